//
// Generated by NVIDIA NVVM Compiler
//
// Compiler Build ID: CL-36424714
// Cuda compilation tools, release 13.0, V13.0.88
// Based on NVVM 20.0.0
//

.version 9.0
.target sm_100
.address_size 64

	// .globl	_Z26sgemm_double_buffer_kernelILi32ELi32ELi32EEvPfS0_S0_
// _ZZ26sgemm_double_buffer_kernelILi32ELi32ELi32EEvPfS0_S0_E3s_a has been demoted
// _ZZ26sgemm_double_buffer_kernelILi32ELi32ELi32EEvPfS0_S0_E3s_b has been demoted
// _ZZ26sgemm_double_buffer_kernelILi128ELi128ELi128EEvPfS0_S0_E3s_a has been demoted
// _ZZ26sgemm_double_buffer_kernelILi128ELi128ELi128EEvPfS0_S0_E3s_b has been demoted
// _ZZ26sgemm_double_buffer_kernelILi1024ELi1024ELi1024EEvPfS0_S0_E3s_a has been demoted
// _ZZ26sgemm_double_buffer_kernelILi1024ELi1024ELi1024EEvPfS0_S0_E3s_b has been demoted
// _ZZ26sgemm_double_buffer_kernelILi640000ELi128ELi32EEvPfS0_S0_E3s_a has been demoted
// _ZZ26sgemm_double_buffer_kernelILi640000ELi128ELi32EEvPfS0_S0_E3s_b has been demoted
// _ZZ26sgemm_double_buffer_kernelILi640000ELi32ELi16EEvPfS0_S0_E3s_a has been demoted
// _ZZ26sgemm_double_buffer_kernelILi640000ELi32ELi16EEvPfS0_S0_E3s_b has been demoted

.visible .entry _Z26sgemm_double_buffer_kernelILi32ELi32ELi32EEvPfS0_S0_(
	.param .u64 .ptr .align 1 _Z26sgemm_double_buffer_kernelILi32ELi32ELi32EEvPfS0_S0__param_0,
	.param .u64 .ptr .align 1 _Z26sgemm_double_buffer_kernelILi32ELi32ELi32EEvPfS0_S0__param_1,
	.param .u64 .ptr .align 1 _Z26sgemm_double_buffer_kernelILi32ELi32ELi32EEvPfS0_S0__param_2
)
{
	.reg .b32 	%r<32>;
	.reg .b32 	%f<2081>;
	.reg .b64 	%rd<22>;
	// demoted variable
	.shared .align 4 .b8 _ZZ26sgemm_double_buffer_kernelILi32ELi32ELi32EEvPfS0_S0_E3s_a[8192];
	// demoted variable
	.shared .align 4 .b8 _ZZ26sgemm_double_buffer_kernelILi32ELi32ELi32EEvPfS0_S0_E3s_b[8192];
	ld.param.u64 	%rd1, [_Z26sgemm_double_buffer_kernelILi32ELi32ELi32EEvPfS0_S0__param_0];
	ld.param.u64 	%rd2, [_Z26sgemm_double_buffer_kernelILi32ELi32ELi32EEvPfS0_S0__param_1];
	ld.param.u64 	%rd3, [_Z26sgemm_double_buffer_kernelILi32ELi32ELi32EEvPfS0_S0__param_2];
	cvta.to.global.u64 	%rd4, %rd3;
	cvta.to.global.u64 	%rd5, %rd2;
	cvta.to.global.u64 	%rd6, %rd1;
	mov.u32 	%r1, %tid.y;
	shl.b32 	%r2, %r1, 4;
	mov.u32 	%r3, %tid.x;
	add.s32 	%r4, %r2, %r3;
	mov.u32 	%r5, %ctaid.y;
	shl.b32 	%r6, %r5, 12;
	shl.b32 	%r7, %r4, 4;
	and.b32  	%r8, %r7, 524256;
	add.s32 	%r9, %r8, %r6;
	shl.b32 	%r10, %r3, 2;
	and.b32  	%r11, %r10, 4;
	or.b32  	%r12, %r9, %r11;
	mul.wide.u32 	%rd7, %r12, 4;
	add.s64 	%rd8, %rd6, %rd7;
	ld.global.nc.v4.f32 	{%f1, %f2, %f3, %f4}, [%rd8];
	and.b32  	%r13, %r4, 32736;
	cvt.u64.u32 	%rd9, %r13;
	mov.u32 	%r14, %ctaid.x;
	shl.b32 	%r15, %r14, 7;
	cvt.u64.u32 	%rd10, %r15;
	add.s64 	%rd11, %rd9, %rd10;
	shl.b32 	%r16, %r4, 2;
	and.b32  	%r17, %r16, 124;
	cvt.u64.u32 	%rd12, %r17;
	add.s64 	%rd13, %rd11, %rd12;
	shl.b64 	%rd14, %rd13, 2;
	add.s64 	%rd15, %rd5, %rd14;
	shl.b32 	%r18, %r3, 9;
	and.b32  	%r19, %r18, 512;
	shr.u32 	%r20, %r4, 1;
	add.s32 	%r21, %r20, %r19;
	ld.global.nc.v4.f32 	{%f5, %f6, %f7, %f8}, [%rd15];
	shl.b32 	%r22, %r21, 2;
	mov.u32 	%r23, _ZZ26sgemm_double_buffer_kernelILi32ELi32ELi32EEvPfS0_S0_E3s_a;
	add.s32 	%r24, %r23, %r22;
	st.shared.f32 	[%r24], %f1;
	st.shared.f32 	[%r24+512], %f2;
	st.shared.f32 	[%r24+1024], %f3;
	st.shared.f32 	[%r24+1536], %f4;
	mov.u32 	%r25, _ZZ26sgemm_double_buffer_kernelILi32ELi32ELi32EEvPfS0_S0_E3s_b;
	add.s32 	%r26, %r25, %r7;
	st.shared.v4.f32 	[%r26], {%f5, %f6, %f7, %f8};
	bar.sync 	0;
	add.s32 	%r27, %r23, %r2;
	shl.b32 	%r28, %r3, 4;
	add.s32 	%r29, %r25, %r28;
	ld.global.nc.v4.f32 	{%f9, %f10, %f11, %f12}, [%rd8+32];
	ld.global.nc.v4.f32 	{%f13, %f14, %f15, %f16}, [%rd15+1024];
	ld.shared.v4.f32 	{%f17, %f18, %f19, %f20}, [%r27];
	ld.shared.v4.f32 	{%f21, %f22, %f23, %f24}, [%r27+256];
	ld.shared.v4.f32 	{%f25, %f26, %f27, %f28}, [%r29];
	ld.shared.v4.f32 	{%f29, %f30, %f31, %f32}, [%r29+256];
	fma.rn.f32 	%f33, %f17, %f25, 0f00000000;
	fma.rn.f32 	%f34, %f17, %f26, 0f00000000;
	fma.rn.f32 	%f35, %f17, %f27, 0f00000000;
	fma.rn.f32 	%f36, %f17, %f28, 0f00000000;
	fma.rn.f32 	%f37, %f18, %f25, 0f00000000;
	fma.rn.f32 	%f38, %f18, %f26, 0f00000000;
	fma.rn.f32 	%f39, %f18, %f27, 0f00000000;
	fma.rn.f32 	%f40, %f18, %f28, 0f00000000;
	fma.rn.f32 	%f41, %f19, %f25, 0f00000000;
	fma.rn.f32 	%f42, %f19, %f26, 0f00000000;
	fma.rn.f32 	%f43, %f19, %f27, 0f00000000;
	fma.rn.f32 	%f44, %f19, %f28, 0f00000000;
	fma.rn.f32 	%f45, %f19, %f29, 0f00000000;
	fma.rn.f32 	%f46, %f19, %f30, 0f00000000;
	fma.rn.f32 	%f47, %f19, %f31, 0f00000000;
	fma.rn.f32 	%f48, %f19, %f32, 0f00000000;
	fma.rn.f32 	%f49, %f20, %f25, 0f00000000;
	fma.rn.f32 	%f50, %f20, %f26, 0f00000000;
	fma.rn.f32 	%f51, %f20, %f27, 0f00000000;
	fma.rn.f32 	%f52, %f20, %f28, 0f00000000;
	fma.rn.f32 	%f53, %f20, %f29, 0f00000000;
	fma.rn.f32 	%f54, %f20, %f30, 0f00000000;
	fma.rn.f32 	%f55, %f20, %f31, 0f00000000;
	fma.rn.f32 	%f56, %f20, %f32, 0f00000000;
	fma.rn.f32 	%f57, %f21, %f25, 0f00000000;
	fma.rn.f32 	%f58, %f21, %f26, 0f00000000;
	fma.rn.f32 	%f59, %f21, %f27, 0f00000000;
	fma.rn.f32 	%f60, %f21, %f28, 0f00000000;
	fma.rn.f32 	%f61, %f22, %f25, 0f00000000;
	fma.rn.f32 	%f62, %f22, %f26, 0f00000000;
	fma.rn.f32 	%f63, %f22, %f27, 0f00000000;
	fma.rn.f32 	%f64, %f22, %f28, 0f00000000;
	fma.rn.f32 	%f65, %f23, %f25, 0f00000000;
	fma.rn.f32 	%f66, %f23, %f26, 0f00000000;
	fma.rn.f32 	%f67, %f23, %f27, 0f00000000;
	fma.rn.f32 	%f68, %f23, %f28, 0f00000000;
	fma.rn.f32 	%f69, %f23, %f29, 0f00000000;
	fma.rn.f32 	%f70, %f23, %f30, 0f00000000;
	fma.rn.f32 	%f71, %f23, %f31, 0f00000000;
	fma.rn.f32 	%f72, %f23, %f32, 0f00000000;
	fma.rn.f32 	%f73, %f24, %f25, 0f00000000;
	fma.rn.f32 	%f74, %f24, %f26, 0f00000000;
	fma.rn.f32 	%f75, %f24, %f27, 0f00000000;
	fma.rn.f32 	%f76, %f24, %f28, 0f00000000;
	fma.rn.f32 	%f77, %f24, %f29, 0f00000000;
	fma.rn.f32 	%f78, %f24, %f30, 0f00000000;
	fma.rn.f32 	%f79, %f24, %f31, 0f00000000;
	fma.rn.f32 	%f80, %f24, %f32, 0f00000000;
	ld.shared.v4.f32 	{%f81, %f82, %f83, %f84}, [%r27+512];
	ld.shared.v4.f32 	{%f85, %f86, %f87, %f88}, [%r27+768];
	ld.shared.v4.f32 	{%f89, %f90, %f91, %f92}, [%r29+512];
	ld.shared.v4.f32 	{%f93, %f94, %f95, %f96}, [%r29+768];
	fma.rn.f32 	%f97, %f81, %f89, %f33;
	fma.rn.f32 	%f98, %f81, %f90, %f34;
	fma.rn.f32 	%f99, %f81, %f91, %f35;
	fma.rn.f32 	%f100, %f81, %f92, %f36;
	fma.rn.f32 	%f101, %f82, %f89, %f37;
	fma.rn.f32 	%f102, %f82, %f90, %f38;
	fma.rn.f32 	%f103, %f82, %f91, %f39;
	fma.rn.f32 	%f104, %f82, %f92, %f40;
	fma.rn.f32 	%f105, %f83, %f89, %f41;
	fma.rn.f32 	%f106, %f83, %f90, %f42;
	fma.rn.f32 	%f107, %f83, %f91, %f43;
	fma.rn.f32 	%f108, %f83, %f92, %f44;
	fma.rn.f32 	%f109, %f83, %f93, %f45;
	fma.rn.f32 	%f110, %f83, %f94, %f46;
	fma.rn.f32 	%f111, %f83, %f95, %f47;
	fma.rn.f32 	%f112, %f83, %f96, %f48;
	fma.rn.f32 	%f113, %f84, %f89, %f49;
	fma.rn.f32 	%f114, %f84, %f90, %f50;
	fma.rn.f32 	%f115, %f84, %f91, %f51;
	fma.rn.f32 	%f116, %f84, %f92, %f52;
	fma.rn.f32 	%f117, %f84, %f93, %f53;
	fma.rn.f32 	%f118, %f84, %f94, %f54;
	fma.rn.f32 	%f119, %f84, %f95, %f55;
	fma.rn.f32 	%f120, %f84, %f96, %f56;
	fma.rn.f32 	%f121, %f85, %f89, %f57;
	fma.rn.f32 	%f122, %f85, %f90, %f58;
	fma.rn.f32 	%f123, %f85, %f91, %f59;
	fma.rn.f32 	%f124, %f85, %f92, %f60;
	fma.rn.f32 	%f125, %f86, %f89, %f61;
	fma.rn.f32 	%f126, %f86, %f90, %f62;
	fma.rn.f32 	%f127, %f86, %f91, %f63;
	fma.rn.f32 	%f128, %f86, %f92, %f64;
	fma.rn.f32 	%f129, %f87, %f89, %f65;
	fma.rn.f32 	%f130, %f87, %f90, %f66;
	fma.rn.f32 	%f131, %f87, %f91, %f67;
	fma.rn.f32 	%f132, %f87, %f92, %f68;
	fma.rn.f32 	%f133, %f87, %f93, %f69;
	fma.rn.f32 	%f134, %f87, %f94, %f70;
	fma.rn.f32 	%f135, %f87, %f95, %f71;
	fma.rn.f32 	%f136, %f87, %f96, %f72;
	fma.rn.f32 	%f137, %f88, %f89, %f73;
	fma.rn.f32 	%f138, %f88, %f90, %f74;
	fma.rn.f32 	%f139, %f88, %f91, %f75;
	fma.rn.f32 	%f140, %f88, %f92, %f76;
	fma.rn.f32 	%f141, %f88, %f93, %f77;
	fma.rn.f32 	%f142, %f88, %f94, %f78;
	fma.rn.f32 	%f143, %f88, %f95, %f79;
	fma.rn.f32 	%f144, %f88, %f96, %f80;
	ld.shared.v4.f32 	{%f145, %f146, %f147, %f148}, [%r27+1024];
	ld.shared.v4.f32 	{%f149, %f150, %f151, %f152}, [%r27+1280];
	ld.shared.v4.f32 	{%f153, %f154, %f155, %f156}, [%r29+1024];
	ld.shared.v4.f32 	{%f157, %f158, %f159, %f160}, [%r29+1280];
	fma.rn.f32 	%f161, %f145, %f153, %f97;
	fma.rn.f32 	%f162, %f145, %f154, %f98;
	fma.rn.f32 	%f163, %f145, %f155, %f99;
	fma.rn.f32 	%f164, %f145, %f156, %f100;
	fma.rn.f32 	%f165, %f146, %f153, %f101;
	fma.rn.f32 	%f166, %f146, %f154, %f102;
	fma.rn.f32 	%f167, %f146, %f155, %f103;
	fma.rn.f32 	%f168, %f146, %f156, %f104;
	fma.rn.f32 	%f169, %f147, %f153, %f105;
	fma.rn.f32 	%f170, %f147, %f154, %f106;
	fma.rn.f32 	%f171, %f147, %f155, %f107;
	fma.rn.f32 	%f172, %f147, %f156, %f108;
	fma.rn.f32 	%f173, %f147, %f157, %f109;
	fma.rn.f32 	%f174, %f147, %f158, %f110;
	fma.rn.f32 	%f175, %f147, %f159, %f111;
	fma.rn.f32 	%f176, %f147, %f160, %f112;
	fma.rn.f32 	%f177, %f148, %f153, %f113;
	fma.rn.f32 	%f178, %f148, %f154, %f114;
	fma.rn.f32 	%f179, %f148, %f155, %f115;
	fma.rn.f32 	%f180, %f148, %f156, %f116;
	fma.rn.f32 	%f181, %f148, %f157, %f117;
	fma.rn.f32 	%f182, %f148, %f158, %f118;
	fma.rn.f32 	%f183, %f148, %f159, %f119;
	fma.rn.f32 	%f184, %f148, %f160, %f120;
	fma.rn.f32 	%f185, %f149, %f153, %f121;
	fma.rn.f32 	%f186, %f149, %f154, %f122;
	fma.rn.f32 	%f187, %f149, %f155, %f123;
	fma.rn.f32 	%f188, %f149, %f156, %f124;
	fma.rn.f32 	%f189, %f150, %f153, %f125;
	fma.rn.f32 	%f190, %f150, %f154, %f126;
	fma.rn.f32 	%f191, %f150, %f155, %f127;
	fma.rn.f32 	%f192, %f150, %f156, %f128;
	fma.rn.f32 	%f193, %f151, %f153, %f129;
	fma.rn.f32 	%f194, %f151, %f154, %f130;
	fma.rn.f32 	%f195, %f151, %f155, %f131;
	fma.rn.f32 	%f196, %f151, %f156, %f132;
	fma.rn.f32 	%f197, %f151, %f157, %f133;
	fma.rn.f32 	%f198, %f151, %f158, %f134;
	fma.rn.f32 	%f199, %f151, %f159, %f135;
	fma.rn.f32 	%f200, %f151, %f160, %f136;
	fma.rn.f32 	%f201, %f152, %f153, %f137;
	fma.rn.f32 	%f202, %f152, %f154, %f138;
	fma.rn.f32 	%f203, %f152, %f155, %f139;
	fma.rn.f32 	%f204, %f152, %f156, %f140;
	fma.rn.f32 	%f205, %f152, %f157, %f141;
	fma.rn.f32 	%f206, %f152, %f158, %f142;
	fma.rn.f32 	%f207, %f152, %f159, %f143;
	fma.rn.f32 	%f208, %f152, %f160, %f144;
	ld.shared.v4.f32 	{%f209, %f210, %f211, %f212}, [%r27+1536];
	ld.shared.v4.f32 	{%f213, %f214, %f215, %f216}, [%r27+1792];
	ld.shared.v4.f32 	{%f217, %f218, %f219, %f220}, [%r29+1536];
	ld.shared.v4.f32 	{%f221, %f222, %f223, %f224}, [%r29+1792];
	fma.rn.f32 	%f225, %f209, %f217, %f161;
	fma.rn.f32 	%f226, %f209, %f218, %f162;
	fma.rn.f32 	%f227, %f209, %f219, %f163;
	fma.rn.f32 	%f228, %f209, %f220, %f164;
	fma.rn.f32 	%f229, %f210, %f217, %f165;
	fma.rn.f32 	%f230, %f210, %f218, %f166;
	fma.rn.f32 	%f231, %f210, %f219, %f167;
	fma.rn.f32 	%f232, %f210, %f220, %f168;
	fma.rn.f32 	%f233, %f211, %f217, %f169;
	fma.rn.f32 	%f234, %f211, %f218, %f170;
	fma.rn.f32 	%f235, %f211, %f219, %f171;
	fma.rn.f32 	%f236, %f211, %f220, %f172;
	fma.rn.f32 	%f237, %f211, %f221, %f173;
	fma.rn.f32 	%f238, %f211, %f222, %f174;
	fma.rn.f32 	%f239, %f211, %f223, %f175;
	fma.rn.f32 	%f240, %f211, %f224, %f176;
	fma.rn.f32 	%f241, %f212, %f217, %f177;
	fma.rn.f32 	%f242, %f212, %f218, %f178;
	fma.rn.f32 	%f243, %f212, %f219, %f179;
	fma.rn.f32 	%f244, %f212, %f220, %f180;
	fma.rn.f32 	%f245, %f212, %f221, %f181;
	fma.rn.f32 	%f246, %f212, %f222, %f182;
	fma.rn.f32 	%f247, %f212, %f223, %f183;
	fma.rn.f32 	%f248, %f212, %f224, %f184;
	fma.rn.f32 	%f249, %f213, %f217, %f185;
	fma.rn.f32 	%f250, %f213, %f218, %f186;
	fma.rn.f32 	%f251, %f213, %f219, %f187;
	fma.rn.f32 	%f252, %f213, %f220, %f188;
	fma.rn.f32 	%f253, %f214, %f217, %f189;
	fma.rn.f32 	%f254, %f214, %f218, %f190;
	fma.rn.f32 	%f255, %f214, %f219, %f191;
	fma.rn.f32 	%f256, %f214, %f220, %f192;
	fma.rn.f32 	%f257, %f215, %f217, %f193;
	fma.rn.f32 	%f258, %f215, %f218, %f194;
	fma.rn.f32 	%f259, %f215, %f219, %f195;
	fma.rn.f32 	%f260, %f215, %f220, %f196;
	fma.rn.f32 	%f261, %f215, %f221, %f197;
	fma.rn.f32 	%f262, %f215, %f222, %f198;
	fma.rn.f32 	%f263, %f215, %f223, %f199;
	fma.rn.f32 	%f264, %f215, %f224, %f200;
	fma.rn.f32 	%f265, %f216, %f217, %f201;
	fma.rn.f32 	%f266, %f216, %f218, %f202;
	fma.rn.f32 	%f267, %f216, %f219, %f203;
	fma.rn.f32 	%f268, %f216, %f220, %f204;
	fma.rn.f32 	%f269, %f216, %f221, %f205;
	fma.rn.f32 	%f270, %f216, %f222, %f206;
	fma.rn.f32 	%f271, %f216, %f223, %f207;
	fma.rn.f32 	%f272, %f216, %f224, %f208;
	ld.shared.v4.f32 	{%f273, %f274, %f275, %f276}, [%r27+2048];
	ld.shared.v4.f32 	{%f277, %f278, %f279, %f280}, [%r27+2304];
	ld.shared.v4.f32 	{%f281, %f282, %f283, %f284}, [%r29+2048];
	ld.shared.v4.f32 	{%f285, %f286, %f287, %f288}, [%r29+2304];
	fma.rn.f32 	%f289, %f273, %f281, %f225;
	fma.rn.f32 	%f290, %f273, %f282, %f226;
	fma.rn.f32 	%f291, %f273, %f283, %f227;
	fma.rn.f32 	%f292, %f273, %f284, %f228;
	fma.rn.f32 	%f293, %f274, %f281, %f229;
	fma.rn.f32 	%f294, %f274, %f282, %f230;
	fma.rn.f32 	%f295, %f274, %f283, %f231;
	fma.rn.f32 	%f296, %f274, %f284, %f232;
	fma.rn.f32 	%f297, %f275, %f281, %f233;
	fma.rn.f32 	%f298, %f275, %f282, %f234;
	fma.rn.f32 	%f299, %f275, %f283, %f235;
	fma.rn.f32 	%f300, %f275, %f284, %f236;
	fma.rn.f32 	%f301, %f275, %f285, %f237;
	fma.rn.f32 	%f302, %f275, %f286, %f238;
	fma.rn.f32 	%f303, %f275, %f287, %f239;
	fma.rn.f32 	%f304, %f275, %f288, %f240;
	fma.rn.f32 	%f305, %f276, %f281, %f241;
	fma.rn.f32 	%f306, %f276, %f282, %f242;
	fma.rn.f32 	%f307, %f276, %f283, %f243;
	fma.rn.f32 	%f308, %f276, %f284, %f244;
	fma.rn.f32 	%f309, %f276, %f285, %f245;
	fma.rn.f32 	%f310, %f276, %f286, %f246;
	fma.rn.f32 	%f311, %f276, %f287, %f247;
	fma.rn.f32 	%f312, %f276, %f288, %f248;
	fma.rn.f32 	%f313, %f277, %f281, %f249;
	fma.rn.f32 	%f314, %f277, %f282, %f250;
	fma.rn.f32 	%f315, %f277, %f283, %f251;
	fma.rn.f32 	%f316, %f277, %f284, %f252;
	fma.rn.f32 	%f317, %f278, %f281, %f253;
	fma.rn.f32 	%f318, %f278, %f282, %f254;
	fma.rn.f32 	%f319, %f278, %f283, %f255;
	fma.rn.f32 	%f320, %f278, %f284, %f256;
	fma.rn.f32 	%f321, %f279, %f281, %f257;
	fma.rn.f32 	%f322, %f279, %f282, %f258;
	fma.rn.f32 	%f323, %f279, %f283, %f259;
	fma.rn.f32 	%f324, %f279, %f284, %f260;
	fma.rn.f32 	%f325, %f279, %f285, %f261;
	fma.rn.f32 	%f326, %f279, %f286, %f262;
	fma.rn.f32 	%f327, %f279, %f287, %f263;
	fma.rn.f32 	%f328, %f279, %f288, %f264;
	fma.rn.f32 	%f329, %f280, %f281, %f265;
	fma.rn.f32 	%f330, %f280, %f282, %f266;
	fma.rn.f32 	%f331, %f280, %f283, %f267;
	fma.rn.f32 	%f332, %f280, %f284, %f268;
	fma.rn.f32 	%f333, %f280, %f285, %f269;
	fma.rn.f32 	%f334, %f280, %f286, %f270;
	fma.rn.f32 	%f335, %f280, %f287, %f271;
	fma.rn.f32 	%f336, %f280, %f288, %f272;
	ld.shared.v4.f32 	{%f337, %f338, %f339, %f340}, [%r27+2560];
	ld.shared.v4.f32 	{%f341, %f342, %f343, %f344}, [%r27+2816];
	ld.shared.v4.f32 	{%f345, %f346, %f347, %f348}, [%r29+2560];
	ld.shared.v4.f32 	{%f349, %f350, %f351, %f352}, [%r29+2816];
	fma.rn.f32 	%f353, %f337, %f345, %f289;
	fma.rn.f32 	%f354, %f337, %f346, %f290;
	fma.rn.f32 	%f355, %f337, %f347, %f291;
	fma.rn.f32 	%f356, %f337, %f348, %f292;
	fma.rn.f32 	%f357, %f338, %f345, %f293;
	fma.rn.f32 	%f358, %f338, %f346, %f294;
	fma.rn.f32 	%f359, %f338, %f347, %f295;
	fma.rn.f32 	%f360, %f338, %f348, %f296;
	fma.rn.f32 	%f361, %f339, %f345, %f297;
	fma.rn.f32 	%f362, %f339, %f346, %f298;
	fma.rn.f32 	%f363, %f339, %f347, %f299;
	fma.rn.f32 	%f364, %f339, %f348, %f300;
	fma.rn.f32 	%f365, %f339, %f349, %f301;
	fma.rn.f32 	%f366, %f339, %f350, %f302;
	fma.rn.f32 	%f367, %f339, %f351, %f303;
	fma.rn.f32 	%f368, %f339, %f352, %f304;
	fma.rn.f32 	%f369, %f340, %f345, %f305;
	fma.rn.f32 	%f370, %f340, %f346, %f306;
	fma.rn.f32 	%f371, %f340, %f347, %f307;
	fma.rn.f32 	%f372, %f340, %f348, %f308;
	fma.rn.f32 	%f373, %f340, %f349, %f309;
	fma.rn.f32 	%f374, %f340, %f350, %f310;
	fma.rn.f32 	%f375, %f340, %f351, %f311;
	fma.rn.f32 	%f376, %f340, %f352, %f312;
	fma.rn.f32 	%f377, %f341, %f345, %f313;
	fma.rn.f32 	%f378, %f341, %f346, %f314;
	fma.rn.f32 	%f379, %f341, %f347, %f315;
	fma.rn.f32 	%f380, %f341, %f348, %f316;
	fma.rn.f32 	%f381, %f342, %f345, %f317;
	fma.rn.f32 	%f382, %f342, %f346, %f318;
	fma.rn.f32 	%f383, %f342, %f347, %f319;
	fma.rn.f32 	%f384, %f342, %f348, %f320;
	fma.rn.f32 	%f385, %f343, %f345, %f321;
	fma.rn.f32 	%f386, %f343, %f346, %f322;
	fma.rn.f32 	%f387, %f343, %f347, %f323;
	fma.rn.f32 	%f388, %f343, %f348, %f324;
	fma.rn.f32 	%f389, %f343, %f349, %f325;
	fma.rn.f32 	%f390, %f343, %f350, %f326;
	fma.rn.f32 	%f391, %f343, %f351, %f327;
	fma.rn.f32 	%f392, %f343, %f352, %f328;
	fma.rn.f32 	%f393, %f344, %f345, %f329;
	fma.rn.f32 	%f394, %f344, %f346, %f330;
	fma.rn.f32 	%f395, %f344, %f347, %f331;
	fma.rn.f32 	%f396, %f344, %f348, %f332;
	fma.rn.f32 	%f397, %f344, %f349, %f333;
	fma.rn.f32 	%f398, %f344, %f350, %f334;
	fma.rn.f32 	%f399, %f344, %f351, %f335;
	fma.rn.f32 	%f400, %f344, %f352, %f336;
	ld.shared.v4.f32 	{%f401, %f402, %f403, %f404}, [%r27+3072];
	ld.shared.v4.f32 	{%f405, %f406, %f407, %f408}, [%r27+3328];
	ld.shared.v4.f32 	{%f409, %f410, %f411, %f412}, [%r29+3072];
	ld.shared.v4.f32 	{%f413, %f414, %f415, %f416}, [%r29+3328];
	fma.rn.f32 	%f417, %f401, %f409, %f353;
	fma.rn.f32 	%f418, %f401, %f410, %f354;
	fma.rn.f32 	%f419, %f401, %f411, %f355;
	fma.rn.f32 	%f420, %f401, %f412, %f356;
	fma.rn.f32 	%f421, %f402, %f409, %f357;
	fma.rn.f32 	%f422, %f402, %f410, %f358;
	fma.rn.f32 	%f423, %f402, %f411, %f359;
	fma.rn.f32 	%f424, %f402, %f412, %f360;
	fma.rn.f32 	%f425, %f403, %f409, %f361;
	fma.rn.f32 	%f426, %f403, %f410, %f362;
	fma.rn.f32 	%f427, %f403, %f411, %f363;
	fma.rn.f32 	%f428, %f403, %f412, %f364;
	fma.rn.f32 	%f429, %f403, %f413, %f365;
	fma.rn.f32 	%f430, %f403, %f414, %f366;
	fma.rn.f32 	%f431, %f403, %f415, %f367;
	fma.rn.f32 	%f432, %f403, %f416, %f368;
	fma.rn.f32 	%f433, %f404, %f409, %f369;
	fma.rn.f32 	%f434, %f404, %f410, %f370;
	fma.rn.f32 	%f435, %f404, %f411, %f371;
	fma.rn.f32 	%f436, %f404, %f412, %f372;
	fma.rn.f32 	%f437, %f404, %f413, %f373;
	fma.rn.f32 	%f438, %f404, %f414, %f374;
	fma.rn.f32 	%f439, %f404, %f415, %f375;
	fma.rn.f32 	%f440, %f404, %f416, %f376;
	fma.rn.f32 	%f441, %f405, %f409, %f377;
	fma.rn.f32 	%f442, %f405, %f410, %f378;
	fma.rn.f32 	%f443, %f405, %f411, %f379;
	fma.rn.f32 	%f444, %f405, %f412, %f380;
	fma.rn.f32 	%f445, %f406, %f409, %f381;
	fma.rn.f32 	%f446, %f406, %f410, %f382;
	fma.rn.f32 	%f447, %f406, %f411, %f383;
	fma.rn.f32 	%f448, %f406, %f412, %f384;
	fma.rn.f32 	%f449, %f407, %f409, %f385;
	fma.rn.f32 	%f450, %f407, %f410, %f386;
	fma.rn.f32 	%f451, %f407, %f411, %f387;
	fma.rn.f32 	%f452, %f407, %f412, %f388;
	fma.rn.f32 	%f453, %f407, %f413, %f389;
	fma.rn.f32 	%f454, %f407, %f414, %f390;
	fma.rn.f32 	%f455, %f407, %f415, %f391;
	fma.rn.f32 	%f456, %f407, %f416, %f392;
	fma.rn.f32 	%f457, %f408, %f409, %f393;
	fma.rn.f32 	%f458, %f408, %f410, %f394;
	fma.rn.f32 	%f459, %f408, %f411, %f395;
	fma.rn.f32 	%f460, %f408, %f412, %f396;
	fma.rn.f32 	%f461, %f408, %f413, %f397;
	fma.rn.f32 	%f462, %f408, %f414, %f398;
	fma.rn.f32 	%f463, %f408, %f415, %f399;
	fma.rn.f32 	%f464, %f408, %f416, %f400;
	ld.shared.v4.f32 	{%f465, %f466, %f467, %f468}, [%r27+3584];
	ld.shared.v4.f32 	{%f469, %f470, %f471, %f472}, [%r27+3840];
	ld.shared.v4.f32 	{%f473, %f474, %f475, %f476}, [%r29+3584];
	ld.shared.v4.f32 	{%f477, %f478, %f479, %f480}, [%r29+3840];
	fma.rn.f32 	%f481, %f465, %f473, %f417;
	fma.rn.f32 	%f482, %f465, %f474, %f418;
	fma.rn.f32 	%f483, %f465, %f475, %f419;
	fma.rn.f32 	%f484, %f465, %f476, %f420;
	fma.rn.f32 	%f485, %f466, %f473, %f421;
	fma.rn.f32 	%f486, %f466, %f474, %f422;
	fma.rn.f32 	%f487, %f466, %f475, %f423;
	fma.rn.f32 	%f488, %f466, %f476, %f424;
	fma.rn.f32 	%f489, %f467, %f473, %f425;
	fma.rn.f32 	%f490, %f467, %f474, %f426;
	fma.rn.f32 	%f491, %f467, %f475, %f427;
	fma.rn.f32 	%f492, %f467, %f476, %f428;
	fma.rn.f32 	%f493, %f467, %f477, %f429;
	fma.rn.f32 	%f494, %f467, %f478, %f430;
	fma.rn.f32 	%f495, %f467, %f479, %f431;
	fma.rn.f32 	%f496, %f467, %f480, %f432;
	fma.rn.f32 	%f497, %f468, %f473, %f433;
	fma.rn.f32 	%f498, %f468, %f474, %f434;
	fma.rn.f32 	%f499, %f468, %f475, %f435;
	fma.rn.f32 	%f500, %f468, %f476, %f436;
	fma.rn.f32 	%f501, %f468, %f477, %f437;
	fma.rn.f32 	%f502, %f468, %f478, %f438;
	fma.rn.f32 	%f503, %f468, %f479, %f439;
	fma.rn.f32 	%f504, %f468, %f480, %f440;
	fma.rn.f32 	%f505, %f469, %f473, %f441;
	fma.rn.f32 	%f506, %f469, %f474, %f442;
	fma.rn.f32 	%f507, %f469, %f475, %f443;
	fma.rn.f32 	%f508, %f469, %f476, %f444;
	fma.rn.f32 	%f509, %f470, %f473, %f445;
	fma.rn.f32 	%f510, %f470, %f474, %f446;
	fma.rn.f32 	%f511, %f470, %f475, %f447;
	fma.rn.f32 	%f512, %f470, %f476, %f448;
	fma.rn.f32 	%f513, %f471, %f473, %f449;
	fma.rn.f32 	%f514, %f471, %f474, %f450;
	fma.rn.f32 	%f515, %f471, %f475, %f451;
	fma.rn.f32 	%f516, %f471, %f476, %f452;
	fma.rn.f32 	%f517, %f471, %f477, %f453;
	fma.rn.f32 	%f518, %f471, %f478, %f454;
	fma.rn.f32 	%f519, %f471, %f479, %f455;
	fma.rn.f32 	%f520, %f471, %f480, %f456;
	fma.rn.f32 	%f521, %f472, %f473, %f457;
	fma.rn.f32 	%f522, %f472, %f474, %f458;
	fma.rn.f32 	%f523, %f472, %f475, %f459;
	fma.rn.f32 	%f524, %f472, %f476, %f460;
	fma.rn.f32 	%f525, %f472, %f477, %f461;
	fma.rn.f32 	%f526, %f472, %f478, %f462;
	fma.rn.f32 	%f527, %f472, %f479, %f463;
	fma.rn.f32 	%f528, %f472, %f480, %f464;
	st.shared.f32 	[%r24+4096], %f9;
	st.shared.f32 	[%r24+4608], %f10;
	st.shared.f32 	[%r24+5120], %f11;
	st.shared.f32 	[%r24+5632], %f12;
	st.shared.v4.f32 	[%r26+4096], {%f13, %f14, %f15, %f16};
	bar.sync 	0;
	ld.global.nc.v4.f32 	{%f529, %f530, %f531, %f532}, [%rd8+64];
	ld.global.nc.v4.f32 	{%f533, %f534, %f535, %f536}, [%rd15+2048];
	ld.shared.v4.f32 	{%f537, %f538, %f539, %f540}, [%r27+4096];
	ld.shared.v4.f32 	{%f541, %f542, %f543, %f544}, [%r27+4352];
	ld.shared.v4.f32 	{%f545, %f546, %f547, %f548}, [%r29+4096];
	ld.shared.v4.f32 	{%f549, %f550, %f551, %f552}, [%r29+4352];
	fma.rn.f32 	%f553, %f537, %f545, %f481;
	fma.rn.f32 	%f554, %f537, %f546, %f482;
	fma.rn.f32 	%f555, %f537, %f547, %f483;
	fma.rn.f32 	%f556, %f537, %f548, %f484;
	fma.rn.f32 	%f557, %f538, %f545, %f485;
	fma.rn.f32 	%f558, %f538, %f546, %f486;
	fma.rn.f32 	%f559, %f538, %f547, %f487;
	fma.rn.f32 	%f560, %f538, %f548, %f488;
	fma.rn.f32 	%f561, %f539, %f545, %f489;
	fma.rn.f32 	%f562, %f539, %f546, %f490;
	fma.rn.f32 	%f563, %f539, %f547, %f491;
	fma.rn.f32 	%f564, %f539, %f548, %f492;
	fma.rn.f32 	%f565, %f539, %f549, %f493;
	fma.rn.f32 	%f566, %f539, %f550, %f494;
	fma.rn.f32 	%f567, %f539, %f551, %f495;
	fma.rn.f32 	%f568, %f539, %f552, %f496;
	fma.rn.f32 	%f569, %f540, %f545, %f497;
	fma.rn.f32 	%f570, %f540, %f546, %f498;
	fma.rn.f32 	%f571, %f540, %f547, %f499;
	fma.rn.f32 	%f572, %f540, %f548, %f500;
	fma.rn.f32 	%f573, %f540, %f549, %f501;
	fma.rn.f32 	%f574, %f540, %f550, %f502;
	fma.rn.f32 	%f575, %f540, %f551, %f503;
	fma.rn.f32 	%f576, %f540, %f552, %f504;
	fma.rn.f32 	%f577, %f541, %f545, %f505;
	fma.rn.f32 	%f578, %f541, %f546, %f506;
	fma.rn.f32 	%f579, %f541, %f547, %f507;
	fma.rn.f32 	%f580, %f541, %f548, %f508;
	fma.rn.f32 	%f581, %f542, %f545, %f509;
	fma.rn.f32 	%f582, %f542, %f546, %f510;
	fma.rn.f32 	%f583, %f542, %f547, %f511;
	fma.rn.f32 	%f584, %f542, %f548, %f512;
	fma.rn.f32 	%f585, %f543, %f545, %f513;
	fma.rn.f32 	%f586, %f543, %f546, %f514;
	fma.rn.f32 	%f587, %f543, %f547, %f515;
	fma.rn.f32 	%f588, %f543, %f548, %f516;
	fma.rn.f32 	%f589, %f543, %f549, %f517;
	fma.rn.f32 	%f590, %f543, %f550, %f518;
	fma.rn.f32 	%f591, %f543, %f551, %f519;
	fma.rn.f32 	%f592, %f543, %f552, %f520;
	fma.rn.f32 	%f593, %f544, %f545, %f521;
	fma.rn.f32 	%f594, %f544, %f546, %f522;
	fma.rn.f32 	%f595, %f544, %f547, %f523;
	fma.rn.f32 	%f596, %f544, %f548, %f524;
	fma.rn.f32 	%f597, %f544, %f549, %f525;
	fma.rn.f32 	%f598, %f544, %f550, %f526;
	fma.rn.f32 	%f599, %f544, %f551, %f527;
	fma.rn.f32 	%f600, %f544, %f552, %f528;
	ld.shared.v4.f32 	{%f601, %f602, %f603, %f604}, [%r27+4608];
	ld.shared.v4.f32 	{%f605, %f606, %f607, %f608}, [%r27+4864];
	ld.shared.v4.f32 	{%f609, %f610, %f611, %f612}, [%r29+4608];
	ld.shared.v4.f32 	{%f613, %f614, %f615, %f616}, [%r29+4864];
	fma.rn.f32 	%f617, %f601, %f609, %f553;
	fma.rn.f32 	%f618, %f601, %f610, %f554;
	fma.rn.f32 	%f619, %f601, %f611, %f555;
	fma.rn.f32 	%f620, %f601, %f612, %f556;
	fma.rn.f32 	%f621, %f602, %f609, %f557;
	fma.rn.f32 	%f622, %f602, %f610, %f558;
	fma.rn.f32 	%f623, %f602, %f611, %f559;
	fma.rn.f32 	%f624, %f602, %f612, %f560;
	fma.rn.f32 	%f625, %f603, %f609, %f561;
	fma.rn.f32 	%f626, %f603, %f610, %f562;
	fma.rn.f32 	%f627, %f603, %f611, %f563;
	fma.rn.f32 	%f628, %f603, %f612, %f564;
	fma.rn.f32 	%f629, %f603, %f613, %f565;
	fma.rn.f32 	%f630, %f603, %f614, %f566;
	fma.rn.f32 	%f631, %f603, %f615, %f567;
	fma.rn.f32 	%f632, %f603, %f616, %f568;
	fma.rn.f32 	%f633, %f604, %f609, %f569;
	fma.rn.f32 	%f634, %f604, %f610, %f570;
	fma.rn.f32 	%f635, %f604, %f611, %f571;
	fma.rn.f32 	%f636, %f604, %f612, %f572;
	fma.rn.f32 	%f637, %f604, %f613, %f573;
	fma.rn.f32 	%f638, %f604, %f614, %f574;
	fma.rn.f32 	%f639, %f604, %f615, %f575;
	fma.rn.f32 	%f640, %f604, %f616, %f576;
	fma.rn.f32 	%f641, %f605, %f609, %f577;
	fma.rn.f32 	%f642, %f605, %f610, %f578;
	fma.rn.f32 	%f643, %f605, %f611, %f579;
	fma.rn.f32 	%f644, %f605, %f612, %f580;
	fma.rn.f32 	%f645, %f606, %f609, %f581;
	fma.rn.f32 	%f646, %f606, %f610, %f582;
	fma.rn.f32 	%f647, %f606, %f611, %f583;
	fma.rn.f32 	%f648, %f606, %f612, %f584;
	fma.rn.f32 	%f649, %f607, %f609, %f585;
	fma.rn.f32 	%f650, %f607, %f610, %f586;
	fma.rn.f32 	%f651, %f607, %f611, %f587;
	fma.rn.f32 	%f652, %f607, %f612, %f588;
	fma.rn.f32 	%f653, %f607, %f613, %f589;
	fma.rn.f32 	%f654, %f607, %f614, %f590;
	fma.rn.f32 	%f655, %f607, %f615, %f591;
	fma.rn.f32 	%f656, %f607, %f616, %f592;
	fma.rn.f32 	%f657, %f608, %f609, %f593;
	fma.rn.f32 	%f658, %f608, %f610, %f594;
	fma.rn.f32 	%f659, %f608, %f611, %f595;
	fma.rn.f32 	%f660, %f608, %f612, %f596;
	fma.rn.f32 	%f661, %f608, %f613, %f597;
	fma.rn.f32 	%f662, %f608, %f614, %f598;
	fma.rn.f32 	%f663, %f608, %f615, %f599;
	fma.rn.f32 	%f664, %f608, %f616, %f600;
	ld.shared.v4.f32 	{%f665, %f666, %f667, %f668}, [%r27+5120];
	ld.shared.v4.f32 	{%f669, %f670, %f671, %f672}, [%r27+5376];
	ld.shared.v4.f32 	{%f673, %f674, %f675, %f676}, [%r29+5120];
	ld.shared.v4.f32 	{%f677, %f678, %f679, %f680}, [%r29+5376];
	fma.rn.f32 	%f681, %f665, %f673, %f617;
	fma.rn.f32 	%f682, %f665, %f674, %f618;
	fma.rn.f32 	%f683, %f665, %f675, %f619;
	fma.rn.f32 	%f684, %f665, %f676, %f620;
	fma.rn.f32 	%f685, %f666, %f673, %f621;
	fma.rn.f32 	%f686, %f666, %f674, %f622;
	fma.rn.f32 	%f687, %f666, %f675, %f623;
	fma.rn.f32 	%f688, %f666, %f676, %f624;
	fma.rn.f32 	%f689, %f667, %f673, %f625;
	fma.rn.f32 	%f690, %f667, %f674, %f626;
	fma.rn.f32 	%f691, %f667, %f675, %f627;
	fma.rn.f32 	%f692, %f667, %f676, %f628;
	fma.rn.f32 	%f693, %f667, %f677, %f629;
	fma.rn.f32 	%f694, %f667, %f678, %f630;
	fma.rn.f32 	%f695, %f667, %f679, %f631;
	fma.rn.f32 	%f696, %f667, %f680, %f632;
	fma.rn.f32 	%f697, %f668, %f673, %f633;
	fma.rn.f32 	%f698, %f668, %f674, %f634;
	fma.rn.f32 	%f699, %f668, %f675, %f635;
	fma.rn.f32 	%f700, %f668, %f676, %f636;
	fma.rn.f32 	%f701, %f668, %f677, %f637;
	fma.rn.f32 	%f702, %f668, %f678, %f638;
	fma.rn.f32 	%f703, %f668, %f679, %f639;
	fma.rn.f32 	%f704, %f668, %f680, %f640;
	fma.rn.f32 	%f705, %f669, %f673, %f641;
	fma.rn.f32 	%f706, %f669, %f674, %f642;
	fma.rn.f32 	%f707, %f669, %f675, %f643;
	fma.rn.f32 	%f708, %f669, %f676, %f644;
	fma.rn.f32 	%f709, %f670, %f673, %f645;
	fma.rn.f32 	%f710, %f670, %f674, %f646;
	fma.rn.f32 	%f711, %f670, %f675, %f647;
	fma.rn.f32 	%f712, %f670, %f676, %f648;
	fma.rn.f32 	%f713, %f671, %f673, %f649;
	fma.rn.f32 	%f714, %f671, %f674, %f650;
	fma.rn.f32 	%f715, %f671, %f675, %f651;
	fma.rn.f32 	%f716, %f671, %f676, %f652;
	fma.rn.f32 	%f717, %f671, %f677, %f653;
	fma.rn.f32 	%f718, %f671, %f678, %f654;
	fma.rn.f32 	%f719, %f671, %f679, %f655;
	fma.rn.f32 	%f720, %f671, %f680, %f656;
	fma.rn.f32 	%f721, %f672, %f673, %f657;
	fma.rn.f32 	%f722, %f672, %f674, %f658;
	fma.rn.f32 	%f723, %f672, %f675, %f659;
	fma.rn.f32 	%f724, %f672, %f676, %f660;
	fma.rn.f32 	%f725, %f672, %f677, %f661;
	fma.rn.f32 	%f726, %f672, %f678, %f662;
	fma.rn.f32 	%f727, %f672, %f679, %f663;
	fma.rn.f32 	%f728, %f672, %f680, %f664;
	ld.shared.v4.f32 	{%f729, %f730, %f731, %f732}, [%r27+5632];
	ld.shared.v4.f32 	{%f733, %f734, %f735, %f736}, [%r27+5888];
	ld.shared.v4.f32 	{%f737, %f738, %f739, %f740}, [%r29+5632];
	ld.shared.v4.f32 	{%f741, %f742, %f743, %f744}, [%r29+5888];
	fma.rn.f32 	%f745, %f729, %f737, %f681;
	fma.rn.f32 	%f746, %f729, %f738, %f682;
	fma.rn.f32 	%f747, %f729, %f739, %f683;
	fma.rn.f32 	%f748, %f729, %f740, %f684;
	fma.rn.f32 	%f749, %f730, %f737, %f685;
	fma.rn.f32 	%f750, %f730, %f738, %f686;
	fma.rn.f32 	%f751, %f730, %f739, %f687;
	fma.rn.f32 	%f752, %f730, %f740, %f688;
	fma.rn.f32 	%f753, %f731, %f737, %f689;
	fma.rn.f32 	%f754, %f731, %f738, %f690;
	fma.rn.f32 	%f755, %f731, %f739, %f691;
	fma.rn.f32 	%f756, %f731, %f740, %f692;
	fma.rn.f32 	%f757, %f731, %f741, %f693;
	fma.rn.f32 	%f758, %f731, %f742, %f694;
	fma.rn.f32 	%f759, %f731, %f743, %f695;
	fma.rn.f32 	%f760, %f731, %f744, %f696;
	fma.rn.f32 	%f761, %f732, %f737, %f697;
	fma.rn.f32 	%f762, %f732, %f738, %f698;
	fma.rn.f32 	%f763, %f732, %f739, %f699;
	fma.rn.f32 	%f764, %f732, %f740, %f700;
	fma.rn.f32 	%f765, %f732, %f741, %f701;
	fma.rn.f32 	%f766, %f732, %f742, %f702;
	fma.rn.f32 	%f767, %f732, %f743, %f703;
	fma.rn.f32 	%f768, %f732, %f744, %f704;
	fma.rn.f32 	%f769, %f733, %f737, %f705;
	fma.rn.f32 	%f770, %f733, %f738, %f706;
	fma.rn.f32 	%f771, %f733, %f739, %f707;
	fma.rn.f32 	%f772, %f733, %f740, %f708;
	fma.rn.f32 	%f773, %f734, %f737, %f709;
	fma.rn.f32 	%f774, %f734, %f738, %f710;
	fma.rn.f32 	%f775, %f734, %f739, %f711;
	fma.rn.f32 	%f776, %f734, %f740, %f712;
	fma.rn.f32 	%f777, %f735, %f737, %f713;
	fma.rn.f32 	%f778, %f735, %f738, %f714;
	fma.rn.f32 	%f779, %f735, %f739, %f715;
	fma.rn.f32 	%f780, %f735, %f740, %f716;
	fma.rn.f32 	%f781, %f735, %f741, %f717;
	fma.rn.f32 	%f782, %f735, %f742, %f718;
	fma.rn.f32 	%f783, %f735, %f743, %f719;
	fma.rn.f32 	%f784, %f735, %f744, %f720;
	fma.rn.f32 	%f785, %f736, %f737, %f721;
	fma.rn.f32 	%f786, %f736, %f738, %f722;
	fma.rn.f32 	%f787, %f736, %f739, %f723;
	fma.rn.f32 	%f788, %f736, %f740, %f724;
	fma.rn.f32 	%f789, %f736, %f741, %f725;
	fma.rn.f32 	%f790, %f736, %f742, %f726;
	fma.rn.f32 	%f791, %f736, %f743, %f727;
	fma.rn.f32 	%f792, %f736, %f744, %f728;
	ld.shared.v4.f32 	{%f793, %f794, %f795, %f796}, [%r27+6144];
	ld.shared.v4.f32 	{%f797, %f798, %f799, %f800}, [%r27+6400];
	ld.shared.v4.f32 	{%f801, %f802, %f803, %f804}, [%r29+6144];
	ld.shared.v4.f32 	{%f805, %f806, %f807, %f808}, [%r29+6400];
	fma.rn.f32 	%f809, %f793, %f801, %f745;
	fma.rn.f32 	%f810, %f793, %f802, %f746;
	fma.rn.f32 	%f811, %f793, %f803, %f747;
	fma.rn.f32 	%f812, %f793, %f804, %f748;
	fma.rn.f32 	%f813, %f794, %f801, %f749;
	fma.rn.f32 	%f814, %f794, %f802, %f750;
	fma.rn.f32 	%f815, %f794, %f803, %f751;
	fma.rn.f32 	%f816, %f794, %f804, %f752;
	fma.rn.f32 	%f817, %f795, %f801, %f753;
	fma.rn.f32 	%f818, %f795, %f802, %f754;
	fma.rn.f32 	%f819, %f795, %f803, %f755;
	fma.rn.f32 	%f820, %f795, %f804, %f756;
	fma.rn.f32 	%f821, %f795, %f805, %f757;
	fma.rn.f32 	%f822, %f795, %f806, %f758;
	fma.rn.f32 	%f823, %f795, %f807, %f759;
	fma.rn.f32 	%f824, %f795, %f808, %f760;
	fma.rn.f32 	%f825, %f796, %f801, %f761;
	fma.rn.f32 	%f826, %f796, %f802, %f762;
	fma.rn.f32 	%f827, %f796, %f803, %f763;
	fma.rn.f32 	%f828, %f796, %f804, %f764;
	fma.rn.f32 	%f829, %f796, %f805, %f765;
	fma.rn.f32 	%f830, %f796, %f806, %f766;
	fma.rn.f32 	%f831, %f796, %f807, %f767;
	fma.rn.f32 	%f832, %f796, %f808, %f768;
	fma.rn.f32 	%f833, %f797, %f801, %f769;
	fma.rn.f32 	%f834, %f797, %f802, %f770;
	fma.rn.f32 	%f835, %f797, %f803, %f771;
	fma.rn.f32 	%f836, %f797, %f804, %f772;
	fma.rn.f32 	%f837, %f798, %f801, %f773;
	fma.rn.f32 	%f838, %f798, %f802, %f774;
	fma.rn.f32 	%f839, %f798, %f803, %f775;
	fma.rn.f32 	%f840, %f798, %f804, %f776;
	fma.rn.f32 	%f841, %f799, %f801, %f777;
	fma.rn.f32 	%f842, %f799, %f802, %f778;
	fma.rn.f32 	%f843, %f799, %f803, %f779;
	fma.rn.f32 	%f844, %f799, %f804, %f780;
	fma.rn.f32 	%f845, %f799, %f805, %f781;
	fma.rn.f32 	%f846, %f799, %f806, %f782;
	fma.rn.f32 	%f847, %f799, %f807, %f783;
	fma.rn.f32 	%f848, %f799, %f808, %f784;
	fma.rn.f32 	%f849, %f800, %f801, %f785;
	fma.rn.f32 	%f850, %f800, %f802, %f786;
	fma.rn.f32 	%f851, %f800, %f803, %f787;
	fma.rn.f32 	%f852, %f800, %f804, %f788;
	fma.rn.f32 	%f853, %f800, %f805, %f789;
	fma.rn.f32 	%f854, %f800, %f806, %f790;
	fma.rn.f32 	%f855, %f800, %f807, %f791;
	fma.rn.f32 	%f856, %f800, %f808, %f792;
	ld.shared.v4.f32 	{%f857, %f858, %f859, %f860}, [%r27+6656];
	ld.shared.v4.f32 	{%f861, %f862, %f863, %f864}, [%r27+6912];
	ld.shared.v4.f32 	{%f865, %f866, %f867, %f868}, [%r29+6656];
	ld.shared.v4.f32 	{%f869, %f870, %f871, %f872}, [%r29+6912];
	fma.rn.f32 	%f873, %f857, %f865, %f809;
	fma.rn.f32 	%f874, %f857, %f866, %f810;
	fma.rn.f32 	%f875, %f857, %f867, %f811;
	fma.rn.f32 	%f876, %f857, %f868, %f812;
	fma.rn.f32 	%f877, %f858, %f865, %f813;
	fma.rn.f32 	%f878, %f858, %f866, %f814;
	fma.rn.f32 	%f879, %f858, %f867, %f815;
	fma.rn.f32 	%f880, %f858, %f868, %f816;
	fma.rn.f32 	%f881, %f859, %f865, %f817;
	fma.rn.f32 	%f882, %f859, %f866, %f818;
	fma.rn.f32 	%f883, %f859, %f867, %f819;
	fma.rn.f32 	%f884, %f859, %f868, %f820;
	fma.rn.f32 	%f885, %f859, %f869, %f821;
	fma.rn.f32 	%f886, %f859, %f870, %f822;
	fma.rn.f32 	%f887, %f859, %f871, %f823;
	fma.rn.f32 	%f888, %f859, %f872, %f824;
	fma.rn.f32 	%f889, %f860, %f865, %f825;
	fma.rn.f32 	%f890, %f860, %f866, %f826;
	fma.rn.f32 	%f891, %f860, %f867, %f827;
	fma.rn.f32 	%f892, %f860, %f868, %f828;
	fma.rn.f32 	%f893, %f860, %f869, %f829;
	fma.rn.f32 	%f894, %f860, %f870, %f830;
	fma.rn.f32 	%f895, %f860, %f871, %f831;
	fma.rn.f32 	%f896, %f860, %f872, %f832;
	fma.rn.f32 	%f897, %f861, %f865, %f833;
	fma.rn.f32 	%f898, %f861, %f866, %f834;
	fma.rn.f32 	%f899, %f861, %f867, %f835;
	fma.rn.f32 	%f900, %f861, %f868, %f836;
	fma.rn.f32 	%f901, %f862, %f865, %f837;
	fma.rn.f32 	%f902, %f862, %f866, %f838;
	fma.rn.f32 	%f903, %f862, %f867, %f839;
	fma.rn.f32 	%f904, %f862, %f868, %f840;
	fma.rn.f32 	%f905, %f863, %f865, %f841;
	fma.rn.f32 	%f906, %f863, %f866, %f842;
	fma.rn.f32 	%f907, %f863, %f867, %f843;
	fma.rn.f32 	%f908, %f863, %f868, %f844;
	fma.rn.f32 	%f909, %f863, %f869, %f845;
	fma.rn.f32 	%f910, %f863, %f870, %f846;
	fma.rn.f32 	%f911, %f863, %f871, %f847;
	fma.rn.f32 	%f912, %f863, %f872, %f848;
	fma.rn.f32 	%f913, %f864, %f865, %f849;
	fma.rn.f32 	%f914, %f864, %f866, %f850;
	fma.rn.f32 	%f915, %f864, %f867, %f851;
	fma.rn.f32 	%f916, %f864, %f868, %f852;
	fma.rn.f32 	%f917, %f864, %f869, %f853;
	fma.rn.f32 	%f918, %f864, %f870, %f854;
	fma.rn.f32 	%f919, %f864, %f871, %f855;
	fma.rn.f32 	%f920, %f864, %f872, %f856;
	ld.shared.v4.f32 	{%f921, %f922, %f923, %f924}, [%r27+7168];
	ld.shared.v4.f32 	{%f925, %f926, %f927, %f928}, [%r27+7424];
	ld.shared.v4.f32 	{%f929, %f930, %f931, %f932}, [%r29+7168];
	ld.shared.v4.f32 	{%f933, %f934, %f935, %f936}, [%r29+7424];
	fma.rn.f32 	%f937, %f921, %f929, %f873;
	fma.rn.f32 	%f938, %f921, %f930, %f874;
	fma.rn.f32 	%f939, %f921, %f931, %f875;
	fma.rn.f32 	%f940, %f921, %f932, %f876;
	fma.rn.f32 	%f941, %f922, %f929, %f877;
	fma.rn.f32 	%f942, %f922, %f930, %f878;
	fma.rn.f32 	%f943, %f922, %f931, %f879;
	fma.rn.f32 	%f944, %f922, %f932, %f880;
	fma.rn.f32 	%f945, %f923, %f929, %f881;
	fma.rn.f32 	%f946, %f923, %f930, %f882;
	fma.rn.f32 	%f947, %f923, %f931, %f883;
	fma.rn.f32 	%f948, %f923, %f932, %f884;
	fma.rn.f32 	%f949, %f923, %f933, %f885;
	fma.rn.f32 	%f950, %f923, %f934, %f886;
	fma.rn.f32 	%f951, %f923, %f935, %f887;
	fma.rn.f32 	%f952, %f923, %f936, %f888;
	fma.rn.f32 	%f953, %f924, %f929, %f889;
	fma.rn.f32 	%f954, %f924, %f930, %f890;
	fma.rn.f32 	%f955, %f924, %f931, %f891;
	fma.rn.f32 	%f956, %f924, %f932, %f892;
	fma.rn.f32 	%f957, %f924, %f933, %f893;
	fma.rn.f32 	%f958, %f924, %f934, %f894;
	fma.rn.f32 	%f959, %f924, %f935, %f895;
	fma.rn.f32 	%f960, %f924, %f936, %f896;
	fma.rn.f32 	%f961, %f925, %f929, %f897;
	fma.rn.f32 	%f962, %f925, %f930, %f898;
	fma.rn.f32 	%f963, %f925, %f931, %f899;
	fma.rn.f32 	%f964, %f925, %f932, %f900;
	fma.rn.f32 	%f965, %f926, %f929, %f901;
	fma.rn.f32 	%f966, %f926, %f930, %f902;
	fma.rn.f32 	%f967, %f926, %f931, %f903;
	fma.rn.f32 	%f968, %f926, %f932, %f904;
	fma.rn.f32 	%f969, %f927, %f929, %f905;
	fma.rn.f32 	%f970, %f927, %f930, %f906;
	fma.rn.f32 	%f971, %f927, %f931, %f907;
	fma.rn.f32 	%f972, %f927, %f932, %f908;
	fma.rn.f32 	%f973, %f927, %f933, %f909;
	fma.rn.f32 	%f974, %f927, %f934, %f910;
	fma.rn.f32 	%f975, %f927, %f935, %f911;
	fma.rn.f32 	%f976, %f927, %f936, %f912;
	fma.rn.f32 	%f977, %f928, %f929, %f913;
	fma.rn.f32 	%f978, %f928, %f930, %f914;
	fma.rn.f32 	%f979, %f928, %f931, %f915;
	fma.rn.f32 	%f980, %f928, %f932, %f916;
	fma.rn.f32 	%f981, %f928, %f933, %f917;
	fma.rn.f32 	%f982, %f928, %f934, %f918;
	fma.rn.f32 	%f983, %f928, %f935, %f919;
	fma.rn.f32 	%f984, %f928, %f936, %f920;
	ld.shared.v4.f32 	{%f985, %f986, %f987, %f988}, [%r27+7680];
	ld.shared.v4.f32 	{%f989, %f990, %f991, %f992}, [%r27+7936];
	ld.shared.v4.f32 	{%f993, %f994, %f995, %f996}, [%r29+7680];
	ld.shared.v4.f32 	{%f997, %f998, %f999, %f1000}, [%r29+7936];
	fma.rn.f32 	%f1001, %f985, %f993, %f937;
	fma.rn.f32 	%f1002, %f985, %f994, %f938;
	fma.rn.f32 	%f1003, %f985, %f995, %f939;
	fma.rn.f32 	%f1004, %f985, %f996, %f940;
	fma.rn.f32 	%f1005, %f986, %f993, %f941;
	fma.rn.f32 	%f1006, %f986, %f994, %f942;
	fma.rn.f32 	%f1007, %f986, %f995, %f943;
	fma.rn.f32 	%f1008, %f986, %f996, %f944;
	fma.rn.f32 	%f1009, %f987, %f993, %f945;
	fma.rn.f32 	%f1010, %f987, %f994, %f946;
	fma.rn.f32 	%f1011, %f987, %f995, %f947;
	fma.rn.f32 	%f1012, %f987, %f996, %f948;
	fma.rn.f32 	%f1013, %f987, %f997, %f949;
	fma.rn.f32 	%f1014, %f987, %f998, %f950;
	fma.rn.f32 	%f1015, %f987, %f999, %f951;
	fma.rn.f32 	%f1016, %f987, %f1000, %f952;
	fma.rn.f32 	%f1017, %f988, %f993, %f953;
	fma.rn.f32 	%f1018, %f988, %f994, %f954;
	fma.rn.f32 	%f1019, %f988, %f995, %f955;
	fma.rn.f32 	%f1020, %f988, %f996, %f956;
	fma.rn.f32 	%f1021, %f988, %f997, %f957;
	fma.rn.f32 	%f1022, %f988, %f998, %f958;
	fma.rn.f32 	%f1023, %f988, %f999, %f959;
	fma.rn.f32 	%f1024, %f988, %f1000, %f960;
	fma.rn.f32 	%f1025, %f989, %f993, %f961;
	fma.rn.f32 	%f1026, %f989, %f994, %f962;
	fma.rn.f32 	%f1027, %f989, %f995, %f963;
	fma.rn.f32 	%f1028, %f989, %f996, %f964;
	fma.rn.f32 	%f1029, %f990, %f993, %f965;
	fma.rn.f32 	%f1030, %f990, %f994, %f966;
	fma.rn.f32 	%f1031, %f990, %f995, %f967;
	fma.rn.f32 	%f1032, %f990, %f996, %f968;
	fma.rn.f32 	%f1033, %f991, %f993, %f969;
	fma.rn.f32 	%f1034, %f991, %f994, %f970;
	fma.rn.f32 	%f1035, %f991, %f995, %f971;
	fma.rn.f32 	%f1036, %f991, %f996, %f972;
	fma.rn.f32 	%f1037, %f991, %f997, %f973;
	fma.rn.f32 	%f1038, %f991, %f998, %f974;
	fma.rn.f32 	%f1039, %f991, %f999, %f975;
	fma.rn.f32 	%f1040, %f991, %f1000, %f976;
	fma.rn.f32 	%f1041, %f992, %f993, %f977;
	fma.rn.f32 	%f1042, %f992, %f994, %f978;
	fma.rn.f32 	%f1043, %f992, %f995, %f979;
	fma.rn.f32 	%f1044, %f992, %f996, %f980;
	fma.rn.f32 	%f1045, %f992, %f997, %f981;
	fma.rn.f32 	%f1046, %f992, %f998, %f982;
	fma.rn.f32 	%f1047, %f992, %f999, %f983;
	fma.rn.f32 	%f1048, %f992, %f1000, %f984;
	st.shared.f32 	[%r24], %f529;
	st.shared.f32 	[%r24+512], %f530;
	st.shared.f32 	[%r24+1024], %f531;
	st.shared.f32 	[%r24+1536], %f532;
	st.shared.v4.f32 	[%r26], {%f533, %f534, %f535, %f536};
	bar.sync 	0;
	ld.global.nc.v4.f32 	{%f1049, %f1050, %f1051, %f1052}, [%rd8+96];
	ld.global.nc.v4.f32 	{%f1053, %f1054, %f1055, %f1056}, [%rd15+3072];
	ld.shared.v4.f32 	{%f1057, %f1058, %f1059, %f1060}, [%r27];
	ld.shared.v4.f32 	{%f1061, %f1062, %f1063, %f1064}, [%r27+256];
	ld.shared.v4.f32 	{%f1065, %f1066, %f1067, %f1068}, [%r29];
	ld.shared.v4.f32 	{%f1069, %f1070, %f1071, %f1072}, [%r29+256];
	fma.rn.f32 	%f1073, %f1057, %f1065, %f1001;
	fma.rn.f32 	%f1074, %f1057, %f1066, %f1002;
	fma.rn.f32 	%f1075, %f1057, %f1067, %f1003;
	fma.rn.f32 	%f1076, %f1057, %f1068, %f1004;
	fma.rn.f32 	%f1077, %f1058, %f1065, %f1005;
	fma.rn.f32 	%f1078, %f1058, %f1066, %f1006;
	fma.rn.f32 	%f1079, %f1058, %f1067, %f1007;
	fma.rn.f32 	%f1080, %f1058, %f1068, %f1008;
	fma.rn.f32 	%f1081, %f1059, %f1065, %f1009;
	fma.rn.f32 	%f1082, %f1059, %f1066, %f1010;
	fma.rn.f32 	%f1083, %f1059, %f1067, %f1011;
	fma.rn.f32 	%f1084, %f1059, %f1068, %f1012;
	fma.rn.f32 	%f1085, %f1059, %f1069, %f1013;
	fma.rn.f32 	%f1086, %f1059, %f1070, %f1014;
	fma.rn.f32 	%f1087, %f1059, %f1071, %f1015;
	fma.rn.f32 	%f1088, %f1059, %f1072, %f1016;
	fma.rn.f32 	%f1089, %f1060, %f1065, %f1017;
	fma.rn.f32 	%f1090, %f1060, %f1066, %f1018;
	fma.rn.f32 	%f1091, %f1060, %f1067, %f1019;
	fma.rn.f32 	%f1092, %f1060, %f1068, %f1020;
	fma.rn.f32 	%f1093, %f1060, %f1069, %f1021;
	fma.rn.f32 	%f1094, %f1060, %f1070, %f1022;
	fma.rn.f32 	%f1095, %f1060, %f1071, %f1023;
	fma.rn.f32 	%f1096, %f1060, %f1072, %f1024;
	fma.rn.f32 	%f1097, %f1061, %f1065, %f1025;
	fma.rn.f32 	%f1098, %f1061, %f1066, %f1026;
	fma.rn.f32 	%f1099, %f1061, %f1067, %f1027;
	fma.rn.f32 	%f1100, %f1061, %f1068, %f1028;
	fma.rn.f32 	%f1101, %f1062, %f1065, %f1029;
	fma.rn.f32 	%f1102, %f1062, %f1066, %f1030;
	fma.rn.f32 	%f1103, %f1062, %f1067, %f1031;
	fma.rn.f32 	%f1104, %f1062, %f1068, %f1032;
	fma.rn.f32 	%f1105, %f1063, %f1065, %f1033;
	fma.rn.f32 	%f1106, %f1063, %f1066, %f1034;
	fma.rn.f32 	%f1107, %f1063, %f1067, %f1035;
	fma.rn.f32 	%f1108, %f1063, %f1068, %f1036;
	fma.rn.f32 	%f1109, %f1063, %f1069, %f1037;
	fma.rn.f32 	%f1110, %f1063, %f1070, %f1038;
	fma.rn.f32 	%f1111, %f1063, %f1071, %f1039;
	fma.rn.f32 	%f1112, %f1063, %f1072, %f1040;
	fma.rn.f32 	%f1113, %f1064, %f1065, %f1041;
	fma.rn.f32 	%f1114, %f1064, %f1066, %f1042;
	fma.rn.f32 	%f1115, %f1064, %f1067, %f1043;
	fma.rn.f32 	%f1116, %f1064, %f1068, %f1044;
	fma.rn.f32 	%f1117, %f1064, %f1069, %f1045;
	fma.rn.f32 	%f1118, %f1064, %f1070, %f1046;
	fma.rn.f32 	%f1119, %f1064, %f1071, %f1047;
	fma.rn.f32 	%f1120, %f1064, %f1072, %f1048;
	ld.shared.v4.f32 	{%f1121, %f1122, %f1123, %f1124}, [%r27+512];
	ld.shared.v4.f32 	{%f1125, %f1126, %f1127, %f1128}, [%r27+768];
	ld.shared.v4.f32 	{%f1129, %f1130, %f1131, %f1132}, [%r29+512];
	ld.shared.v4.f32 	{%f1133, %f1134, %f1135, %f1136}, [%r29+768];
	fma.rn.f32 	%f1137, %f1121, %f1129, %f1073;
	fma.rn.f32 	%f1138, %f1121, %f1130, %f1074;
	fma.rn.f32 	%f1139, %f1121, %f1131, %f1075;
	fma.rn.f32 	%f1140, %f1121, %f1132, %f1076;
	fma.rn.f32 	%f1141, %f1122, %f1129, %f1077;
	fma.rn.f32 	%f1142, %f1122, %f1130, %f1078;
	fma.rn.f32 	%f1143, %f1122, %f1131, %f1079;
	fma.rn.f32 	%f1144, %f1122, %f1132, %f1080;
	fma.rn.f32 	%f1145, %f1123, %f1129, %f1081;
	fma.rn.f32 	%f1146, %f1123, %f1130, %f1082;
	fma.rn.f32 	%f1147, %f1123, %f1131, %f1083;
	fma.rn.f32 	%f1148, %f1123, %f1132, %f1084;
	fma.rn.f32 	%f1149, %f1123, %f1133, %f1085;
	fma.rn.f32 	%f1150, %f1123, %f1134, %f1086;
	fma.rn.f32 	%f1151, %f1123, %f1135, %f1087;
	fma.rn.f32 	%f1152, %f1123, %f1136, %f1088;
	fma.rn.f32 	%f1153, %f1124, %f1129, %f1089;
	fma.rn.f32 	%f1154, %f1124, %f1130, %f1090;
	fma.rn.f32 	%f1155, %f1124, %f1131, %f1091;
	fma.rn.f32 	%f1156, %f1124, %f1132, %f1092;
	fma.rn.f32 	%f1157, %f1124, %f1133, %f1093;
	fma.rn.f32 	%f1158, %f1124, %f1134, %f1094;
	fma.rn.f32 	%f1159, %f1124, %f1135, %f1095;
	fma.rn.f32 	%f1160, %f1124, %f1136, %f1096;
	fma.rn.f32 	%f1161, %f1125, %f1129, %f1097;
	fma.rn.f32 	%f1162, %f1125, %f1130, %f1098;
	fma.rn.f32 	%f1163, %f1125, %f1131, %f1099;
	fma.rn.f32 	%f1164, %f1125, %f1132, %f1100;
	fma.rn.f32 	%f1165, %f1126, %f1129, %f1101;
	fma.rn.f32 	%f1166, %f1126, %f1130, %f1102;
	fma.rn.f32 	%f1167, %f1126, %f1131, %f1103;
	fma.rn.f32 	%f1168, %f1126, %f1132, %f1104;
	fma.rn.f32 	%f1169, %f1127, %f1129, %f1105;
	fma.rn.f32 	%f1170, %f1127, %f1130, %f1106;
	fma.rn.f32 	%f1171, %f1127, %f1131, %f1107;
	fma.rn.f32 	%f1172, %f1127, %f1132, %f1108;
	fma.rn.f32 	%f1173, %f1127, %f1133, %f1109;
	fma.rn.f32 	%f1174, %f1127, %f1134, %f1110;
	fma.rn.f32 	%f1175, %f1127, %f1135, %f1111;
	fma.rn.f32 	%f1176, %f1127, %f1136, %f1112;
	fma.rn.f32 	%f1177, %f1128, %f1129, %f1113;
	fma.rn.f32 	%f1178, %f1128, %f1130, %f1114;
	fma.rn.f32 	%f1179, %f1128, %f1131, %f1115;
	fma.rn.f32 	%f1180, %f1128, %f1132, %f1116;
	fma.rn.f32 	%f1181, %f1128, %f1133, %f1117;
	fma.rn.f32 	%f1182, %f1128, %f1134, %f1118;
	fma.rn.f32 	%f1183, %f1128, %f1135, %f1119;
	fma.rn.f32 	%f1184, %f1128, %f1136, %f1120;
	ld.shared.v4.f32 	{%f1185, %f1186, %f1187, %f1188}, [%r27+1024];
	ld.shared.v4.f32 	{%f1189, %f1190, %f1191, %f1192}, [%r27+1280];
	ld.shared.v4.f32 	{%f1193, %f1194, %f1195, %f1196}, [%r29+1024];
	ld.shared.v4.f32 	{%f1197, %f1198, %f1199, %f1200}, [%r29+1280];
	fma.rn.f32 	%f1201, %f1185, %f1193, %f1137;
	fma.rn.f32 	%f1202, %f1185, %f1194, %f1138;
	fma.rn.f32 	%f1203, %f1185, %f1195, %f1139;
	fma.rn.f32 	%f1204, %f1185, %f1196, %f1140;
	fma.rn.f32 	%f1205, %f1186, %f1193, %f1141;
	fma.rn.f32 	%f1206, %f1186, %f1194, %f1142;
	fma.rn.f32 	%f1207, %f1186, %f1195, %f1143;
	fma.rn.f32 	%f1208, %f1186, %f1196, %f1144;
	fma.rn.f32 	%f1209, %f1187, %f1193, %f1145;
	fma.rn.f32 	%f1210, %f1187, %f1194, %f1146;
	fma.rn.f32 	%f1211, %f1187, %f1195, %f1147;
	fma.rn.f32 	%f1212, %f1187, %f1196, %f1148;
	fma.rn.f32 	%f1213, %f1187, %f1197, %f1149;
	fma.rn.f32 	%f1214, %f1187, %f1198, %f1150;
	fma.rn.f32 	%f1215, %f1187, %f1199, %f1151;
	fma.rn.f32 	%f1216, %f1187, %f1200, %f1152;
	fma.rn.f32 	%f1217, %f1188, %f1193, %f1153;
	fma.rn.f32 	%f1218, %f1188, %f1194, %f1154;
	fma.rn.f32 	%f1219, %f1188, %f1195, %f1155;
	fma.rn.f32 	%f1220, %f1188, %f1196, %f1156;
	fma.rn.f32 	%f1221, %f1188, %f1197, %f1157;
	fma.rn.f32 	%f1222, %f1188, %f1198, %f1158;
	fma.rn.f32 	%f1223, %f1188, %f1199, %f1159;
	fma.rn.f32 	%f1224, %f1188, %f1200, %f1160;
	fma.rn.f32 	%f1225, %f1189, %f1193, %f1161;
	fma.rn.f32 	%f1226, %f1189, %f1194, %f1162;
	fma.rn.f32 	%f1227, %f1189, %f1195, %f1163;
	fma.rn.f32 	%f1228, %f1189, %f1196, %f1164;
	fma.rn.f32 	%f1229, %f1190, %f1193, %f1165;
	fma.rn.f32 	%f1230, %f1190, %f1194, %f1166;
	fma.rn.f32 	%f1231, %f1190, %f1195, %f1167;
	fma.rn.f32 	%f1232, %f1190, %f1196, %f1168;
	fma.rn.f32 	%f1233, %f1191, %f1193, %f1169;
	fma.rn.f32 	%f1234, %f1191, %f1194, %f1170;
	fma.rn.f32 	%f1235, %f1191, %f1195, %f1171;
	fma.rn.f32 	%f1236, %f1191, %f1196, %f1172;
	fma.rn.f32 	%f1237, %f1191, %f1197, %f1173;
	fma.rn.f32 	%f1238, %f1191, %f1198, %f1174;
	fma.rn.f32 	%f1239, %f1191, %f1199, %f1175;
	fma.rn.f32 	%f1240, %f1191, %f1200, %f1176;
	fma.rn.f32 	%f1241, %f1192, %f1193, %f1177;
	fma.rn.f32 	%f1242, %f1192, %f1194, %f1178;
	fma.rn.f32 	%f1243, %f1192, %f1195, %f1179;
	fma.rn.f32 	%f1244, %f1192, %f1196, %f1180;
	fma.rn.f32 	%f1245, %f1192, %f1197, %f1181;
	fma.rn.f32 	%f1246, %f1192, %f1198, %f1182;
	fma.rn.f32 	%f1247, %f1192, %f1199, %f1183;
	fma.rn.f32 	%f1248, %f1192, %f1200, %f1184;
	ld.shared.v4.f32 	{%f1249, %f1250, %f1251, %f1252}, [%r27+1536];
	ld.shared.v4.f32 	{%f1253, %f1254, %f1255, %f1256}, [%r27+1792];
	ld.shared.v4.f32 	{%f1257, %f1258, %f1259, %f1260}, [%r29+1536];
	ld.shared.v4.f32 	{%f1261, %f1262, %f1263, %f1264}, [%r29+1792];
	fma.rn.f32 	%f1265, %f1249, %f1257, %f1201;
	fma.rn.f32 	%f1266, %f1249, %f1258, %f1202;
	fma.rn.f32 	%f1267, %f1249, %f1259, %f1203;
	fma.rn.f32 	%f1268, %f1249, %f1260, %f1204;
	fma.rn.f32 	%f1269, %f1250, %f1257, %f1205;
	fma.rn.f32 	%f1270, %f1250, %f1258, %f1206;
	fma.rn.f32 	%f1271, %f1250, %f1259, %f1207;
	fma.rn.f32 	%f1272, %f1250, %f1260, %f1208;
	fma.rn.f32 	%f1273, %f1251, %f1257, %f1209;
	fma.rn.f32 	%f1274, %f1251, %f1258, %f1210;
	fma.rn.f32 	%f1275, %f1251, %f1259, %f1211;
	fma.rn.f32 	%f1276, %f1251, %f1260, %f1212;
	fma.rn.f32 	%f1277, %f1251, %f1261, %f1213;
	fma.rn.f32 	%f1278, %f1251, %f1262, %f1214;
	fma.rn.f32 	%f1279, %f1251, %f1263, %f1215;
	fma.rn.f32 	%f1280, %f1251, %f1264, %f1216;
	fma.rn.f32 	%f1281, %f1252, %f1257, %f1217;
	fma.rn.f32 	%f1282, %f1252, %f1258, %f1218;
	fma.rn.f32 	%f1283, %f1252, %f1259, %f1219;
	fma.rn.f32 	%f1284, %f1252, %f1260, %f1220;
	fma.rn.f32 	%f1285, %f1252, %f1261, %f1221;
	fma.rn.f32 	%f1286, %f1252, %f1262, %f1222;
	fma.rn.f32 	%f1287, %f1252, %f1263, %f1223;
	fma.rn.f32 	%f1288, %f1252, %f1264, %f1224;
	fma.rn.f32 	%f1289, %f1253, %f1257, %f1225;
	fma.rn.f32 	%f1290, %f1253, %f1258, %f1226;
	fma.rn.f32 	%f1291, %f1253, %f1259, %f1227;
	fma.rn.f32 	%f1292, %f1253, %f1260, %f1228;
	fma.rn.f32 	%f1293, %f1254, %f1257, %f1229;
	fma.rn.f32 	%f1294, %f1254, %f1258, %f1230;
	fma.rn.f32 	%f1295, %f1254, %f1259, %f1231;
	fma.rn.f32 	%f1296, %f1254, %f1260, %f1232;
	fma.rn.f32 	%f1297, %f1255, %f1257, %f1233;
	fma.rn.f32 	%f1298, %f1255, %f1258, %f1234;
	fma.rn.f32 	%f1299, %f1255, %f1259, %f1235;
	fma.rn.f32 	%f1300, %f1255, %f1260, %f1236;
	fma.rn.f32 	%f1301, %f1255, %f1261, %f1237;
	fma.rn.f32 	%f1302, %f1255, %f1262, %f1238;
	fma.rn.f32 	%f1303, %f1255, %f1263, %f1239;
	fma.rn.f32 	%f1304, %f1255, %f1264, %f1240;
	fma.rn.f32 	%f1305, %f1256, %f1257, %f1241;
	fma.rn.f32 	%f1306, %f1256, %f1258, %f1242;
	fma.rn.f32 	%f1307, %f1256, %f1259, %f1243;
	fma.rn.f32 	%f1308, %f1256, %f1260, %f1244;
	fma.rn.f32 	%f1309, %f1256, %f1261, %f1245;
	fma.rn.f32 	%f1310, %f1256, %f1262, %f1246;
	fma.rn.f32 	%f1311, %f1256, %f1263, %f1247;
	fma.rn.f32 	%f1312, %f1256, %f1264, %f1248;
	ld.shared.v4.f32 	{%f1313, %f1314, %f1315, %f1316}, [%r27+2048];
	ld.shared.v4.f32 	{%f1317, %f1318, %f1319, %f1320}, [%r27+2304];
	ld.shared.v4.f32 	{%f1321, %f1322, %f1323, %f1324}, [%r29+2048];
	ld.shared.v4.f32 	{%f1325, %f1326, %f1327, %f1328}, [%r29+2304];
	fma.rn.f32 	%f1329, %f1313, %f1321, %f1265;
	fma.rn.f32 	%f1330, %f1313, %f1322, %f1266;
	fma.rn.f32 	%f1331, %f1313, %f1323, %f1267;
	fma.rn.f32 	%f1332, %f1313, %f1324, %f1268;
	fma.rn.f32 	%f1333, %f1314, %f1321, %f1269;
	fma.rn.f32 	%f1334, %f1314, %f1322, %f1270;
	fma.rn.f32 	%f1335, %f1314, %f1323, %f1271;
	fma.rn.f32 	%f1336, %f1314, %f1324, %f1272;
	fma.rn.f32 	%f1337, %f1315, %f1321, %f1273;
	fma.rn.f32 	%f1338, %f1315, %f1322, %f1274;
	fma.rn.f32 	%f1339, %f1315, %f1323, %f1275;
	fma.rn.f32 	%f1340, %f1315, %f1324, %f1276;
	fma.rn.f32 	%f1341, %f1315, %f1325, %f1277;
	fma.rn.f32 	%f1342, %f1315, %f1326, %f1278;
	fma.rn.f32 	%f1343, %f1315, %f1327, %f1279;
	fma.rn.f32 	%f1344, %f1315, %f1328, %f1280;
	fma.rn.f32 	%f1345, %f1316, %f1321, %f1281;
	fma.rn.f32 	%f1346, %f1316, %f1322, %f1282;
	fma.rn.f32 	%f1347, %f1316, %f1323, %f1283;
	fma.rn.f32 	%f1348, %f1316, %f1324, %f1284;
	fma.rn.f32 	%f1349, %f1316, %f1325, %f1285;
	fma.rn.f32 	%f1350, %f1316, %f1326, %f1286;
	fma.rn.f32 	%f1351, %f1316, %f1327, %f1287;
	fma.rn.f32 	%f1352, %f1316, %f1328, %f1288;
	fma.rn.f32 	%f1353, %f1317, %f1321, %f1289;
	fma.rn.f32 	%f1354, %f1317, %f1322, %f1290;
	fma.rn.f32 	%f1355, %f1317, %f1323, %f1291;
	fma.rn.f32 	%f1356, %f1317, %f1324, %f1292;
	fma.rn.f32 	%f1357, %f1318, %f1321, %f1293;
	fma.rn.f32 	%f1358, %f1318, %f1322, %f1294;
	fma.rn.f32 	%f1359, %f1318, %f1323, %f1295;
	fma.rn.f32 	%f1360, %f1318, %f1324, %f1296;
	fma.rn.f32 	%f1361, %f1319, %f1321, %f1297;
	fma.rn.f32 	%f1362, %f1319, %f1322, %f1298;
	fma.rn.f32 	%f1363, %f1319, %f1323, %f1299;
	fma.rn.f32 	%f1364, %f1319, %f1324, %f1300;
	fma.rn.f32 	%f1365, %f1319, %f1325, %f1301;
	fma.rn.f32 	%f1366, %f1319, %f1326, %f1302;
	fma.rn.f32 	%f1367, %f1319, %f1327, %f1303;
	fma.rn.f32 	%f1368, %f1319, %f1328, %f1304;
	fma.rn.f32 	%f1369, %f1320, %f1321, %f1305;
	fma.rn.f32 	%f1370, %f1320, %f1322, %f1306;
	fma.rn.f32 	%f1371, %f1320, %f1323, %f1307;
	fma.rn.f32 	%f1372, %f1320, %f1324, %f1308;
	fma.rn.f32 	%f1373, %f1320, %f1325, %f1309;
	fma.rn.f32 	%f1374, %f1320, %f1326, %f1310;
	fma.rn.f32 	%f1375, %f1320, %f1327, %f1311;
	fma.rn.f32 	%f1376, %f1320, %f1328, %f1312;
	ld.shared.v4.f32 	{%f1377, %f1378, %f1379, %f1380}, [%r27+2560];
	ld.shared.v4.f32 	{%f1381, %f1382, %f1383, %f1384}, [%r27+2816];
	ld.shared.v4.f32 	{%f1385, %f1386, %f1387, %f1388}, [%r29+2560];
	ld.shared.v4.f32 	{%f1389, %f1390, %f1391, %f1392}, [%r29+2816];
	fma.rn.f32 	%f1393, %f1377, %f1385, %f1329;
	fma.rn.f32 	%f1394, %f1377, %f1386, %f1330;
	fma.rn.f32 	%f1395, %f1377, %f1387, %f1331;
	fma.rn.f32 	%f1396, %f1377, %f1388, %f1332;
	fma.rn.f32 	%f1397, %f1378, %f1385, %f1333;
	fma.rn.f32 	%f1398, %f1378, %f1386, %f1334;
	fma.rn.f32 	%f1399, %f1378, %f1387, %f1335;
	fma.rn.f32 	%f1400, %f1378, %f1388, %f1336;
	fma.rn.f32 	%f1401, %f1379, %f1385, %f1337;
	fma.rn.f32 	%f1402, %f1379, %f1386, %f1338;
	fma.rn.f32 	%f1403, %f1379, %f1387, %f1339;
	fma.rn.f32 	%f1404, %f1379, %f1388, %f1340;
	fma.rn.f32 	%f1405, %f1379, %f1389, %f1341;
	fma.rn.f32 	%f1406, %f1379, %f1390, %f1342;
	fma.rn.f32 	%f1407, %f1379, %f1391, %f1343;
	fma.rn.f32 	%f1408, %f1379, %f1392, %f1344;
	fma.rn.f32 	%f1409, %f1380, %f1385, %f1345;
	fma.rn.f32 	%f1410, %f1380, %f1386, %f1346;
	fma.rn.f32 	%f1411, %f1380, %f1387, %f1347;
	fma.rn.f32 	%f1412, %f1380, %f1388, %f1348;
	fma.rn.f32 	%f1413, %f1380, %f1389, %f1349;
	fma.rn.f32 	%f1414, %f1380, %f1390, %f1350;
	fma.rn.f32 	%f1415, %f1380, %f1391, %f1351;
	fma.rn.f32 	%f1416, %f1380, %f1392, %f1352;
	fma.rn.f32 	%f1417, %f1381, %f1385, %f1353;
	fma.rn.f32 	%f1418, %f1381, %f1386, %f1354;
	fma.rn.f32 	%f1419, %f1381, %f1387, %f1355;
	fma.rn.f32 	%f1420, %f1381, %f1388, %f1356;
	fma.rn.f32 	%f1421, %f1382, %f1385, %f1357;
	fma.rn.f32 	%f1422, %f1382, %f1386, %f1358;
	fma.rn.f32 	%f1423, %f1382, %f1387, %f1359;
	fma.rn.f32 	%f1424, %f1382, %f1388, %f1360;
	fma.rn.f32 	%f1425, %f1383, %f1385, %f1361;
	fma.rn.f32 	%f1426, %f1383, %f1386, %f1362;
	fma.rn.f32 	%f1427, %f1383, %f1387, %f1363;
	fma.rn.f32 	%f1428, %f1383, %f1388, %f1364;
	fma.rn.f32 	%f1429, %f1383, %f1389, %f1365;
	fma.rn.f32 	%f1430, %f1383, %f1390, %f1366;
	fma.rn.f32 	%f1431, %f1383, %f1391, %f1367;
	fma.rn.f32 	%f1432, %f1383, %f1392, %f1368;
	fma.rn.f32 	%f1433, %f1384, %f1385, %f1369;
	fma.rn.f32 	%f1434, %f1384, %f1386, %f1370;
	fma.rn.f32 	%f1435, %f1384, %f1387, %f1371;
	fma.rn.f32 	%f1436, %f1384, %f1388, %f1372;
	fma.rn.f32 	%f1437, %f1384, %f1389, %f1373;
	fma.rn.f32 	%f1438, %f1384, %f1390, %f1374;
	fma.rn.f32 	%f1439, %f1384, %f1391, %f1375;
	fma.rn.f32 	%f1440, %f1384, %f1392, %f1376;
	ld.shared.v4.f32 	{%f1441, %f1442, %f1443, %f1444}, [%r27+3072];
	ld.shared.v4.f32 	{%f1445, %f1446, %f1447, %f1448}, [%r27+3328];
	ld.shared.v4.f32 	{%f1449, %f1450, %f1451, %f1452}, [%r29+3072];
	ld.shared.v4.f32 	{%f1453, %f1454, %f1455, %f1456}, [%r29+3328];
	fma.rn.f32 	%f1457, %f1441, %f1449, %f1393;
	fma.rn.f32 	%f1458, %f1441, %f1450, %f1394;
	fma.rn.f32 	%f1459, %f1441, %f1451, %f1395;
	fma.rn.f32 	%f1460, %f1441, %f1452, %f1396;
	fma.rn.f32 	%f1461, %f1442, %f1449, %f1397;
	fma.rn.f32 	%f1462, %f1442, %f1450, %f1398;
	fma.rn.f32 	%f1463, %f1442, %f1451, %f1399;
	fma.rn.f32 	%f1464, %f1442, %f1452, %f1400;
	fma.rn.f32 	%f1465, %f1443, %f1449, %f1401;
	fma.rn.f32 	%f1466, %f1443, %f1450, %f1402;
	fma.rn.f32 	%f1467, %f1443, %f1451, %f1403;
	fma.rn.f32 	%f1468, %f1443, %f1452, %f1404;
	fma.rn.f32 	%f1469, %f1443, %f1453, %f1405;
	fma.rn.f32 	%f1470, %f1443, %f1454, %f1406;
	fma.rn.f32 	%f1471, %f1443, %f1455, %f1407;
	fma.rn.f32 	%f1472, %f1443, %f1456, %f1408;
	fma.rn.f32 	%f1473, %f1444, %f1449, %f1409;
	fma.rn.f32 	%f1474, %f1444, %f1450, %f1410;
	fma.rn.f32 	%f1475, %f1444, %f1451, %f1411;
	fma.rn.f32 	%f1476, %f1444, %f1452, %f1412;
	fma.rn.f32 	%f1477, %f1444, %f1453, %f1413;
	fma.rn.f32 	%f1478, %f1444, %f1454, %f1414;
	fma.rn.f32 	%f1479, %f1444, %f1455, %f1415;
	fma.rn.f32 	%f1480, %f1444, %f1456, %f1416;
	fma.rn.f32 	%f1481, %f1445, %f1449, %f1417;
	fma.rn.f32 	%f1482, %f1445, %f1450, %f1418;
	fma.rn.f32 	%f1483, %f1445, %f1451, %f1419;
	fma.rn.f32 	%f1484, %f1445, %f1452, %f1420;
	fma.rn.f32 	%f1485, %f1446, %f1449, %f1421;
	fma.rn.f32 	%f1486, %f1446, %f1450, %f1422;
	fma.rn.f32 	%f1487, %f1446, %f1451, %f1423;
	fma.rn.f32 	%f1488, %f1446, %f1452, %f1424;
	fma.rn.f32 	%f1489, %f1447, %f1449, %f1425;
	fma.rn.f32 	%f1490, %f1447, %f1450, %f1426;
	fma.rn.f32 	%f1491, %f1447, %f1451, %f1427;
	fma.rn.f32 	%f1492, %f1447, %f1452, %f1428;
	fma.rn.f32 	%f1493, %f1447, %f1453, %f1429;
	fma.rn.f32 	%f1494, %f1447, %f1454, %f1430;
	fma.rn.f32 	%f1495, %f1447, %f1455, %f1431;
	fma.rn.f32 	%f1496, %f1447, %f1456, %f1432;
	fma.rn.f32 	%f1497, %f1448, %f1449, %f1433;
	fma.rn.f32 	%f1498, %f1448, %f1450, %f1434;
	fma.rn.f32 	%f1499, %f1448, %f1451, %f1435;
	fma.rn.f32 	%f1500, %f1448, %f1452, %f1436;
	fma.rn.f32 	%f1501, %f1448, %f1453, %f1437;
	fma.rn.f32 	%f1502, %f1448, %f1454, %f1438;
	fma.rn.f32 	%f1503, %f1448, %f1455, %f1439;
	fma.rn.f32 	%f1504, %f1448, %f1456, %f1440;
	ld.shared.v4.f32 	{%f1505, %f1506, %f1507, %f1508}, [%r27+3584];
	ld.shared.v4.f32 	{%f1509, %f1510, %f1511, %f1512}, [%r27+3840];
	ld.shared.v4.f32 	{%f1513, %f1514, %f1515, %f1516}, [%r29+3584];
	ld.shared.v4.f32 	{%f1517, %f1518, %f1519, %f1520}, [%r29+3840];
	fma.rn.f32 	%f1521, %f1505, %f1513, %f1457;
	fma.rn.f32 	%f1522, %f1505, %f1514, %f1458;
	fma.rn.f32 	%f1523, %f1505, %f1515, %f1459;
	fma.rn.f32 	%f1524, %f1505, %f1516, %f1460;
	fma.rn.f32 	%f1525, %f1506, %f1513, %f1461;
	fma.rn.f32 	%f1526, %f1506, %f1514, %f1462;
	fma.rn.f32 	%f1527, %f1506, %f1515, %f1463;
	fma.rn.f32 	%f1528, %f1506, %f1516, %f1464;
	fma.rn.f32 	%f1529, %f1507, %f1513, %f1465;
	fma.rn.f32 	%f1530, %f1507, %f1514, %f1466;
	fma.rn.f32 	%f1531, %f1507, %f1515, %f1467;
	fma.rn.f32 	%f1532, %f1507, %f1516, %f1468;
	fma.rn.f32 	%f1533, %f1507, %f1517, %f1469;
	fma.rn.f32 	%f1534, %f1507, %f1518, %f1470;
	fma.rn.f32 	%f1535, %f1507, %f1519, %f1471;
	fma.rn.f32 	%f1536, %f1507, %f1520, %f1472;
	fma.rn.f32 	%f1537, %f1508, %f1513, %f1473;
	fma.rn.f32 	%f1538, %f1508, %f1514, %f1474;
	fma.rn.f32 	%f1539, %f1508, %f1515, %f1475;
	fma.rn.f32 	%f1540, %f1508, %f1516, %f1476;
	fma.rn.f32 	%f1541, %f1508, %f1517, %f1477;
	fma.rn.f32 	%f1542, %f1508, %f1518, %f1478;
	fma.rn.f32 	%f1543, %f1508, %f1519, %f1479;
	fma.rn.f32 	%f1544, %f1508, %f1520, %f1480;
	fma.rn.f32 	%f1545, %f1509, %f1513, %f1481;
	fma.rn.f32 	%f1546, %f1509, %f1514, %f1482;
	fma.rn.f32 	%f1547, %f1509, %f1515, %f1483;
	fma.rn.f32 	%f1548, %f1509, %f1516, %f1484;
	fma.rn.f32 	%f1549, %f1510, %f1513, %f1485;
	fma.rn.f32 	%f1550, %f1510, %f1514, %f1486;
	fma.rn.f32 	%f1551, %f1510, %f1515, %f1487;
	fma.rn.f32 	%f1552, %f1510, %f1516, %f1488;
	fma.rn.f32 	%f1553, %f1511, %f1513, %f1489;
	fma.rn.f32 	%f1554, %f1511, %f1514, %f1490;
	fma.rn.f32 	%f1555, %f1511, %f1515, %f1491;
	fma.rn.f32 	%f1556, %f1511, %f1516, %f1492;
	fma.rn.f32 	%f1557, %f1511, %f1517, %f1493;
	fma.rn.f32 	%f1558, %f1511, %f1518, %f1494;
	fma.rn.f32 	%f1559, %f1511, %f1519, %f1495;
	fma.rn.f32 	%f1560, %f1511, %f1520, %f1496;
	fma.rn.f32 	%f1561, %f1512, %f1513, %f1497;
	fma.rn.f32 	%f1562, %f1512, %f1514, %f1498;
	fma.rn.f32 	%f1563, %f1512, %f1515, %f1499;
	fma.rn.f32 	%f1564, %f1512, %f1516, %f1500;
	fma.rn.f32 	%f1565, %f1512, %f1517, %f1501;
	fma.rn.f32 	%f1566, %f1512, %f1518, %f1502;
	fma.rn.f32 	%f1567, %f1512, %f1519, %f1503;
	fma.rn.f32 	%f1568, %f1512, %f1520, %f1504;
	st.shared.f32 	[%r24+4096], %f1049;
	st.shared.f32 	[%r24+4608], %f1050;
	st.shared.f32 	[%r24+5120], %f1051;
	st.shared.f32 	[%r24+5632], %f1052;
	st.shared.v4.f32 	[%r26+4096], {%f1053, %f1054, %f1055, %f1056};
	bar.sync 	0;
	ld.shared.v4.f32 	{%f1569, %f1570, %f1571, %f1572}, [%r27+4096];
	ld.shared.v4.f32 	{%f1573, %f1574, %f1575, %f1576}, [%r27+4352];
	ld.shared.v4.f32 	{%f1577, %f1578, %f1579, %f1580}, [%r29+4096];
	ld.shared.v4.f32 	{%f1581, %f1582, %f1583, %f1584}, [%r29+4352];
	fma.rn.f32 	%f1585, %f1569, %f1577, %f1521;
	fma.rn.f32 	%f1586, %f1569, %f1578, %f1522;
	fma.rn.f32 	%f1587, %f1569, %f1579, %f1523;
	fma.rn.f32 	%f1588, %f1569, %f1580, %f1524;
	fma.rn.f32 	%f1589, %f1570, %f1577, %f1525;
	fma.rn.f32 	%f1590, %f1570, %f1578, %f1526;
	fma.rn.f32 	%f1591, %f1570, %f1579, %f1527;
	fma.rn.f32 	%f1592, %f1570, %f1580, %f1528;
	fma.rn.f32 	%f1593, %f1571, %f1577, %f1529;
	fma.rn.f32 	%f1594, %f1571, %f1578, %f1530;
	fma.rn.f32 	%f1595, %f1571, %f1579, %f1531;
	fma.rn.f32 	%f1596, %f1571, %f1580, %f1532;
	fma.rn.f32 	%f1597, %f1571, %f1581, %f1533;
	fma.rn.f32 	%f1598, %f1571, %f1582, %f1534;
	fma.rn.f32 	%f1599, %f1571, %f1583, %f1535;
	fma.rn.f32 	%f1600, %f1571, %f1584, %f1536;
	fma.rn.f32 	%f1601, %f1572, %f1577, %f1537;
	fma.rn.f32 	%f1602, %f1572, %f1578, %f1538;
	fma.rn.f32 	%f1603, %f1572, %f1579, %f1539;
	fma.rn.f32 	%f1604, %f1572, %f1580, %f1540;
	fma.rn.f32 	%f1605, %f1572, %f1581, %f1541;
	fma.rn.f32 	%f1606, %f1572, %f1582, %f1542;
	fma.rn.f32 	%f1607, %f1572, %f1583, %f1543;
	fma.rn.f32 	%f1608, %f1572, %f1584, %f1544;
	fma.rn.f32 	%f1609, %f1573, %f1577, %f1545;
	fma.rn.f32 	%f1610, %f1573, %f1578, %f1546;
	fma.rn.f32 	%f1611, %f1573, %f1579, %f1547;
	fma.rn.f32 	%f1612, %f1573, %f1580, %f1548;
	fma.rn.f32 	%f1613, %f1574, %f1577, %f1549;
	fma.rn.f32 	%f1614, %f1574, %f1578, %f1550;
	fma.rn.f32 	%f1615, %f1574, %f1579, %f1551;
	fma.rn.f32 	%f1616, %f1574, %f1580, %f1552;
	fma.rn.f32 	%f1617, %f1575, %f1577, %f1553;
	fma.rn.f32 	%f1618, %f1575, %f1578, %f1554;
	fma.rn.f32 	%f1619, %f1575, %f1579, %f1555;
	fma.rn.f32 	%f1620, %f1575, %f1580, %f1556;
	fma.rn.f32 	%f1621, %f1575, %f1581, %f1557;
	fma.rn.f32 	%f1622, %f1575, %f1582, %f1558;
	fma.rn.f32 	%f1623, %f1575, %f1583, %f1559;
	fma.rn.f32 	%f1624, %f1575, %f1584, %f1560;
	fma.rn.f32 	%f1625, %f1576, %f1577, %f1561;
	fma.rn.f32 	%f1626, %f1576, %f1578, %f1562;
	fma.rn.f32 	%f1627, %f1576, %f1579, %f1563;
	fma.rn.f32 	%f1628, %f1576, %f1580, %f1564;
	fma.rn.f32 	%f1629, %f1576, %f1581, %f1565;
	fma.rn.f32 	%f1630, %f1576, %f1582, %f1566;
	fma.rn.f32 	%f1631, %f1576, %f1583, %f1567;
	fma.rn.f32 	%f1632, %f1576, %f1584, %f1568;
	ld.shared.v4.f32 	{%f1633, %f1634, %f1635, %f1636}, [%r27+4608];
	ld.shared.v4.f32 	{%f1637, %f1638, %f1639, %f1640}, [%r27+4864];
	ld.shared.v4.f32 	{%f1641, %f1642, %f1643, %f1644}, [%r29+4608];
	ld.shared.v4.f32 	{%f1645, %f1646, %f1647, %f1648}, [%r29+4864];
	fma.rn.f32 	%f1649, %f1633, %f1641, %f1585;
	fma.rn.f32 	%f1650, %f1633, %f1642, %f1586;
	fma.rn.f32 	%f1651, %f1633, %f1643, %f1587;
	fma.rn.f32 	%f1652, %f1633, %f1644, %f1588;
	fma.rn.f32 	%f1653, %f1634, %f1641, %f1589;
	fma.rn.f32 	%f1654, %f1634, %f1642, %f1590;
	fma.rn.f32 	%f1655, %f1634, %f1643, %f1591;
	fma.rn.f32 	%f1656, %f1634, %f1644, %f1592;
	fma.rn.f32 	%f1657, %f1635, %f1641, %f1593;
	fma.rn.f32 	%f1658, %f1635, %f1642, %f1594;
	fma.rn.f32 	%f1659, %f1635, %f1643, %f1595;
	fma.rn.f32 	%f1660, %f1635, %f1644, %f1596;
	fma.rn.f32 	%f1661, %f1635, %f1645, %f1597;
	fma.rn.f32 	%f1662, %f1635, %f1646, %f1598;
	fma.rn.f32 	%f1663, %f1635, %f1647, %f1599;
	fma.rn.f32 	%f1664, %f1635, %f1648, %f1600;
	fma.rn.f32 	%f1665, %f1636, %f1641, %f1601;
	fma.rn.f32 	%f1666, %f1636, %f1642, %f1602;
	fma.rn.f32 	%f1667, %f1636, %f1643, %f1603;
	fma.rn.f32 	%f1668, %f1636, %f1644, %f1604;
	fma.rn.f32 	%f1669, %f1636, %f1645, %f1605;
	fma.rn.f32 	%f1670, %f1636, %f1646, %f1606;
	fma.rn.f32 	%f1671, %f1636, %f1647, %f1607;
	fma.rn.f32 	%f1672, %f1636, %f1648, %f1608;
	fma.rn.f32 	%f1673, %f1637, %f1641, %f1609;
	fma.rn.f32 	%f1674, %f1637, %f1642, %f1610;
	fma.rn.f32 	%f1675, %f1637, %f1643, %f1611;
	fma.rn.f32 	%f1676, %f1637, %f1644, %f1612;
	fma.rn.f32 	%f1677, %f1638, %f1641, %f1613;
	fma.rn.f32 	%f1678, %f1638, %f1642, %f1614;
	fma.rn.f32 	%f1679, %f1638, %f1643, %f1615;
	fma.rn.f32 	%f1680, %f1638, %f1644, %f1616;
	fma.rn.f32 	%f1681, %f1639, %f1641, %f1617;
	fma.rn.f32 	%f1682, %f1639, %f1642, %f1618;
	fma.rn.f32 	%f1683, %f1639, %f1643, %f1619;
	fma.rn.f32 	%f1684, %f1639, %f1644, %f1620;
	fma.rn.f32 	%f1685, %f1639, %f1645, %f1621;
	fma.rn.f32 	%f1686, %f1639, %f1646, %f1622;
	fma.rn.f32 	%f1687, %f1639, %f1647, %f1623;
	fma.rn.f32 	%f1688, %f1639, %f1648, %f1624;
	fma.rn.f32 	%f1689, %f1640, %f1641, %f1625;
	fma.rn.f32 	%f1690, %f1640, %f1642, %f1626;
	fma.rn.f32 	%f1691, %f1640, %f1643, %f1627;
	fma.rn.f32 	%f1692, %f1640, %f1644, %f1628;
	fma.rn.f32 	%f1693, %f1640, %f1645, %f1629;
	fma.rn.f32 	%f1694, %f1640, %f1646, %f1630;
	fma.rn.f32 	%f1695, %f1640, %f1647, %f1631;
	fma.rn.f32 	%f1696, %f1640, %f1648, %f1632;
	ld.shared.v4.f32 	{%f1697, %f1698, %f1699, %f1700}, [%r27+5120];
	ld.shared.v4.f32 	{%f1701, %f1702, %f1703, %f1704}, [%r27+5376];
	ld.shared.v4.f32 	{%f1705, %f1706, %f1707, %f1708}, [%r29+5120];
	ld.shared.v4.f32 	{%f1709, %f1710, %f1711, %f1712}, [%r29+5376];
	fma.rn.f32 	%f1713, %f1697, %f1705, %f1649;
	fma.rn.f32 	%f1714, %f1697, %f1706, %f1650;
	fma.rn.f32 	%f1715, %f1697, %f1707, %f1651;
	fma.rn.f32 	%f1716, %f1697, %f1708, %f1652;
	fma.rn.f32 	%f1717, %f1698, %f1705, %f1653;
	fma.rn.f32 	%f1718, %f1698, %f1706, %f1654;
	fma.rn.f32 	%f1719, %f1698, %f1707, %f1655;
	fma.rn.f32 	%f1720, %f1698, %f1708, %f1656;
	fma.rn.f32 	%f1721, %f1699, %f1705, %f1657;
	fma.rn.f32 	%f1722, %f1699, %f1706, %f1658;
	fma.rn.f32 	%f1723, %f1699, %f1707, %f1659;
	fma.rn.f32 	%f1724, %f1699, %f1708, %f1660;
	fma.rn.f32 	%f1725, %f1699, %f1709, %f1661;
	fma.rn.f32 	%f1726, %f1699, %f1710, %f1662;
	fma.rn.f32 	%f1727, %f1699, %f1711, %f1663;
	fma.rn.f32 	%f1728, %f1699, %f1712, %f1664;
	fma.rn.f32 	%f1729, %f1700, %f1705, %f1665;
	fma.rn.f32 	%f1730, %f1700, %f1706, %f1666;
	fma.rn.f32 	%f1731, %f1700, %f1707, %f1667;
	fma.rn.f32 	%f1732, %f1700, %f1708, %f1668;
	fma.rn.f32 	%f1733, %f1700, %f1709, %f1669;
	fma.rn.f32 	%f1734, %f1700, %f1710, %f1670;
	fma.rn.f32 	%f1735, %f1700, %f1711, %f1671;
	fma.rn.f32 	%f1736, %f1700, %f1712, %f1672;
	fma.rn.f32 	%f1737, %f1701, %f1705, %f1673;
	fma.rn.f32 	%f1738, %f1701, %f1706, %f1674;
	fma.rn.f32 	%f1739, %f1701, %f1707, %f1675;
	fma.rn.f32 	%f1740, %f1701, %f1708, %f1676;
	fma.rn.f32 	%f1741, %f1702, %f1705, %f1677;
	fma.rn.f32 	%f1742, %f1702, %f1706, %f1678;
	fma.rn.f32 	%f1743, %f1702, %f1707, %f1679;
	fma.rn.f32 	%f1744, %f1702, %f1708, %f1680;
	fma.rn.f32 	%f1745, %f1703, %f1705, %f1681;
	fma.rn.f32 	%f1746, %f1703, %f1706, %f1682;
	fma.rn.f32 	%f1747, %f1703, %f1707, %f1683;
	fma.rn.f32 	%f1748, %f1703, %f1708, %f1684;
	fma.rn.f32 	%f1749, %f1703, %f1709, %f1685;
	fma.rn.f32 	%f1750, %f1703, %f1710, %f1686;
	fma.rn.f32 	%f1751, %f1703, %f1711, %f1687;
	fma.rn.f32 	%f1752, %f1703, %f1712, %f1688;
	fma.rn.f32 	%f1753, %f1704, %f1705, %f1689;
	fma.rn.f32 	%f1754, %f1704, %f1706, %f1690;
	fma.rn.f32 	%f1755, %f1704, %f1707, %f1691;
	fma.rn.f32 	%f1756, %f1704, %f1708, %f1692;
	fma.rn.f32 	%f1757, %f1704, %f1709, %f1693;
	fma.rn.f32 	%f1758, %f1704, %f1710, %f1694;
	fma.rn.f32 	%f1759, %f1704, %f1711, %f1695;
	fma.rn.f32 	%f1760, %f1704, %f1712, %f1696;
	ld.shared.v4.f32 	{%f1761, %f1762, %f1763, %f1764}, [%r27+5632];
	ld.shared.v4.f32 	{%f1765, %f1766, %f1767, %f1768}, [%r27+5888];
	ld.shared.v4.f32 	{%f1769, %f1770, %f1771, %f1772}, [%r29+5632];
	ld.shared.v4.f32 	{%f1773, %f1774, %f1775, %f1776}, [%r29+5888];
	fma.rn.f32 	%f1777, %f1761, %f1769, %f1713;
	fma.rn.f32 	%f1778, %f1761, %f1770, %f1714;
	fma.rn.f32 	%f1779, %f1761, %f1771, %f1715;
	fma.rn.f32 	%f1780, %f1761, %f1772, %f1716;
	fma.rn.f32 	%f1781, %f1762, %f1769, %f1717;
	fma.rn.f32 	%f1782, %f1762, %f1770, %f1718;
	fma.rn.f32 	%f1783, %f1762, %f1771, %f1719;
	fma.rn.f32 	%f1784, %f1762, %f1772, %f1720;
	fma.rn.f32 	%f1785, %f1763, %f1769, %f1721;
	fma.rn.f32 	%f1786, %f1763, %f1770, %f1722;
	fma.rn.f32 	%f1787, %f1763, %f1771, %f1723;
	fma.rn.f32 	%f1788, %f1763, %f1772, %f1724;
	fma.rn.f32 	%f1789, %f1763, %f1773, %f1725;
	fma.rn.f32 	%f1790, %f1763, %f1774, %f1726;
	fma.rn.f32 	%f1791, %f1763, %f1775, %f1727;
	fma.rn.f32 	%f1792, %f1763, %f1776, %f1728;
	fma.rn.f32 	%f1793, %f1764, %f1769, %f1729;
	fma.rn.f32 	%f1794, %f1764, %f1770, %f1730;
	fma.rn.f32 	%f1795, %f1764, %f1771, %f1731;
	fma.rn.f32 	%f1796, %f1764, %f1772, %f1732;
	fma.rn.f32 	%f1797, %f1764, %f1773, %f1733;
	fma.rn.f32 	%f1798, %f1764, %f1774, %f1734;
	fma.rn.f32 	%f1799, %f1764, %f1775, %f1735;
	fma.rn.f32 	%f1800, %f1764, %f1776, %f1736;
	fma.rn.f32 	%f1801, %f1765, %f1769, %f1737;
	fma.rn.f32 	%f1802, %f1765, %f1770, %f1738;
	fma.rn.f32 	%f1803, %f1765, %f1771, %f1739;
	fma.rn.f32 	%f1804, %f1765, %f1772, %f1740;
	fma.rn.f32 	%f1805, %f1766, %f1769, %f1741;
	fma.rn.f32 	%f1806, %f1766, %f1770, %f1742;
	fma.rn.f32 	%f1807, %f1766, %f1771, %f1743;
	fma.rn.f32 	%f1808, %f1766, %f1772, %f1744;
	fma.rn.f32 	%f1809, %f1767, %f1769, %f1745;
	fma.rn.f32 	%f1810, %f1767, %f1770, %f1746;
	fma.rn.f32 	%f1811, %f1767, %f1771, %f1747;
	fma.rn.f32 	%f1812, %f1767, %f1772, %f1748;
	fma.rn.f32 	%f1813, %f1767, %f1773, %f1749;
	fma.rn.f32 	%f1814, %f1767, %f1774, %f1750;
	fma.rn.f32 	%f1815, %f1767, %f1775, %f1751;
	fma.rn.f32 	%f1816, %f1767, %f1776, %f1752;
	fma.rn.f32 	%f1817, %f1768, %f1769, %f1753;
	fma.rn.f32 	%f1818, %f1768, %f1770, %f1754;
	fma.rn.f32 	%f1819, %f1768, %f1771, %f1755;
	fma.rn.f32 	%f1820, %f1768, %f1772, %f1756;
	fma.rn.f32 	%f1821, %f1768, %f1773, %f1757;
	fma.rn.f32 	%f1822, %f1768, %f1774, %f1758;
	fma.rn.f32 	%f1823, %f1768, %f1775, %f1759;
	fma.rn.f32 	%f1824, %f1768, %f1776, %f1760;
	ld.shared.v4.f32 	{%f1825, %f1826, %f1827, %f1828}, [%r27+6144];
	ld.shared.v4.f32 	{%f1829, %f1830, %f1831, %f1832}, [%r27+6400];
	ld.shared.v4.f32 	{%f1833, %f1834, %f1835, %f1836}, [%r29+6144];
	ld.shared.v4.f32 	{%f1837, %f1838, %f1839, %f1840}, [%r29+6400];
	fma.rn.f32 	%f1841, %f1825, %f1833, %f1777;
	fma.rn.f32 	%f1842, %f1825, %f1834, %f1778;
	fma.rn.f32 	%f1843, %f1825, %f1835, %f1779;
	fma.rn.f32 	%f1844, %f1825, %f1836, %f1780;
	fma.rn.f32 	%f1845, %f1826, %f1833, %f1781;
	fma.rn.f32 	%f1846, %f1826, %f1834, %f1782;
	fma.rn.f32 	%f1847, %f1826, %f1835, %f1783;
	fma.rn.f32 	%f1848, %f1826, %f1836, %f1784;
	fma.rn.f32 	%f1849, %f1827, %f1833, %f1785;
	fma.rn.f32 	%f1850, %f1827, %f1834, %f1786;
	fma.rn.f32 	%f1851, %f1827, %f1835, %f1787;
	fma.rn.f32 	%f1852, %f1827, %f1836, %f1788;
	fma.rn.f32 	%f1853, %f1827, %f1837, %f1789;
	fma.rn.f32 	%f1854, %f1827, %f1838, %f1790;
	fma.rn.f32 	%f1855, %f1827, %f1839, %f1791;
	fma.rn.f32 	%f1856, %f1827, %f1840, %f1792;
	fma.rn.f32 	%f1857, %f1828, %f1833, %f1793;
	fma.rn.f32 	%f1858, %f1828, %f1834, %f1794;
	fma.rn.f32 	%f1859, %f1828, %f1835, %f1795;
	fma.rn.f32 	%f1860, %f1828, %f1836, %f1796;
	fma.rn.f32 	%f1861, %f1828, %f1837, %f1797;
	fma.rn.f32 	%f1862, %f1828, %f1838, %f1798;
	fma.rn.f32 	%f1863, %f1828, %f1839, %f1799;
	fma.rn.f32 	%f1864, %f1828, %f1840, %f1800;
	fma.rn.f32 	%f1865, %f1829, %f1833, %f1801;
	fma.rn.f32 	%f1866, %f1829, %f1834, %f1802;
	fma.rn.f32 	%f1867, %f1829, %f1835, %f1803;
	fma.rn.f32 	%f1868, %f1829, %f1836, %f1804;
	fma.rn.f32 	%f1869, %f1830, %f1833, %f1805;
	fma.rn.f32 	%f1870, %f1830, %f1834, %f1806;
	fma.rn.f32 	%f1871, %f1830, %f1835, %f1807;
	fma.rn.f32 	%f1872, %f1830, %f1836, %f1808;
	fma.rn.f32 	%f1873, %f1831, %f1833, %f1809;
	fma.rn.f32 	%f1874, %f1831, %f1834, %f1810;
	fma.rn.f32 	%f1875, %f1831, %f1835, %f1811;
	fma.rn.f32 	%f1876, %f1831, %f1836, %f1812;
	fma.rn.f32 	%f1877, %f1831, %f1837, %f1813;
	fma.rn.f32 	%f1878, %f1831, %f1838, %f1814;
	fma.rn.f32 	%f1879, %f1831, %f1839, %f1815;
	fma.rn.f32 	%f1880, %f1831, %f1840, %f1816;
	fma.rn.f32 	%f1881, %f1832, %f1833, %f1817;
	fma.rn.f32 	%f1882, %f1832, %f1834, %f1818;
	fma.rn.f32 	%f1883, %f1832, %f1835, %f1819;
	fma.rn.f32 	%f1884, %f1832, %f1836, %f1820;
	fma.rn.f32 	%f1885, %f1832, %f1837, %f1821;
	fma.rn.f32 	%f1886, %f1832, %f1838, %f1822;
	fma.rn.f32 	%f1887, %f1832, %f1839, %f1823;
	fma.rn.f32 	%f1888, %f1832, %f1840, %f1824;
	ld.shared.v4.f32 	{%f1889, %f1890, %f1891, %f1892}, [%r27+6656];
	ld.shared.v4.f32 	{%f1893, %f1894, %f1895, %f1896}, [%r27+6912];
	ld.shared.v4.f32 	{%f1897, %f1898, %f1899, %f1900}, [%r29+6656];
	ld.shared.v4.f32 	{%f1901, %f1902, %f1903, %f1904}, [%r29+6912];
	fma.rn.f32 	%f1905, %f1889, %f1897, %f1841;
	fma.rn.f32 	%f1906, %f1889, %f1898, %f1842;
	fma.rn.f32 	%f1907, %f1889, %f1899, %f1843;
	fma.rn.f32 	%f1908, %f1889, %f1900, %f1844;
	fma.rn.f32 	%f1909, %f1890, %f1897, %f1845;
	fma.rn.f32 	%f1910, %f1890, %f1898, %f1846;
	fma.rn.f32 	%f1911, %f1890, %f1899, %f1847;
	fma.rn.f32 	%f1912, %f1890, %f1900, %f1848;
	fma.rn.f32 	%f1913, %f1891, %f1897, %f1849;
	fma.rn.f32 	%f1914, %f1891, %f1898, %f1850;
	fma.rn.f32 	%f1915, %f1891, %f1899, %f1851;
	fma.rn.f32 	%f1916, %f1891, %f1900, %f1852;
	fma.rn.f32 	%f1917, %f1891, %f1901, %f1853;
	fma.rn.f32 	%f1918, %f1891, %f1902, %f1854;
	fma.rn.f32 	%f1919, %f1891, %f1903, %f1855;
	fma.rn.f32 	%f1920, %f1891, %f1904, %f1856;
	fma.rn.f32 	%f1921, %f1892, %f1897, %f1857;
	fma.rn.f32 	%f1922, %f1892, %f1898, %f1858;
	fma.rn.f32 	%f1923, %f1892, %f1899, %f1859;
	fma.rn.f32 	%f1924, %f1892, %f1900, %f1860;
	fma.rn.f32 	%f1925, %f1892, %f1901, %f1861;
	fma.rn.f32 	%f1926, %f1892, %f1902, %f1862;
	fma.rn.f32 	%f1927, %f1892, %f1903, %f1863;
	fma.rn.f32 	%f1928, %f1892, %f1904, %f1864;
	fma.rn.f32 	%f1929, %f1893, %f1897, %f1865;
	fma.rn.f32 	%f1930, %f1893, %f1898, %f1866;
	fma.rn.f32 	%f1931, %f1893, %f1899, %f1867;
	fma.rn.f32 	%f1932, %f1893, %f1900, %f1868;
	fma.rn.f32 	%f1933, %f1894, %f1897, %f1869;
	fma.rn.f32 	%f1934, %f1894, %f1898, %f1870;
	fma.rn.f32 	%f1935, %f1894, %f1899, %f1871;
	fma.rn.f32 	%f1936, %f1894, %f1900, %f1872;
	fma.rn.f32 	%f1937, %f1895, %f1897, %f1873;
	fma.rn.f32 	%f1938, %f1895, %f1898, %f1874;
	fma.rn.f32 	%f1939, %f1895, %f1899, %f1875;
	fma.rn.f32 	%f1940, %f1895, %f1900, %f1876;
	fma.rn.f32 	%f1941, %f1895, %f1901, %f1877;
	fma.rn.f32 	%f1942, %f1895, %f1902, %f1878;
	fma.rn.f32 	%f1943, %f1895, %f1903, %f1879;
	fma.rn.f32 	%f1944, %f1895, %f1904, %f1880;
	fma.rn.f32 	%f1945, %f1896, %f1897, %f1881;
	fma.rn.f32 	%f1946, %f1896, %f1898, %f1882;
	fma.rn.f32 	%f1947, %f1896, %f1899, %f1883;
	fma.rn.f32 	%f1948, %f1896, %f1900, %f1884;
	fma.rn.f32 	%f1949, %f1896, %f1901, %f1885;
	fma.rn.f32 	%f1950, %f1896, %f1902, %f1886;
	fma.rn.f32 	%f1951, %f1896, %f1903, %f1887;
	fma.rn.f32 	%f1952, %f1896, %f1904, %f1888;
	ld.shared.v4.f32 	{%f1953, %f1954, %f1955, %f1956}, [%r27+7168];
	ld.shared.v4.f32 	{%f1957, %f1958, %f1959, %f1960}, [%r27+7424];
	ld.shared.v4.f32 	{%f1961, %f1962, %f1963, %f1964}, [%r29+7168];
	ld.shared.v4.f32 	{%f1965, %f1966, %f1967, %f1968}, [%r29+7424];
	fma.rn.f32 	%f1969, %f1953, %f1961, %f1905;
	fma.rn.f32 	%f1970, %f1953, %f1962, %f1906;
	fma.rn.f32 	%f1971, %f1953, %f1963, %f1907;
	fma.rn.f32 	%f1972, %f1953, %f1964, %f1908;
	fma.rn.f32 	%f1973, %f1954, %f1961, %f1909;
	fma.rn.f32 	%f1974, %f1954, %f1962, %f1910;
	fma.rn.f32 	%f1975, %f1954, %f1963, %f1911;
	fma.rn.f32 	%f1976, %f1954, %f1964, %f1912;
	fma.rn.f32 	%f1977, %f1955, %f1961, %f1913;
	fma.rn.f32 	%f1978, %f1955, %f1962, %f1914;
	fma.rn.f32 	%f1979, %f1955, %f1963, %f1915;
	fma.rn.f32 	%f1980, %f1955, %f1964, %f1916;
	fma.rn.f32 	%f1981, %f1955, %f1965, %f1917;
	fma.rn.f32 	%f1982, %f1955, %f1966, %f1918;
	fma.rn.f32 	%f1983, %f1955, %f1967, %f1919;
	fma.rn.f32 	%f1984, %f1955, %f1968, %f1920;
	fma.rn.f32 	%f1985, %f1956, %f1961, %f1921;
	fma.rn.f32 	%f1986, %f1956, %f1962, %f1922;
	fma.rn.f32 	%f1987, %f1956, %f1963, %f1923;
	fma.rn.f32 	%f1988, %f1956, %f1964, %f1924;
	fma.rn.f32 	%f1989, %f1956, %f1965, %f1925;
	fma.rn.f32 	%f1990, %f1956, %f1966, %f1926;
	fma.rn.f32 	%f1991, %f1956, %f1967, %f1927;
	fma.rn.f32 	%f1992, %f1956, %f1968, %f1928;
	fma.rn.f32 	%f1993, %f1957, %f1961, %f1929;
	fma.rn.f32 	%f1994, %f1957, %f1962, %f1930;
	fma.rn.f32 	%f1995, %f1957, %f1963, %f1931;
	fma.rn.f32 	%f1996, %f1957, %f1964, %f1932;
	fma.rn.f32 	%f1997, %f1958, %f1961, %f1933;
	fma.rn.f32 	%f1998, %f1958, %f1962, %f1934;
	fma.rn.f32 	%f1999, %f1958, %f1963, %f1935;
	fma.rn.f32 	%f2000, %f1958, %f1964, %f1936;
	fma.rn.f32 	%f2001, %f1959, %f1961, %f1937;
	fma.rn.f32 	%f2002, %f1959, %f1962, %f1938;
	fma.rn.f32 	%f2003, %f1959, %f1963, %f1939;
	fma.rn.f32 	%f2004, %f1959, %f1964, %f1940;
	fma.rn.f32 	%f2005, %f1959, %f1965, %f1941;
	fma.rn.f32 	%f2006, %f1959, %f1966, %f1942;
	fma.rn.f32 	%f2007, %f1959, %f1967, %f1943;
	fma.rn.f32 	%f2008, %f1959, %f1968, %f1944;
	fma.rn.f32 	%f2009, %f1960, %f1961, %f1945;
	fma.rn.f32 	%f2010, %f1960, %f1962, %f1946;
	fma.rn.f32 	%f2011, %f1960, %f1963, %f1947;
	fma.rn.f32 	%f2012, %f1960, %f1964, %f1948;
	fma.rn.f32 	%f2013, %f1960, %f1965, %f1949;
	fma.rn.f32 	%f2014, %f1960, %f1966, %f1950;
	fma.rn.f32 	%f2015, %f1960, %f1967, %f1951;
	fma.rn.f32 	%f2016, %f1960, %f1968, %f1952;
	ld.shared.v4.f32 	{%f2017, %f2018, %f2019, %f2020}, [%r27+7680];
	ld.shared.v4.f32 	{%f2021, %f2022, %f2023, %f2024}, [%r27+7936];
	ld.shared.v4.f32 	{%f2025, %f2026, %f2027, %f2028}, [%r29+7680];
	ld.shared.v4.f32 	{%f2029, %f2030, %f2031, %f2032}, [%r29+7936];
	fma.rn.f32 	%f2033, %f2017, %f2025, %f1969;
	fma.rn.f32 	%f2034, %f2017, %f2026, %f1970;
	fma.rn.f32 	%f2035, %f2017, %f2027, %f1971;
	fma.rn.f32 	%f2036, %f2017, %f2028, %f1972;
	fma.rn.f32 	%f2037, %f2018, %f2025, %f1973;
	fma.rn.f32 	%f2038, %f2018, %f2026, %f1974;
	fma.rn.f32 	%f2039, %f2018, %f2027, %f1975;
	fma.rn.f32 	%f2040, %f2018, %f2028, %f1976;
	fma.rn.f32 	%f2041, %f2019, %f2025, %f1977;
	fma.rn.f32 	%f2042, %f2019, %f2026, %f1978;
	fma.rn.f32 	%f2043, %f2019, %f2027, %f1979;
	fma.rn.f32 	%f2044, %f2019, %f2028, %f1980;
	fma.rn.f32 	%f2045, %f2019, %f2029, %f1981;
	fma.rn.f32 	%f2046, %f2019, %f2030, %f1982;
	fma.rn.f32 	%f2047, %f2019, %f2031, %f1983;
	fma.rn.f32 	%f2048, %f2019, %f2032, %f1984;
	fma.rn.f32 	%f2049, %f2020, %f2025, %f1985;
	fma.rn.f32 	%f2050, %f2020, %f2026, %f1986;
	fma.rn.f32 	%f2051, %f2020, %f2027, %f1987;
	fma.rn.f32 	%f2052, %f2020, %f2028, %f1988;
	fma.rn.f32 	%f2053, %f2020, %f2029, %f1989;
	fma.rn.f32 	%f2054, %f2020, %f2030, %f1990;
	fma.rn.f32 	%f2055, %f2020, %f2031, %f1991;
	fma.rn.f32 	%f2056, %f2020, %f2032, %f1992;
	fma.rn.f32 	%f2057, %f2021, %f2025, %f1993;
	fma.rn.f32 	%f2058, %f2021, %f2026, %f1994;
	fma.rn.f32 	%f2059, %f2021, %f2027, %f1995;
	fma.rn.f32 	%f2060, %f2021, %f2028, %f1996;
	fma.rn.f32 	%f2061, %f2022, %f2025, %f1997;
	fma.rn.f32 	%f2062, %f2022, %f2026, %f1998;
	fma.rn.f32 	%f2063, %f2022, %f2027, %f1999;
	fma.rn.f32 	%f2064, %f2022, %f2028, %f2000;
	fma.rn.f32 	%f2065, %f2023, %f2025, %f2001;
	fma.rn.f32 	%f2066, %f2023, %f2026, %f2002;
	fma.rn.f32 	%f2067, %f2023, %f2027, %f2003;
	fma.rn.f32 	%f2068, %f2023, %f2028, %f2004;
	fma.rn.f32 	%f2069, %f2023, %f2029, %f2005;
	fma.rn.f32 	%f2070, %f2023, %f2030, %f2006;
	fma.rn.f32 	%f2071, %f2023, %f2031, %f2007;
	fma.rn.f32 	%f2072, %f2023, %f2032, %f2008;
	fma.rn.f32 	%f2073, %f2024, %f2025, %f2009;
	fma.rn.f32 	%f2074, %f2024, %f2026, %f2010;
	fma.rn.f32 	%f2075, %f2024, %f2027, %f2011;
	fma.rn.f32 	%f2076, %f2024, %f2028, %f2012;
	fma.rn.f32 	%f2077, %f2024, %f2029, %f2013;
	fma.rn.f32 	%f2078, %f2024, %f2030, %f2014;
	fma.rn.f32 	%f2079, %f2024, %f2031, %f2015;
	fma.rn.f32 	%f2080, %f2024, %f2032, %f2016;
	shl.b32 	%r30, %r1, 7;
	add.s32 	%r31, %r30, %r6;
	cvt.u64.u32 	%rd16, %r10;
	add.s64 	%rd17, %rd16, %rd10;
	cvt.u64.u32 	%rd18, %r31;
	add.s64 	%rd19, %rd17, %rd18;
	shl.b64 	%rd20, %rd19, 2;
	add.s64 	%rd21, %rd4, %rd20;
	st.global.v4.f32 	[%rd21], {%f2033, %f2034, %f2035, %f2036};
	st.global.v4.f32 	[%rd21+128], {%f2037, %f2038, %f2039, %f2040};
	st.global.v4.f32 	[%rd21+256], {%f2041, %f2042, %f2043, %f2044};
	st.global.v4.f32 	[%rd21+512], {%f2045, %f2046, %f2047, %f2048};
	st.global.v4.f32 	[%rd21+384], {%f2049, %f2050, %f2051, %f2052};
	st.global.v4.f32 	[%rd21+640], {%f2053, %f2054, %f2055, %f2056};
	st.global.v4.f32 	[%rd21+8192], {%f2057, %f2058, %f2059, %f2060};
	st.global.v4.f32 	[%rd21+8320], {%f2061, %f2062, %f2063, %f2064};
	st.global.v4.f32 	[%rd21+8448], {%f2065, %f2066, %f2067, %f2068};
	st.global.v4.f32 	[%rd21+8704], {%f2069, %f2070, %f2071, %f2072};
	st.global.v4.f32 	[%rd21+8576], {%f2073, %f2074, %f2075, %f2076};
	st.global.v4.f32 	[%rd21+8832], {%f2077, %f2078, %f2079, %f2080};
	ret;

}
	// .globl	_Z26sgemm_double_buffer_kernelILi128ELi128ELi128EEvPfS0_S0_
.visible .entry _Z26sgemm_double_buffer_kernelILi128ELi128ELi128EEvPfS0_S0_(
	.param .u64 .ptr .align 1 _Z26sgemm_double_buffer_kernelILi128ELi128ELi128EEvPfS0_S0__param_0,
	.param .u64 .ptr .align 1 _Z26sgemm_double_buffer_kernelILi128ELi128ELi128EEvPfS0_S0__param_1,
	.param .u64 .ptr .align 1 _Z26sgemm_double_buffer_kernelILi128ELi128ELi128EEvPfS0_S0__param_2
)
{
	.reg .b32 	%r<34>;
	.reg .b32 	%f<10369>;
	.reg .b64 	%rd<22>;
	// demoted variable
	.shared .align 4 .b8 _ZZ26sgemm_double_buffer_kernelILi128ELi128ELi128EEvPfS0_S0_E3s_a[8192];
	// demoted variable
	.shared .align 4 .b8 _ZZ26sgemm_double_buffer_kernelILi128ELi128ELi128EEvPfS0_S0_E3s_b[8192];
	ld.param.u64 	%rd1, [_Z26sgemm_double_buffer_kernelILi128ELi128ELi128EEvPfS0_S0__param_0];
	ld.param.u64 	%rd2, [_Z26sgemm_double_buffer_kernelILi128ELi128ELi128EEvPfS0_S0__param_1];
	ld.param.u64 	%rd3, [_Z26sgemm_double_buffer_kernelILi128ELi128ELi128EEvPfS0_S0__param_2];
	cvta.to.global.u64 	%rd4, %rd3;
	cvta.to.global.u64 	%rd5, %rd2;
	cvta.to.global.u64 	%rd6, %rd1;
	mov.u32 	%r1, %tid.y;
	shl.b32 	%r2, %r1, 4;
	mov.u32 	%r3, %tid.x;
	add.s32 	%r4, %r2, %r3;
	mov.u32 	%r5, %ctaid.y;
	shl.b32 	%r6, %r5, 14;
	shl.b32 	%r7, %r4, 6;
	and.b32  	%r8, %r7, 2097024;
	add.s32 	%r9, %r8, %r6;
	shl.b32 	%r10, %r3, 2;
	and.b32  	%r11, %r10, 4;
	or.b32  	%r12, %r9, %r11;
	mul.wide.u32 	%rd7, %r12, 4;
	add.s64 	%rd8, %rd6, %rd7;
	ld.global.nc.v4.f32 	{%f1, %f2, %f3, %f4}, [%rd8];
	shl.b32 	%r13, %r4, 2;
	and.b32  	%r14, %r13, 130944;
	cvt.u64.u32 	%rd9, %r14;
	mov.u32 	%r15, %ctaid.x;
	shl.b32 	%r16, %r15, 7;
	cvt.u64.u32 	%rd10, %r16;
	add.s64 	%rd11, %rd9, %rd10;
	and.b32  	%r17, %r13, 124;
	cvt.u64.u32 	%rd12, %r17;
	or.b64  	%rd13, %rd11, %rd12;
	shl.b64 	%rd14, %rd13, 2;
	add.s64 	%rd15, %rd5, %rd14;
	shl.b32 	%r18, %r3, 9;
	and.b32  	%r19, %r18, 512;
	shr.u32 	%r20, %r4, 1;
	add.s32 	%r21, %r20, %r19;
	ld.global.nc.v4.f32 	{%f5, %f6, %f7, %f8}, [%rd15];
	shl.b32 	%r22, %r21, 2;
	mov.u32 	%r23, _ZZ26sgemm_double_buffer_kernelILi128ELi128ELi128EEvPfS0_S0_E3s_a;
	add.s32 	%r24, %r23, %r22;
	st.shared.f32 	[%r24], %f1;
	st.shared.f32 	[%r24+512], %f2;
	st.shared.f32 	[%r24+1024], %f3;
	st.shared.f32 	[%r24+1536], %f4;
	or.b32  	%r25, %r14, %r17;
	shl.b32 	%r26, %r25, 2;
	mov.u32 	%r27, _ZZ26sgemm_double_buffer_kernelILi128ELi128ELi128EEvPfS0_S0_E3s_b;
	add.s32 	%r28, %r27, %r26;
	st.shared.v4.f32 	[%r28], {%f5, %f6, %f7, %f8};
	bar.sync 	0;
	add.s32 	%r29, %r23, %r2;
	shl.b32 	%r30, %r3, 4;
	add.s32 	%r31, %r27, %r30;
	ld.global.nc.v4.f32 	{%f9, %f10, %f11, %f12}, [%rd8+32];
	ld.global.nc.v4.f32 	{%f13, %f14, %f15, %f16}, [%rd15+4096];
	ld.shared.v4.f32 	{%f17, %f18, %f19, %f20}, [%r29];
	ld.shared.v4.f32 	{%f21, %f22, %f23, %f24}, [%r29+256];
	ld.shared.v4.f32 	{%f25, %f26, %f27, %f28}, [%r31];
	ld.shared.v4.f32 	{%f29, %f30, %f31, %f32}, [%r31+256];
	fma.rn.f32 	%f33, %f17, %f25, 0f00000000;
	fma.rn.f32 	%f34, %f17, %f26, 0f00000000;
	fma.rn.f32 	%f35, %f17, %f27, 0f00000000;
	fma.rn.f32 	%f36, %f17, %f28, 0f00000000;
	fma.rn.f32 	%f37, %f17, %f29, 0f00000000;
	fma.rn.f32 	%f38, %f17, %f30, 0f00000000;
	fma.rn.f32 	%f39, %f17, %f31, 0f00000000;
	fma.rn.f32 	%f40, %f17, %f32, 0f00000000;
	fma.rn.f32 	%f41, %f18, %f25, 0f00000000;
	fma.rn.f32 	%f42, %f18, %f26, 0f00000000;
	fma.rn.f32 	%f43, %f18, %f27, 0f00000000;
	fma.rn.f32 	%f44, %f18, %f28, 0f00000000;
	fma.rn.f32 	%f45, %f18, %f29, 0f00000000;
	fma.rn.f32 	%f46, %f18, %f30, 0f00000000;
	fma.rn.f32 	%f47, %f18, %f31, 0f00000000;
	fma.rn.f32 	%f48, %f18, %f32, 0f00000000;
	fma.rn.f32 	%f49, %f19, %f25, 0f00000000;
	fma.rn.f32 	%f50, %f19, %f26, 0f00000000;
	fma.rn.f32 	%f51, %f19, %f27, 0f00000000;
	fma.rn.f32 	%f52, %f19, %f28, 0f00000000;
	fma.rn.f32 	%f53, %f19, %f29, 0f00000000;
	fma.rn.f32 	%f54, %f19, %f30, 0f00000000;
	fma.rn.f32 	%f55, %f19, %f31, 0f00000000;
	fma.rn.f32 	%f56, %f19, %f32, 0f00000000;
	fma.rn.f32 	%f57, %f20, %f25, 0f00000000;
	fma.rn.f32 	%f58, %f20, %f26, 0f00000000;
	fma.rn.f32 	%f59, %f20, %f27, 0f00000000;
	fma.rn.f32 	%f60, %f20, %f28, 0f00000000;
	fma.rn.f32 	%f61, %f20, %f29, 0f00000000;
	fma.rn.f32 	%f62, %f20, %f30, 0f00000000;
	fma.rn.f32 	%f63, %f20, %f31, 0f00000000;
	fma.rn.f32 	%f64, %f20, %f32, 0f00000000;
	fma.rn.f32 	%f65, %f21, %f25, 0f00000000;
	fma.rn.f32 	%f66, %f21, %f26, 0f00000000;
	fma.rn.f32 	%f67, %f21, %f27, 0f00000000;
	fma.rn.f32 	%f68, %f21, %f28, 0f00000000;
	fma.rn.f32 	%f69, %f21, %f29, 0f00000000;
	fma.rn.f32 	%f70, %f21, %f30, 0f00000000;
	fma.rn.f32 	%f71, %f21, %f31, 0f00000000;
	fma.rn.f32 	%f72, %f21, %f32, 0f00000000;
	fma.rn.f32 	%f73, %f22, %f25, 0f00000000;
	fma.rn.f32 	%f74, %f22, %f26, 0f00000000;
	fma.rn.f32 	%f75, %f22, %f27, 0f00000000;
	fma.rn.f32 	%f76, %f22, %f28, 0f00000000;
	fma.rn.f32 	%f77, %f22, %f29, 0f00000000;
	fma.rn.f32 	%f78, %f22, %f30, 0f00000000;
	fma.rn.f32 	%f79, %f22, %f31, 0f00000000;
	fma.rn.f32 	%f80, %f22, %f32, 0f00000000;
	fma.rn.f32 	%f81, %f23, %f25, 0f00000000;
	fma.rn.f32 	%f82, %f23, %f26, 0f00000000;
	fma.rn.f32 	%f83, %f23, %f27, 0f00000000;
	fma.rn.f32 	%f84, %f23, %f28, 0f00000000;
	fma.rn.f32 	%f85, %f23, %f29, 0f00000000;
	fma.rn.f32 	%f86, %f23, %f30, 0f00000000;
	fma.rn.f32 	%f87, %f23, %f31, 0f00000000;
	fma.rn.f32 	%f88, %f23, %f32, 0f00000000;
	fma.rn.f32 	%f89, %f24, %f25, 0f00000000;
	fma.rn.f32 	%f90, %f24, %f26, 0f00000000;
	fma.rn.f32 	%f91, %f24, %f27, 0f00000000;
	fma.rn.f32 	%f92, %f24, %f28, 0f00000000;
	fma.rn.f32 	%f93, %f24, %f29, 0f00000000;
	fma.rn.f32 	%f94, %f24, %f30, 0f00000000;
	fma.rn.f32 	%f95, %f24, %f31, 0f00000000;
	fma.rn.f32 	%f96, %f24, %f32, 0f00000000;
	ld.shared.v4.f32 	{%f97, %f98, %f99, %f100}, [%r29+512];
	ld.shared.v4.f32 	{%f101, %f102, %f103, %f104}, [%r29+768];
	ld.shared.v4.f32 	{%f105, %f106, %f107, %f108}, [%r31+512];
	ld.shared.v4.f32 	{%f109, %f110, %f111, %f112}, [%r31+768];
	fma.rn.f32 	%f113, %f97, %f105, %f33;
	fma.rn.f32 	%f114, %f97, %f106, %f34;
	fma.rn.f32 	%f115, %f97, %f107, %f35;
	fma.rn.f32 	%f116, %f97, %f108, %f36;
	fma.rn.f32 	%f117, %f97, %f109, %f37;
	fma.rn.f32 	%f118, %f97, %f110, %f38;
	fma.rn.f32 	%f119, %f97, %f111, %f39;
	fma.rn.f32 	%f120, %f97, %f112, %f40;
	fma.rn.f32 	%f121, %f98, %f105, %f41;
	fma.rn.f32 	%f122, %f98, %f106, %f42;
	fma.rn.f32 	%f123, %f98, %f107, %f43;
	fma.rn.f32 	%f124, %f98, %f108, %f44;
	fma.rn.f32 	%f125, %f98, %f109, %f45;
	fma.rn.f32 	%f126, %f98, %f110, %f46;
	fma.rn.f32 	%f127, %f98, %f111, %f47;
	fma.rn.f32 	%f128, %f98, %f112, %f48;
	fma.rn.f32 	%f129, %f99, %f105, %f49;
	fma.rn.f32 	%f130, %f99, %f106, %f50;
	fma.rn.f32 	%f131, %f99, %f107, %f51;
	fma.rn.f32 	%f132, %f99, %f108, %f52;
	fma.rn.f32 	%f133, %f99, %f109, %f53;
	fma.rn.f32 	%f134, %f99, %f110, %f54;
	fma.rn.f32 	%f135, %f99, %f111, %f55;
	fma.rn.f32 	%f136, %f99, %f112, %f56;
	fma.rn.f32 	%f137, %f100, %f105, %f57;
	fma.rn.f32 	%f138, %f100, %f106, %f58;
	fma.rn.f32 	%f139, %f100, %f107, %f59;
	fma.rn.f32 	%f140, %f100, %f108, %f60;
	fma.rn.f32 	%f141, %f100, %f109, %f61;
	fma.rn.f32 	%f142, %f100, %f110, %f62;
	fma.rn.f32 	%f143, %f100, %f111, %f63;
	fma.rn.f32 	%f144, %f100, %f112, %f64;
	fma.rn.f32 	%f145, %f101, %f105, %f65;
	fma.rn.f32 	%f146, %f101, %f106, %f66;
	fma.rn.f32 	%f147, %f101, %f107, %f67;
	fma.rn.f32 	%f148, %f101, %f108, %f68;
	fma.rn.f32 	%f149, %f101, %f109, %f69;
	fma.rn.f32 	%f150, %f101, %f110, %f70;
	fma.rn.f32 	%f151, %f101, %f111, %f71;
	fma.rn.f32 	%f152, %f101, %f112, %f72;
	fma.rn.f32 	%f153, %f102, %f105, %f73;
	fma.rn.f32 	%f154, %f102, %f106, %f74;
	fma.rn.f32 	%f155, %f102, %f107, %f75;
	fma.rn.f32 	%f156, %f102, %f108, %f76;
	fma.rn.f32 	%f157, %f102, %f109, %f77;
	fma.rn.f32 	%f158, %f102, %f110, %f78;
	fma.rn.f32 	%f159, %f102, %f111, %f79;
	fma.rn.f32 	%f160, %f102, %f112, %f80;
	fma.rn.f32 	%f161, %f103, %f105, %f81;
	fma.rn.f32 	%f162, %f103, %f106, %f82;
	fma.rn.f32 	%f163, %f103, %f107, %f83;
	fma.rn.f32 	%f164, %f103, %f108, %f84;
	fma.rn.f32 	%f165, %f103, %f109, %f85;
	fma.rn.f32 	%f166, %f103, %f110, %f86;
	fma.rn.f32 	%f167, %f103, %f111, %f87;
	fma.rn.f32 	%f168, %f103, %f112, %f88;
	fma.rn.f32 	%f169, %f104, %f105, %f89;
	fma.rn.f32 	%f170, %f104, %f106, %f90;
	fma.rn.f32 	%f171, %f104, %f107, %f91;
	fma.rn.f32 	%f172, %f104, %f108, %f92;
	fma.rn.f32 	%f173, %f104, %f109, %f93;
	fma.rn.f32 	%f174, %f104, %f110, %f94;
	fma.rn.f32 	%f175, %f104, %f111, %f95;
	fma.rn.f32 	%f176, %f104, %f112, %f96;
	ld.shared.v4.f32 	{%f177, %f178, %f179, %f180}, [%r29+1024];
	ld.shared.v4.f32 	{%f181, %f182, %f183, %f184}, [%r29+1280];
	ld.shared.v4.f32 	{%f185, %f186, %f187, %f188}, [%r31+1024];
	ld.shared.v4.f32 	{%f189, %f190, %f191, %f192}, [%r31+1280];
	fma.rn.f32 	%f193, %f177, %f185, %f113;
	fma.rn.f32 	%f194, %f177, %f186, %f114;
	fma.rn.f32 	%f195, %f177, %f187, %f115;
	fma.rn.f32 	%f196, %f177, %f188, %f116;
	fma.rn.f32 	%f197, %f177, %f189, %f117;
	fma.rn.f32 	%f198, %f177, %f190, %f118;
	fma.rn.f32 	%f199, %f177, %f191, %f119;
	fma.rn.f32 	%f200, %f177, %f192, %f120;
	fma.rn.f32 	%f201, %f178, %f185, %f121;
	fma.rn.f32 	%f202, %f178, %f186, %f122;
	fma.rn.f32 	%f203, %f178, %f187, %f123;
	fma.rn.f32 	%f204, %f178, %f188, %f124;
	fma.rn.f32 	%f205, %f178, %f189, %f125;
	fma.rn.f32 	%f206, %f178, %f190, %f126;
	fma.rn.f32 	%f207, %f178, %f191, %f127;
	fma.rn.f32 	%f208, %f178, %f192, %f128;
	fma.rn.f32 	%f209, %f179, %f185, %f129;
	fma.rn.f32 	%f210, %f179, %f186, %f130;
	fma.rn.f32 	%f211, %f179, %f187, %f131;
	fma.rn.f32 	%f212, %f179, %f188, %f132;
	fma.rn.f32 	%f213, %f179, %f189, %f133;
	fma.rn.f32 	%f214, %f179, %f190, %f134;
	fma.rn.f32 	%f215, %f179, %f191, %f135;
	fma.rn.f32 	%f216, %f179, %f192, %f136;
	fma.rn.f32 	%f217, %f180, %f185, %f137;
	fma.rn.f32 	%f218, %f180, %f186, %f138;
	fma.rn.f32 	%f219, %f180, %f187, %f139;
	fma.rn.f32 	%f220, %f180, %f188, %f140;
	fma.rn.f32 	%f221, %f180, %f189, %f141;
	fma.rn.f32 	%f222, %f180, %f190, %f142;
	fma.rn.f32 	%f223, %f180, %f191, %f143;
	fma.rn.f32 	%f224, %f180, %f192, %f144;
	fma.rn.f32 	%f225, %f181, %f185, %f145;
	fma.rn.f32 	%f226, %f181, %f186, %f146;
	fma.rn.f32 	%f227, %f181, %f187, %f147;
	fma.rn.f32 	%f228, %f181, %f188, %f148;
	fma.rn.f32 	%f229, %f181, %f189, %f149;
	fma.rn.f32 	%f230, %f181, %f190, %f150;
	fma.rn.f32 	%f231, %f181, %f191, %f151;
	fma.rn.f32 	%f232, %f181, %f192, %f152;
	fma.rn.f32 	%f233, %f182, %f185, %f153;
	fma.rn.f32 	%f234, %f182, %f186, %f154;
	fma.rn.f32 	%f235, %f182, %f187, %f155;
	fma.rn.f32 	%f236, %f182, %f188, %f156;
	fma.rn.f32 	%f237, %f182, %f189, %f157;
	fma.rn.f32 	%f238, %f182, %f190, %f158;
	fma.rn.f32 	%f239, %f182, %f191, %f159;
	fma.rn.f32 	%f240, %f182, %f192, %f160;
	fma.rn.f32 	%f241, %f183, %f185, %f161;
	fma.rn.f32 	%f242, %f183, %f186, %f162;
	fma.rn.f32 	%f243, %f183, %f187, %f163;
	fma.rn.f32 	%f244, %f183, %f188, %f164;
	fma.rn.f32 	%f245, %f183, %f189, %f165;
	fma.rn.f32 	%f246, %f183, %f190, %f166;
	fma.rn.f32 	%f247, %f183, %f191, %f167;
	fma.rn.f32 	%f248, %f183, %f192, %f168;
	fma.rn.f32 	%f249, %f184, %f185, %f169;
	fma.rn.f32 	%f250, %f184, %f186, %f170;
	fma.rn.f32 	%f251, %f184, %f187, %f171;
	fma.rn.f32 	%f252, %f184, %f188, %f172;
	fma.rn.f32 	%f253, %f184, %f189, %f173;
	fma.rn.f32 	%f254, %f184, %f190, %f174;
	fma.rn.f32 	%f255, %f184, %f191, %f175;
	fma.rn.f32 	%f256, %f184, %f192, %f176;
	ld.shared.v4.f32 	{%f257, %f258, %f259, %f260}, [%r29+1536];
	ld.shared.v4.f32 	{%f261, %f262, %f263, %f264}, [%r29+1792];
	ld.shared.v4.f32 	{%f265, %f266, %f267, %f268}, [%r31+1536];
	ld.shared.v4.f32 	{%f269, %f270, %f271, %f272}, [%r31+1792];
	fma.rn.f32 	%f273, %f257, %f265, %f193;
	fma.rn.f32 	%f274, %f257, %f266, %f194;
	fma.rn.f32 	%f275, %f257, %f267, %f195;
	fma.rn.f32 	%f276, %f257, %f268, %f196;
	fma.rn.f32 	%f277, %f257, %f269, %f197;
	fma.rn.f32 	%f278, %f257, %f270, %f198;
	fma.rn.f32 	%f279, %f257, %f271, %f199;
	fma.rn.f32 	%f280, %f257, %f272, %f200;
	fma.rn.f32 	%f281, %f258, %f265, %f201;
	fma.rn.f32 	%f282, %f258, %f266, %f202;
	fma.rn.f32 	%f283, %f258, %f267, %f203;
	fma.rn.f32 	%f284, %f258, %f268, %f204;
	fma.rn.f32 	%f285, %f258, %f269, %f205;
	fma.rn.f32 	%f286, %f258, %f270, %f206;
	fma.rn.f32 	%f287, %f258, %f271, %f207;
	fma.rn.f32 	%f288, %f258, %f272, %f208;
	fma.rn.f32 	%f289, %f259, %f265, %f209;
	fma.rn.f32 	%f290, %f259, %f266, %f210;
	fma.rn.f32 	%f291, %f259, %f267, %f211;
	fma.rn.f32 	%f292, %f259, %f268, %f212;
	fma.rn.f32 	%f293, %f259, %f269, %f213;
	fma.rn.f32 	%f294, %f259, %f270, %f214;
	fma.rn.f32 	%f295, %f259, %f271, %f215;
	fma.rn.f32 	%f296, %f259, %f272, %f216;
	fma.rn.f32 	%f297, %f260, %f265, %f217;
	fma.rn.f32 	%f298, %f260, %f266, %f218;
	fma.rn.f32 	%f299, %f260, %f267, %f219;
	fma.rn.f32 	%f300, %f260, %f268, %f220;
	fma.rn.f32 	%f301, %f260, %f269, %f221;
	fma.rn.f32 	%f302, %f260, %f270, %f222;
	fma.rn.f32 	%f303, %f260, %f271, %f223;
	fma.rn.f32 	%f304, %f260, %f272, %f224;
	fma.rn.f32 	%f305, %f261, %f265, %f225;
	fma.rn.f32 	%f306, %f261, %f266, %f226;
	fma.rn.f32 	%f307, %f261, %f267, %f227;
	fma.rn.f32 	%f308, %f261, %f268, %f228;
	fma.rn.f32 	%f309, %f261, %f269, %f229;
	fma.rn.f32 	%f310, %f261, %f270, %f230;
	fma.rn.f32 	%f311, %f261, %f271, %f231;
	fma.rn.f32 	%f312, %f261, %f272, %f232;
	fma.rn.f32 	%f313, %f262, %f265, %f233;
	fma.rn.f32 	%f314, %f262, %f266, %f234;
	fma.rn.f32 	%f315, %f262, %f267, %f235;
	fma.rn.f32 	%f316, %f262, %f268, %f236;
	fma.rn.f32 	%f317, %f262, %f269, %f237;
	fma.rn.f32 	%f318, %f262, %f270, %f238;
	fma.rn.f32 	%f319, %f262, %f271, %f239;
	fma.rn.f32 	%f320, %f262, %f272, %f240;
	fma.rn.f32 	%f321, %f263, %f265, %f241;
	fma.rn.f32 	%f322, %f263, %f266, %f242;
	fma.rn.f32 	%f323, %f263, %f267, %f243;
	fma.rn.f32 	%f324, %f263, %f268, %f244;
	fma.rn.f32 	%f325, %f263, %f269, %f245;
	fma.rn.f32 	%f326, %f263, %f270, %f246;
	fma.rn.f32 	%f327, %f263, %f271, %f247;
	fma.rn.f32 	%f328, %f263, %f272, %f248;
	fma.rn.f32 	%f329, %f264, %f265, %f249;
	fma.rn.f32 	%f330, %f264, %f266, %f250;
	fma.rn.f32 	%f331, %f264, %f267, %f251;
	fma.rn.f32 	%f332, %f264, %f268, %f252;
	fma.rn.f32 	%f333, %f264, %f269, %f253;
	fma.rn.f32 	%f334, %f264, %f270, %f254;
	fma.rn.f32 	%f335, %f264, %f271, %f255;
	fma.rn.f32 	%f336, %f264, %f272, %f256;
	ld.shared.v4.f32 	{%f337, %f338, %f339, %f340}, [%r29+2048];
	ld.shared.v4.f32 	{%f341, %f342, %f343, %f344}, [%r29+2304];
	ld.shared.v4.f32 	{%f345, %f346, %f347, %f348}, [%r31+2048];
	ld.shared.v4.f32 	{%f349, %f350, %f351, %f352}, [%r31+2304];
	fma.rn.f32 	%f353, %f337, %f345, %f273;
	fma.rn.f32 	%f354, %f337, %f346, %f274;
	fma.rn.f32 	%f355, %f337, %f347, %f275;
	fma.rn.f32 	%f356, %f337, %f348, %f276;
	fma.rn.f32 	%f357, %f337, %f349, %f277;
	fma.rn.f32 	%f358, %f337, %f350, %f278;
	fma.rn.f32 	%f359, %f337, %f351, %f279;
	fma.rn.f32 	%f360, %f337, %f352, %f280;
	fma.rn.f32 	%f361, %f338, %f345, %f281;
	fma.rn.f32 	%f362, %f338, %f346, %f282;
	fma.rn.f32 	%f363, %f338, %f347, %f283;
	fma.rn.f32 	%f364, %f338, %f348, %f284;
	fma.rn.f32 	%f365, %f338, %f349, %f285;
	fma.rn.f32 	%f366, %f338, %f350, %f286;
	fma.rn.f32 	%f367, %f338, %f351, %f287;
	fma.rn.f32 	%f368, %f338, %f352, %f288;
	fma.rn.f32 	%f369, %f339, %f345, %f289;
	fma.rn.f32 	%f370, %f339, %f346, %f290;
	fma.rn.f32 	%f371, %f339, %f347, %f291;
	fma.rn.f32 	%f372, %f339, %f348, %f292;
	fma.rn.f32 	%f373, %f339, %f349, %f293;
	fma.rn.f32 	%f374, %f339, %f350, %f294;
	fma.rn.f32 	%f375, %f339, %f351, %f295;
	fma.rn.f32 	%f376, %f339, %f352, %f296;
	fma.rn.f32 	%f377, %f340, %f345, %f297;
	fma.rn.f32 	%f378, %f340, %f346, %f298;
	fma.rn.f32 	%f379, %f340, %f347, %f299;
	fma.rn.f32 	%f380, %f340, %f348, %f300;
	fma.rn.f32 	%f381, %f340, %f349, %f301;
	fma.rn.f32 	%f382, %f340, %f350, %f302;
	fma.rn.f32 	%f383, %f340, %f351, %f303;
	fma.rn.f32 	%f384, %f340, %f352, %f304;
	fma.rn.f32 	%f385, %f341, %f345, %f305;
	fma.rn.f32 	%f386, %f341, %f346, %f306;
	fma.rn.f32 	%f387, %f341, %f347, %f307;
	fma.rn.f32 	%f388, %f341, %f348, %f308;
	fma.rn.f32 	%f389, %f341, %f349, %f309;
	fma.rn.f32 	%f390, %f341, %f350, %f310;
	fma.rn.f32 	%f391, %f341, %f351, %f311;
	fma.rn.f32 	%f392, %f341, %f352, %f312;
	fma.rn.f32 	%f393, %f342, %f345, %f313;
	fma.rn.f32 	%f394, %f342, %f346, %f314;
	fma.rn.f32 	%f395, %f342, %f347, %f315;
	fma.rn.f32 	%f396, %f342, %f348, %f316;
	fma.rn.f32 	%f397, %f342, %f349, %f317;
	fma.rn.f32 	%f398, %f342, %f350, %f318;
	fma.rn.f32 	%f399, %f342, %f351, %f319;
	fma.rn.f32 	%f400, %f342, %f352, %f320;
	fma.rn.f32 	%f401, %f343, %f345, %f321;
	fma.rn.f32 	%f402, %f343, %f346, %f322;
	fma.rn.f32 	%f403, %f343, %f347, %f323;
	fma.rn.f32 	%f404, %f343, %f348, %f324;
	fma.rn.f32 	%f405, %f343, %f349, %f325;
	fma.rn.f32 	%f406, %f343, %f350, %f326;
	fma.rn.f32 	%f407, %f343, %f351, %f327;
	fma.rn.f32 	%f408, %f343, %f352, %f328;
	fma.rn.f32 	%f409, %f344, %f345, %f329;
	fma.rn.f32 	%f410, %f344, %f346, %f330;
	fma.rn.f32 	%f411, %f344, %f347, %f331;
	fma.rn.f32 	%f412, %f344, %f348, %f332;
	fma.rn.f32 	%f413, %f344, %f349, %f333;
	fma.rn.f32 	%f414, %f344, %f350, %f334;
	fma.rn.f32 	%f415, %f344, %f351, %f335;
	fma.rn.f32 	%f416, %f344, %f352, %f336;
	ld.shared.v4.f32 	{%f417, %f418, %f419, %f420}, [%r29+2560];
	ld.shared.v4.f32 	{%f421, %f422, %f423, %f424}, [%r29+2816];
	ld.shared.v4.f32 	{%f425, %f426, %f427, %f428}, [%r31+2560];
	ld.shared.v4.f32 	{%f429, %f430, %f431, %f432}, [%r31+2816];
	fma.rn.f32 	%f433, %f417, %f425, %f353;
	fma.rn.f32 	%f434, %f417, %f426, %f354;
	fma.rn.f32 	%f435, %f417, %f427, %f355;
	fma.rn.f32 	%f436, %f417, %f428, %f356;
	fma.rn.f32 	%f437, %f417, %f429, %f357;
	fma.rn.f32 	%f438, %f417, %f430, %f358;
	fma.rn.f32 	%f439, %f417, %f431, %f359;
	fma.rn.f32 	%f440, %f417, %f432, %f360;
	fma.rn.f32 	%f441, %f418, %f425, %f361;
	fma.rn.f32 	%f442, %f418, %f426, %f362;
	fma.rn.f32 	%f443, %f418, %f427, %f363;
	fma.rn.f32 	%f444, %f418, %f428, %f364;
	fma.rn.f32 	%f445, %f418, %f429, %f365;
	fma.rn.f32 	%f446, %f418, %f430, %f366;
	fma.rn.f32 	%f447, %f418, %f431, %f367;
	fma.rn.f32 	%f448, %f418, %f432, %f368;
	fma.rn.f32 	%f449, %f419, %f425, %f369;
	fma.rn.f32 	%f450, %f419, %f426, %f370;
	fma.rn.f32 	%f451, %f419, %f427, %f371;
	fma.rn.f32 	%f452, %f419, %f428, %f372;
	fma.rn.f32 	%f453, %f419, %f429, %f373;
	fma.rn.f32 	%f454, %f419, %f430, %f374;
	fma.rn.f32 	%f455, %f419, %f431, %f375;
	fma.rn.f32 	%f456, %f419, %f432, %f376;
	fma.rn.f32 	%f457, %f420, %f425, %f377;
	fma.rn.f32 	%f458, %f420, %f426, %f378;
	fma.rn.f32 	%f459, %f420, %f427, %f379;
	fma.rn.f32 	%f460, %f420, %f428, %f380;
	fma.rn.f32 	%f461, %f420, %f429, %f381;
	fma.rn.f32 	%f462, %f420, %f430, %f382;
	fma.rn.f32 	%f463, %f420, %f431, %f383;
	fma.rn.f32 	%f464, %f420, %f432, %f384;
	fma.rn.f32 	%f465, %f421, %f425, %f385;
	fma.rn.f32 	%f466, %f421, %f426, %f386;
	fma.rn.f32 	%f467, %f421, %f427, %f387;
	fma.rn.f32 	%f468, %f421, %f428, %f388;
	fma.rn.f32 	%f469, %f421, %f429, %f389;
	fma.rn.f32 	%f470, %f421, %f430, %f390;
	fma.rn.f32 	%f471, %f421, %f431, %f391;
	fma.rn.f32 	%f472, %f421, %f432, %f392;
	fma.rn.f32 	%f473, %f422, %f425, %f393;
	fma.rn.f32 	%f474, %f422, %f426, %f394;
	fma.rn.f32 	%f475, %f422, %f427, %f395;
	fma.rn.f32 	%f476, %f422, %f428, %f396;
	fma.rn.f32 	%f477, %f422, %f429, %f397;
	fma.rn.f32 	%f478, %f422, %f430, %f398;
	fma.rn.f32 	%f479, %f422, %f431, %f399;
	fma.rn.f32 	%f480, %f422, %f432, %f400;
	fma.rn.f32 	%f481, %f423, %f425, %f401;
	fma.rn.f32 	%f482, %f423, %f426, %f402;
	fma.rn.f32 	%f483, %f423, %f427, %f403;
	fma.rn.f32 	%f484, %f423, %f428, %f404;
	fma.rn.f32 	%f485, %f423, %f429, %f405;
	fma.rn.f32 	%f486, %f423, %f430, %f406;
	fma.rn.f32 	%f487, %f423, %f431, %f407;
	fma.rn.f32 	%f488, %f423, %f432, %f408;
	fma.rn.f32 	%f489, %f424, %f425, %f409;
	fma.rn.f32 	%f490, %f424, %f426, %f410;
	fma.rn.f32 	%f491, %f424, %f427, %f411;
	fma.rn.f32 	%f492, %f424, %f428, %f412;
	fma.rn.f32 	%f493, %f424, %f429, %f413;
	fma.rn.f32 	%f494, %f424, %f430, %f414;
	fma.rn.f32 	%f495, %f424, %f431, %f415;
	fma.rn.f32 	%f496, %f424, %f432, %f416;
	ld.shared.v4.f32 	{%f497, %f498, %f499, %f500}, [%r29+3072];
	ld.shared.v4.f32 	{%f501, %f502, %f503, %f504}, [%r29+3328];
	ld.shared.v4.f32 	{%f505, %f506, %f507, %f508}, [%r31+3072];
	ld.shared.v4.f32 	{%f509, %f510, %f511, %f512}, [%r31+3328];
	fma.rn.f32 	%f513, %f497, %f505, %f433;
	fma.rn.f32 	%f514, %f497, %f506, %f434;
	fma.rn.f32 	%f515, %f497, %f507, %f435;
	fma.rn.f32 	%f516, %f497, %f508, %f436;
	fma.rn.f32 	%f517, %f497, %f509, %f437;
	fma.rn.f32 	%f518, %f497, %f510, %f438;
	fma.rn.f32 	%f519, %f497, %f511, %f439;
	fma.rn.f32 	%f520, %f497, %f512, %f440;
	fma.rn.f32 	%f521, %f498, %f505, %f441;
	fma.rn.f32 	%f522, %f498, %f506, %f442;
	fma.rn.f32 	%f523, %f498, %f507, %f443;
	fma.rn.f32 	%f524, %f498, %f508, %f444;
	fma.rn.f32 	%f525, %f498, %f509, %f445;
	fma.rn.f32 	%f526, %f498, %f510, %f446;
	fma.rn.f32 	%f527, %f498, %f511, %f447;
	fma.rn.f32 	%f528, %f498, %f512, %f448;
	fma.rn.f32 	%f529, %f499, %f505, %f449;
	fma.rn.f32 	%f530, %f499, %f506, %f450;
	fma.rn.f32 	%f531, %f499, %f507, %f451;
	fma.rn.f32 	%f532, %f499, %f508, %f452;
	fma.rn.f32 	%f533, %f499, %f509, %f453;
	fma.rn.f32 	%f534, %f499, %f510, %f454;
	fma.rn.f32 	%f535, %f499, %f511, %f455;
	fma.rn.f32 	%f536, %f499, %f512, %f456;
	fma.rn.f32 	%f537, %f500, %f505, %f457;
	fma.rn.f32 	%f538, %f500, %f506, %f458;
	fma.rn.f32 	%f539, %f500, %f507, %f459;
	fma.rn.f32 	%f540, %f500, %f508, %f460;
	fma.rn.f32 	%f541, %f500, %f509, %f461;
	fma.rn.f32 	%f542, %f500, %f510, %f462;
	fma.rn.f32 	%f543, %f500, %f511, %f463;
	fma.rn.f32 	%f544, %f500, %f512, %f464;
	fma.rn.f32 	%f545, %f501, %f505, %f465;
	fma.rn.f32 	%f546, %f501, %f506, %f466;
	fma.rn.f32 	%f547, %f501, %f507, %f467;
	fma.rn.f32 	%f548, %f501, %f508, %f468;
	fma.rn.f32 	%f549, %f501, %f509, %f469;
	fma.rn.f32 	%f550, %f501, %f510, %f470;
	fma.rn.f32 	%f551, %f501, %f511, %f471;
	fma.rn.f32 	%f552, %f501, %f512, %f472;
	fma.rn.f32 	%f553, %f502, %f505, %f473;
	fma.rn.f32 	%f554, %f502, %f506, %f474;
	fma.rn.f32 	%f555, %f502, %f507, %f475;
	fma.rn.f32 	%f556, %f502, %f508, %f476;
	fma.rn.f32 	%f557, %f502, %f509, %f477;
	fma.rn.f32 	%f558, %f502, %f510, %f478;
	fma.rn.f32 	%f559, %f502, %f511, %f479;
	fma.rn.f32 	%f560, %f502, %f512, %f480;
	fma.rn.f32 	%f561, %f503, %f505, %f481;
	fma.rn.f32 	%f562, %f503, %f506, %f482;
	fma.rn.f32 	%f563, %f503, %f507, %f483;
	fma.rn.f32 	%f564, %f503, %f508, %f484;
	fma.rn.f32 	%f565, %f503, %f509, %f485;
	fma.rn.f32 	%f566, %f503, %f510, %f486;
	fma.rn.f32 	%f567, %f503, %f511, %f487;
	fma.rn.f32 	%f568, %f503, %f512, %f488;
	fma.rn.f32 	%f569, %f504, %f505, %f489;
	fma.rn.f32 	%f570, %f504, %f506, %f490;
	fma.rn.f32 	%f571, %f504, %f507, %f491;
	fma.rn.f32 	%f572, %f504, %f508, %f492;
	fma.rn.f32 	%f573, %f504, %f509, %f493;
	fma.rn.f32 	%f574, %f504, %f510, %f494;
	fma.rn.f32 	%f575, %f504, %f511, %f495;
	fma.rn.f32 	%f576, %f504, %f512, %f496;
	ld.shared.v4.f32 	{%f577, %f578, %f579, %f580}, [%r29+3584];
	ld.shared.v4.f32 	{%f581, %f582, %f583, %f584}, [%r29+3840];
	ld.shared.v4.f32 	{%f585, %f586, %f587, %f588}, [%r31+3584];
	ld.shared.v4.f32 	{%f589, %f590, %f591, %f592}, [%r31+3840];
	fma.rn.f32 	%f593, %f577, %f585, %f513;
	fma.rn.f32 	%f594, %f577, %f586, %f514;
	fma.rn.f32 	%f595, %f577, %f587, %f515;
	fma.rn.f32 	%f596, %f577, %f588, %f516;
	fma.rn.f32 	%f597, %f577, %f589, %f517;
	fma.rn.f32 	%f598, %f577, %f590, %f518;
	fma.rn.f32 	%f599, %f577, %f591, %f519;
	fma.rn.f32 	%f600, %f577, %f592, %f520;
	fma.rn.f32 	%f601, %f578, %f585, %f521;
	fma.rn.f32 	%f602, %f578, %f586, %f522;
	fma.rn.f32 	%f603, %f578, %f587, %f523;
	fma.rn.f32 	%f604, %f578, %f588, %f524;
	fma.rn.f32 	%f605, %f578, %f589, %f525;
	fma.rn.f32 	%f606, %f578, %f590, %f526;
	fma.rn.f32 	%f607, %f578, %f591, %f527;
	fma.rn.f32 	%f608, %f578, %f592, %f528;
	fma.rn.f32 	%f609, %f579, %f585, %f529;
	fma.rn.f32 	%f610, %f579, %f586, %f530;
	fma.rn.f32 	%f611, %f579, %f587, %f531;
	fma.rn.f32 	%f612, %f579, %f588, %f532;
	fma.rn.f32 	%f613, %f579, %f589, %f533;
	fma.rn.f32 	%f614, %f579, %f590, %f534;
	fma.rn.f32 	%f615, %f579, %f591, %f535;
	fma.rn.f32 	%f616, %f579, %f592, %f536;
	fma.rn.f32 	%f617, %f580, %f585, %f537;
	fma.rn.f32 	%f618, %f580, %f586, %f538;
	fma.rn.f32 	%f619, %f580, %f587, %f539;
	fma.rn.f32 	%f620, %f580, %f588, %f540;
	fma.rn.f32 	%f621, %f580, %f589, %f541;
	fma.rn.f32 	%f622, %f580, %f590, %f542;
	fma.rn.f32 	%f623, %f580, %f591, %f543;
	fma.rn.f32 	%f624, %f580, %f592, %f544;
	fma.rn.f32 	%f625, %f581, %f585, %f545;
	fma.rn.f32 	%f626, %f581, %f586, %f546;
	fma.rn.f32 	%f627, %f581, %f587, %f547;
	fma.rn.f32 	%f628, %f581, %f588, %f548;
	fma.rn.f32 	%f629, %f581, %f589, %f549;
	fma.rn.f32 	%f630, %f581, %f590, %f550;
	fma.rn.f32 	%f631, %f581, %f591, %f551;
	fma.rn.f32 	%f632, %f581, %f592, %f552;
	fma.rn.f32 	%f633, %f582, %f585, %f553;
	fma.rn.f32 	%f634, %f582, %f586, %f554;
	fma.rn.f32 	%f635, %f582, %f587, %f555;
	fma.rn.f32 	%f636, %f582, %f588, %f556;
	fma.rn.f32 	%f637, %f582, %f589, %f557;
	fma.rn.f32 	%f638, %f582, %f590, %f558;
	fma.rn.f32 	%f639, %f582, %f591, %f559;
	fma.rn.f32 	%f640, %f582, %f592, %f560;
	fma.rn.f32 	%f641, %f583, %f585, %f561;
	fma.rn.f32 	%f642, %f583, %f586, %f562;
	fma.rn.f32 	%f643, %f583, %f587, %f563;
	fma.rn.f32 	%f644, %f583, %f588, %f564;
	fma.rn.f32 	%f645, %f583, %f589, %f565;
	fma.rn.f32 	%f646, %f583, %f590, %f566;
	fma.rn.f32 	%f647, %f583, %f591, %f567;
	fma.rn.f32 	%f648, %f583, %f592, %f568;
	fma.rn.f32 	%f649, %f584, %f585, %f569;
	fma.rn.f32 	%f650, %f584, %f586, %f570;
	fma.rn.f32 	%f651, %f584, %f587, %f571;
	fma.rn.f32 	%f652, %f584, %f588, %f572;
	fma.rn.f32 	%f653, %f584, %f589, %f573;
	fma.rn.f32 	%f654, %f584, %f590, %f574;
	fma.rn.f32 	%f655, %f584, %f591, %f575;
	fma.rn.f32 	%f656, %f584, %f592, %f576;
	st.shared.f32 	[%r24+4096], %f9;
	st.shared.f32 	[%r24+4608], %f10;
	st.shared.f32 	[%r24+5120], %f11;
	st.shared.f32 	[%r24+5632], %f12;
	st.shared.v4.f32 	[%r28+4096], {%f13, %f14, %f15, %f16};
	bar.sync 	0;
	ld.global.nc.v4.f32 	{%f657, %f658, %f659, %f660}, [%rd8+64];
	ld.global.nc.v4.f32 	{%f661, %f662, %f663, %f664}, [%rd15+8192];
	ld.shared.v4.f32 	{%f665, %f666, %f667, %f668}, [%r29+4096];
	ld.shared.v4.f32 	{%f669, %f670, %f671, %f672}, [%r29+4352];
	ld.shared.v4.f32 	{%f673, %f674, %f675, %f676}, [%r31+4096];
	ld.shared.v4.f32 	{%f677, %f678, %f679, %f680}, [%r31+4352];
	fma.rn.f32 	%f681, %f665, %f673, %f593;
	fma.rn.f32 	%f682, %f665, %f674, %f594;
	fma.rn.f32 	%f683, %f665, %f675, %f595;
	fma.rn.f32 	%f684, %f665, %f676, %f596;
	fma.rn.f32 	%f685, %f665, %f677, %f597;
	fma.rn.f32 	%f686, %f665, %f678, %f598;
	fma.rn.f32 	%f687, %f665, %f679, %f599;
	fma.rn.f32 	%f688, %f665, %f680, %f600;
	fma.rn.f32 	%f689, %f666, %f673, %f601;
	fma.rn.f32 	%f690, %f666, %f674, %f602;
	fma.rn.f32 	%f691, %f666, %f675, %f603;
	fma.rn.f32 	%f692, %f666, %f676, %f604;
	fma.rn.f32 	%f693, %f666, %f677, %f605;
	fma.rn.f32 	%f694, %f666, %f678, %f606;
	fma.rn.f32 	%f695, %f666, %f679, %f607;
	fma.rn.f32 	%f696, %f666, %f680, %f608;
	fma.rn.f32 	%f697, %f667, %f673, %f609;
	fma.rn.f32 	%f698, %f667, %f674, %f610;
	fma.rn.f32 	%f699, %f667, %f675, %f611;
	fma.rn.f32 	%f700, %f667, %f676, %f612;
	fma.rn.f32 	%f701, %f667, %f677, %f613;
	fma.rn.f32 	%f702, %f667, %f678, %f614;
	fma.rn.f32 	%f703, %f667, %f679, %f615;
	fma.rn.f32 	%f704, %f667, %f680, %f616;
	fma.rn.f32 	%f705, %f668, %f673, %f617;
	fma.rn.f32 	%f706, %f668, %f674, %f618;
	fma.rn.f32 	%f707, %f668, %f675, %f619;
	fma.rn.f32 	%f708, %f668, %f676, %f620;
	fma.rn.f32 	%f709, %f668, %f677, %f621;
	fma.rn.f32 	%f710, %f668, %f678, %f622;
	fma.rn.f32 	%f711, %f668, %f679, %f623;
	fma.rn.f32 	%f712, %f668, %f680, %f624;
	fma.rn.f32 	%f713, %f669, %f673, %f625;
	fma.rn.f32 	%f714, %f669, %f674, %f626;
	fma.rn.f32 	%f715, %f669, %f675, %f627;
	fma.rn.f32 	%f716, %f669, %f676, %f628;
	fma.rn.f32 	%f717, %f669, %f677, %f629;
	fma.rn.f32 	%f718, %f669, %f678, %f630;
	fma.rn.f32 	%f719, %f669, %f679, %f631;
	fma.rn.f32 	%f720, %f669, %f680, %f632;
	fma.rn.f32 	%f721, %f670, %f673, %f633;
	fma.rn.f32 	%f722, %f670, %f674, %f634;
	fma.rn.f32 	%f723, %f670, %f675, %f635;
	fma.rn.f32 	%f724, %f670, %f676, %f636;
	fma.rn.f32 	%f725, %f670, %f677, %f637;
	fma.rn.f32 	%f726, %f670, %f678, %f638;
	fma.rn.f32 	%f727, %f670, %f679, %f639;
	fma.rn.f32 	%f728, %f670, %f680, %f640;
	fma.rn.f32 	%f729, %f671, %f673, %f641;
	fma.rn.f32 	%f730, %f671, %f674, %f642;
	fma.rn.f32 	%f731, %f671, %f675, %f643;
	fma.rn.f32 	%f732, %f671, %f676, %f644;
	fma.rn.f32 	%f733, %f671, %f677, %f645;
	fma.rn.f32 	%f734, %f671, %f678, %f646;
	fma.rn.f32 	%f735, %f671, %f679, %f647;
	fma.rn.f32 	%f736, %f671, %f680, %f648;
	fma.rn.f32 	%f737, %f672, %f673, %f649;
	fma.rn.f32 	%f738, %f672, %f674, %f650;
	fma.rn.f32 	%f739, %f672, %f675, %f651;
	fma.rn.f32 	%f740, %f672, %f676, %f652;
	fma.rn.f32 	%f741, %f672, %f677, %f653;
	fma.rn.f32 	%f742, %f672, %f678, %f654;
	fma.rn.f32 	%f743, %f672, %f679, %f655;
	fma.rn.f32 	%f744, %f672, %f680, %f656;
	ld.shared.v4.f32 	{%f745, %f746, %f747, %f748}, [%r29+4608];
	ld.shared.v4.f32 	{%f749, %f750, %f751, %f752}, [%r29+4864];
	ld.shared.v4.f32 	{%f753, %f754, %f755, %f756}, [%r31+4608];
	ld.shared.v4.f32 	{%f757, %f758, %f759, %f760}, [%r31+4864];
	fma.rn.f32 	%f761, %f745, %f753, %f681;
	fma.rn.f32 	%f762, %f745, %f754, %f682;
	fma.rn.f32 	%f763, %f745, %f755, %f683;
	fma.rn.f32 	%f764, %f745, %f756, %f684;
	fma.rn.f32 	%f765, %f745, %f757, %f685;
	fma.rn.f32 	%f766, %f745, %f758, %f686;
	fma.rn.f32 	%f767, %f745, %f759, %f687;
	fma.rn.f32 	%f768, %f745, %f760, %f688;
	fma.rn.f32 	%f769, %f746, %f753, %f689;
	fma.rn.f32 	%f770, %f746, %f754, %f690;
	fma.rn.f32 	%f771, %f746, %f755, %f691;
	fma.rn.f32 	%f772, %f746, %f756, %f692;
	fma.rn.f32 	%f773, %f746, %f757, %f693;
	fma.rn.f32 	%f774, %f746, %f758, %f694;
	fma.rn.f32 	%f775, %f746, %f759, %f695;
	fma.rn.f32 	%f776, %f746, %f760, %f696;
	fma.rn.f32 	%f777, %f747, %f753, %f697;
	fma.rn.f32 	%f778, %f747, %f754, %f698;
	fma.rn.f32 	%f779, %f747, %f755, %f699;
	fma.rn.f32 	%f780, %f747, %f756, %f700;
	fma.rn.f32 	%f781, %f747, %f757, %f701;
	fma.rn.f32 	%f782, %f747, %f758, %f702;
	fma.rn.f32 	%f783, %f747, %f759, %f703;
	fma.rn.f32 	%f784, %f747, %f760, %f704;
	fma.rn.f32 	%f785, %f748, %f753, %f705;
	fma.rn.f32 	%f786, %f748, %f754, %f706;
	fma.rn.f32 	%f787, %f748, %f755, %f707;
	fma.rn.f32 	%f788, %f748, %f756, %f708;
	fma.rn.f32 	%f789, %f748, %f757, %f709;
	fma.rn.f32 	%f790, %f748, %f758, %f710;
	fma.rn.f32 	%f791, %f748, %f759, %f711;
	fma.rn.f32 	%f792, %f748, %f760, %f712;
	fma.rn.f32 	%f793, %f749, %f753, %f713;
	fma.rn.f32 	%f794, %f749, %f754, %f714;
	fma.rn.f32 	%f795, %f749, %f755, %f715;
	fma.rn.f32 	%f796, %f749, %f756, %f716;
	fma.rn.f32 	%f797, %f749, %f757, %f717;
	fma.rn.f32 	%f798, %f749, %f758, %f718;
	fma.rn.f32 	%f799, %f749, %f759, %f719;
	fma.rn.f32 	%f800, %f749, %f760, %f720;
	fma.rn.f32 	%f801, %f750, %f753, %f721;
	fma.rn.f32 	%f802, %f750, %f754, %f722;
	fma.rn.f32 	%f803, %f750, %f755, %f723;
	fma.rn.f32 	%f804, %f750, %f756, %f724;
	fma.rn.f32 	%f805, %f750, %f757, %f725;
	fma.rn.f32 	%f806, %f750, %f758, %f726;
	fma.rn.f32 	%f807, %f750, %f759, %f727;
	fma.rn.f32 	%f808, %f750, %f760, %f728;
	fma.rn.f32 	%f809, %f751, %f753, %f729;
	fma.rn.f32 	%f810, %f751, %f754, %f730;
	fma.rn.f32 	%f811, %f751, %f755, %f731;
	fma.rn.f32 	%f812, %f751, %f756, %f732;
	fma.rn.f32 	%f813, %f751, %f757, %f733;
	fma.rn.f32 	%f814, %f751, %f758, %f734;
	fma.rn.f32 	%f815, %f751, %f759, %f735;
	fma.rn.f32 	%f816, %f751, %f760, %f736;
	fma.rn.f32 	%f817, %f752, %f753, %f737;
	fma.rn.f32 	%f818, %f752, %f754, %f738;
	fma.rn.f32 	%f819, %f752, %f755, %f739;
	fma.rn.f32 	%f820, %f752, %f756, %f740;
	fma.rn.f32 	%f821, %f752, %f757, %f741;
	fma.rn.f32 	%f822, %f752, %f758, %f742;
	fma.rn.f32 	%f823, %f752, %f759, %f743;
	fma.rn.f32 	%f824, %f752, %f760, %f744;
	ld.shared.v4.f32 	{%f825, %f826, %f827, %f828}, [%r29+5120];
	ld.shared.v4.f32 	{%f829, %f830, %f831, %f832}, [%r29+5376];
	ld.shared.v4.f32 	{%f833, %f834, %f835, %f836}, [%r31+5120];
	ld.shared.v4.f32 	{%f837, %f838, %f839, %f840}, [%r31+5376];
	fma.rn.f32 	%f841, %f825, %f833, %f761;
	fma.rn.f32 	%f842, %f825, %f834, %f762;
	fma.rn.f32 	%f843, %f825, %f835, %f763;
	fma.rn.f32 	%f844, %f825, %f836, %f764;
	fma.rn.f32 	%f845, %f825, %f837, %f765;
	fma.rn.f32 	%f846, %f825, %f838, %f766;
	fma.rn.f32 	%f847, %f825, %f839, %f767;
	fma.rn.f32 	%f848, %f825, %f840, %f768;
	fma.rn.f32 	%f849, %f826, %f833, %f769;
	fma.rn.f32 	%f850, %f826, %f834, %f770;
	fma.rn.f32 	%f851, %f826, %f835, %f771;
	fma.rn.f32 	%f852, %f826, %f836, %f772;
	fma.rn.f32 	%f853, %f826, %f837, %f773;
	fma.rn.f32 	%f854, %f826, %f838, %f774;
	fma.rn.f32 	%f855, %f826, %f839, %f775;
	fma.rn.f32 	%f856, %f826, %f840, %f776;
	fma.rn.f32 	%f857, %f827, %f833, %f777;
	fma.rn.f32 	%f858, %f827, %f834, %f778;
	fma.rn.f32 	%f859, %f827, %f835, %f779;
	fma.rn.f32 	%f860, %f827, %f836, %f780;
	fma.rn.f32 	%f861, %f827, %f837, %f781;
	fma.rn.f32 	%f862, %f827, %f838, %f782;
	fma.rn.f32 	%f863, %f827, %f839, %f783;
	fma.rn.f32 	%f864, %f827, %f840, %f784;
	fma.rn.f32 	%f865, %f828, %f833, %f785;
	fma.rn.f32 	%f866, %f828, %f834, %f786;
	fma.rn.f32 	%f867, %f828, %f835, %f787;
	fma.rn.f32 	%f868, %f828, %f836, %f788;
	fma.rn.f32 	%f869, %f828, %f837, %f789;
	fma.rn.f32 	%f870, %f828, %f838, %f790;
	fma.rn.f32 	%f871, %f828, %f839, %f791;
	fma.rn.f32 	%f872, %f828, %f840, %f792;
	fma.rn.f32 	%f873, %f829, %f833, %f793;
	fma.rn.f32 	%f874, %f829, %f834, %f794;
	fma.rn.f32 	%f875, %f829, %f835, %f795;
	fma.rn.f32 	%f876, %f829, %f836, %f796;
	fma.rn.f32 	%f877, %f829, %f837, %f797;
	fma.rn.f32 	%f878, %f829, %f838, %f798;
	fma.rn.f32 	%f879, %f829, %f839, %f799;
	fma.rn.f32 	%f880, %f829, %f840, %f800;
	fma.rn.f32 	%f881, %f830, %f833, %f801;
	fma.rn.f32 	%f882, %f830, %f834, %f802;
	fma.rn.f32 	%f883, %f830, %f835, %f803;
	fma.rn.f32 	%f884, %f830, %f836, %f804;
	fma.rn.f32 	%f885, %f830, %f837, %f805;
	fma.rn.f32 	%f886, %f830, %f838, %f806;
	fma.rn.f32 	%f887, %f830, %f839, %f807;
	fma.rn.f32 	%f888, %f830, %f840, %f808;
	fma.rn.f32 	%f889, %f831, %f833, %f809;
	fma.rn.f32 	%f890, %f831, %f834, %f810;
	fma.rn.f32 	%f891, %f831, %f835, %f811;
	fma.rn.f32 	%f892, %f831, %f836, %f812;
	fma.rn.f32 	%f893, %f831, %f837, %f813;
	fma.rn.f32 	%f894, %f831, %f838, %f814;
	fma.rn.f32 	%f895, %f831, %f839, %f815;
	fma.rn.f32 	%f896, %f831, %f840, %f816;
	fma.rn.f32 	%f897, %f832, %f833, %f817;
	fma.rn.f32 	%f898, %f832, %f834, %f818;
	fma.rn.f32 	%f899, %f832, %f835, %f819;
	fma.rn.f32 	%f900, %f832, %f836, %f820;
	fma.rn.f32 	%f901, %f832, %f837, %f821;
	fma.rn.f32 	%f902, %f832, %f838, %f822;
	fma.rn.f32 	%f903, %f832, %f839, %f823;
	fma.rn.f32 	%f904, %f832, %f840, %f824;
	ld.shared.v4.f32 	{%f905, %f906, %f907, %f908}, [%r29+5632];
	ld.shared.v4.f32 	{%f909, %f910, %f911, %f912}, [%r29+5888];
	ld.shared.v4.f32 	{%f913, %f914, %f915, %f916}, [%r31+5632];
	ld.shared.v4.f32 	{%f917, %f918, %f919, %f920}, [%r31+5888];
	fma.rn.f32 	%f921, %f905, %f913, %f841;
	fma.rn.f32 	%f922, %f905, %f914, %f842;
	fma.rn.f32 	%f923, %f905, %f915, %f843;
	fma.rn.f32 	%f924, %f905, %f916, %f844;
	fma.rn.f32 	%f925, %f905, %f917, %f845;
	fma.rn.f32 	%f926, %f905, %f918, %f846;
	fma.rn.f32 	%f927, %f905, %f919, %f847;
	fma.rn.f32 	%f928, %f905, %f920, %f848;
	fma.rn.f32 	%f929, %f906, %f913, %f849;
	fma.rn.f32 	%f930, %f906, %f914, %f850;
	fma.rn.f32 	%f931, %f906, %f915, %f851;
	fma.rn.f32 	%f932, %f906, %f916, %f852;
	fma.rn.f32 	%f933, %f906, %f917, %f853;
	fma.rn.f32 	%f934, %f906, %f918, %f854;
	fma.rn.f32 	%f935, %f906, %f919, %f855;
	fma.rn.f32 	%f936, %f906, %f920, %f856;
	fma.rn.f32 	%f937, %f907, %f913, %f857;
	fma.rn.f32 	%f938, %f907, %f914, %f858;
	fma.rn.f32 	%f939, %f907, %f915, %f859;
	fma.rn.f32 	%f940, %f907, %f916, %f860;
	fma.rn.f32 	%f941, %f907, %f917, %f861;
	fma.rn.f32 	%f942, %f907, %f918, %f862;
	fma.rn.f32 	%f943, %f907, %f919, %f863;
	fma.rn.f32 	%f944, %f907, %f920, %f864;
	fma.rn.f32 	%f945, %f908, %f913, %f865;
	fma.rn.f32 	%f946, %f908, %f914, %f866;
	fma.rn.f32 	%f947, %f908, %f915, %f867;
	fma.rn.f32 	%f948, %f908, %f916, %f868;
	fma.rn.f32 	%f949, %f908, %f917, %f869;
	fma.rn.f32 	%f950, %f908, %f918, %f870;
	fma.rn.f32 	%f951, %f908, %f919, %f871;
	fma.rn.f32 	%f952, %f908, %f920, %f872;
	fma.rn.f32 	%f953, %f909, %f913, %f873;
	fma.rn.f32 	%f954, %f909, %f914, %f874;
	fma.rn.f32 	%f955, %f909, %f915, %f875;
	fma.rn.f32 	%f956, %f909, %f916, %f876;
	fma.rn.f32 	%f957, %f909, %f917, %f877;
	fma.rn.f32 	%f958, %f909, %f918, %f878;
	fma.rn.f32 	%f959, %f909, %f919, %f879;
	fma.rn.f32 	%f960, %f909, %f920, %f880;
	fma.rn.f32 	%f961, %f910, %f913, %f881;
	fma.rn.f32 	%f962, %f910, %f914, %f882;
	fma.rn.f32 	%f963, %f910, %f915, %f883;
	fma.rn.f32 	%f964, %f910, %f916, %f884;
	fma.rn.f32 	%f965, %f910, %f917, %f885;
	fma.rn.f32 	%f966, %f910, %f918, %f886;
	fma.rn.f32 	%f967, %f910, %f919, %f887;
	fma.rn.f32 	%f968, %f910, %f920, %f888;
	fma.rn.f32 	%f969, %f911, %f913, %f889;
	fma.rn.f32 	%f970, %f911, %f914, %f890;
	fma.rn.f32 	%f971, %f911, %f915, %f891;
	fma.rn.f32 	%f972, %f911, %f916, %f892;
	fma.rn.f32 	%f973, %f911, %f917, %f893;
	fma.rn.f32 	%f974, %f911, %f918, %f894;
	fma.rn.f32 	%f975, %f911, %f919, %f895;
	fma.rn.f32 	%f976, %f911, %f920, %f896;
	fma.rn.f32 	%f977, %f912, %f913, %f897;
	fma.rn.f32 	%f978, %f912, %f914, %f898;
	fma.rn.f32 	%f979, %f912, %f915, %f899;
	fma.rn.f32 	%f980, %f912, %f916, %f900;
	fma.rn.f32 	%f981, %f912, %f917, %f901;
	fma.rn.f32 	%f982, %f912, %f918, %f902;
	fma.rn.f32 	%f983, %f912, %f919, %f903;
	fma.rn.f32 	%f984, %f912, %f920, %f904;
	ld.shared.v4.f32 	{%f985, %f986, %f987, %f988}, [%r29+6144];
	ld.shared.v4.f32 	{%f989, %f990, %f991, %f992}, [%r29+6400];
	ld.shared.v4.f32 	{%f993, %f994, %f995, %f996}, [%r31+6144];
	ld.shared.v4.f32 	{%f997, %f998, %f999, %f1000}, [%r31+6400];
	fma.rn.f32 	%f1001, %f985, %f993, %f921;
	fma.rn.f32 	%f1002, %f985, %f994, %f922;
	fma.rn.f32 	%f1003, %f985, %f995, %f923;
	fma.rn.f32 	%f1004, %f985, %f996, %f924;
	fma.rn.f32 	%f1005, %f985, %f997, %f925;
	fma.rn.f32 	%f1006, %f985, %f998, %f926;
	fma.rn.f32 	%f1007, %f985, %f999, %f927;
	fma.rn.f32 	%f1008, %f985, %f1000, %f928;
	fma.rn.f32 	%f1009, %f986, %f993, %f929;
	fma.rn.f32 	%f1010, %f986, %f994, %f930;
	fma.rn.f32 	%f1011, %f986, %f995, %f931;
	fma.rn.f32 	%f1012, %f986, %f996, %f932;
	fma.rn.f32 	%f1013, %f986, %f997, %f933;
	fma.rn.f32 	%f1014, %f986, %f998, %f934;
	fma.rn.f32 	%f1015, %f986, %f999, %f935;
	fma.rn.f32 	%f1016, %f986, %f1000, %f936;
	fma.rn.f32 	%f1017, %f987, %f993, %f937;
	fma.rn.f32 	%f1018, %f987, %f994, %f938;
	fma.rn.f32 	%f1019, %f987, %f995, %f939;
	fma.rn.f32 	%f1020, %f987, %f996, %f940;
	fma.rn.f32 	%f1021, %f987, %f997, %f941;
	fma.rn.f32 	%f1022, %f987, %f998, %f942;
	fma.rn.f32 	%f1023, %f987, %f999, %f943;
	fma.rn.f32 	%f1024, %f987, %f1000, %f944;
	fma.rn.f32 	%f1025, %f988, %f993, %f945;
	fma.rn.f32 	%f1026, %f988, %f994, %f946;
	fma.rn.f32 	%f1027, %f988, %f995, %f947;
	fma.rn.f32 	%f1028, %f988, %f996, %f948;
	fma.rn.f32 	%f1029, %f988, %f997, %f949;
	fma.rn.f32 	%f1030, %f988, %f998, %f950;
	fma.rn.f32 	%f1031, %f988, %f999, %f951;
	fma.rn.f32 	%f1032, %f988, %f1000, %f952;
	fma.rn.f32 	%f1033, %f989, %f993, %f953;
	fma.rn.f32 	%f1034, %f989, %f994, %f954;
	fma.rn.f32 	%f1035, %f989, %f995, %f955;
	fma.rn.f32 	%f1036, %f989, %f996, %f956;
	fma.rn.f32 	%f1037, %f989, %f997, %f957;
	fma.rn.f32 	%f1038, %f989, %f998, %f958;
	fma.rn.f32 	%f1039, %f989, %f999, %f959;
	fma.rn.f32 	%f1040, %f989, %f1000, %f960;
	fma.rn.f32 	%f1041, %f990, %f993, %f961;
	fma.rn.f32 	%f1042, %f990, %f994, %f962;
	fma.rn.f32 	%f1043, %f990, %f995, %f963;
	fma.rn.f32 	%f1044, %f990, %f996, %f964;
	fma.rn.f32 	%f1045, %f990, %f997, %f965;
	fma.rn.f32 	%f1046, %f990, %f998, %f966;
	fma.rn.f32 	%f1047, %f990, %f999, %f967;
	fma.rn.f32 	%f1048, %f990, %f1000, %f968;
	fma.rn.f32 	%f1049, %f991, %f993, %f969;
	fma.rn.f32 	%f1050, %f991, %f994, %f970;
	fma.rn.f32 	%f1051, %f991, %f995, %f971;
	fma.rn.f32 	%f1052, %f991, %f996, %f972;
	fma.rn.f32 	%f1053, %f991, %f997, %f973;
	fma.rn.f32 	%f1054, %f991, %f998, %f974;
	fma.rn.f32 	%f1055, %f991, %f999, %f975;
	fma.rn.f32 	%f1056, %f991, %f1000, %f976;
	fma.rn.f32 	%f1057, %f992, %f993, %f977;
	fma.rn.f32 	%f1058, %f992, %f994, %f978;
	fma.rn.f32 	%f1059, %f992, %f995, %f979;
	fma.rn.f32 	%f1060, %f992, %f996, %f980;
	fma.rn.f32 	%f1061, %f992, %f997, %f981;
	fma.rn.f32 	%f1062, %f992, %f998, %f982;
	fma.rn.f32 	%f1063, %f992, %f999, %f983;
	fma.rn.f32 	%f1064, %f992, %f1000, %f984;
	ld.shared.v4.f32 	{%f1065, %f1066, %f1067, %f1068}, [%r29+6656];
	ld.shared.v4.f32 	{%f1069, %f1070, %f1071, %f1072}, [%r29+6912];
	ld.shared.v4.f32 	{%f1073, %f1074, %f1075, %f1076}, [%r31+6656];
	ld.shared.v4.f32 	{%f1077, %f1078, %f1079, %f1080}, [%r31+6912];
	fma.rn.f32 	%f1081, %f1065, %f1073, %f1001;
	fma.rn.f32 	%f1082, %f1065, %f1074, %f1002;
	fma.rn.f32 	%f1083, %f1065, %f1075, %f1003;
	fma.rn.f32 	%f1084, %f1065, %f1076, %f1004;
	fma.rn.f32 	%f1085, %f1065, %f1077, %f1005;
	fma.rn.f32 	%f1086, %f1065, %f1078, %f1006;
	fma.rn.f32 	%f1087, %f1065, %f1079, %f1007;
	fma.rn.f32 	%f1088, %f1065, %f1080, %f1008;
	fma.rn.f32 	%f1089, %f1066, %f1073, %f1009;
	fma.rn.f32 	%f1090, %f1066, %f1074, %f1010;
	fma.rn.f32 	%f1091, %f1066, %f1075, %f1011;
	fma.rn.f32 	%f1092, %f1066, %f1076, %f1012;
	fma.rn.f32 	%f1093, %f1066, %f1077, %f1013;
	fma.rn.f32 	%f1094, %f1066, %f1078, %f1014;
	fma.rn.f32 	%f1095, %f1066, %f1079, %f1015;
	fma.rn.f32 	%f1096, %f1066, %f1080, %f1016;
	fma.rn.f32 	%f1097, %f1067, %f1073, %f1017;
	fma.rn.f32 	%f1098, %f1067, %f1074, %f1018;
	fma.rn.f32 	%f1099, %f1067, %f1075, %f1019;
	fma.rn.f32 	%f1100, %f1067, %f1076, %f1020;
	fma.rn.f32 	%f1101, %f1067, %f1077, %f1021;
	fma.rn.f32 	%f1102, %f1067, %f1078, %f1022;
	fma.rn.f32 	%f1103, %f1067, %f1079, %f1023;
	fma.rn.f32 	%f1104, %f1067, %f1080, %f1024;
	fma.rn.f32 	%f1105, %f1068, %f1073, %f1025;
	fma.rn.f32 	%f1106, %f1068, %f1074, %f1026;
	fma.rn.f32 	%f1107, %f1068, %f1075, %f1027;
	fma.rn.f32 	%f1108, %f1068, %f1076, %f1028;
	fma.rn.f32 	%f1109, %f1068, %f1077, %f1029;
	fma.rn.f32 	%f1110, %f1068, %f1078, %f1030;
	fma.rn.f32 	%f1111, %f1068, %f1079, %f1031;
	fma.rn.f32 	%f1112, %f1068, %f1080, %f1032;
	fma.rn.f32 	%f1113, %f1069, %f1073, %f1033;
	fma.rn.f32 	%f1114, %f1069, %f1074, %f1034;
	fma.rn.f32 	%f1115, %f1069, %f1075, %f1035;
	fma.rn.f32 	%f1116, %f1069, %f1076, %f1036;
	fma.rn.f32 	%f1117, %f1069, %f1077, %f1037;
	fma.rn.f32 	%f1118, %f1069, %f1078, %f1038;
	fma.rn.f32 	%f1119, %f1069, %f1079, %f1039;
	fma.rn.f32 	%f1120, %f1069, %f1080, %f1040;
	fma.rn.f32 	%f1121, %f1070, %f1073, %f1041;
	fma.rn.f32 	%f1122, %f1070, %f1074, %f1042;
	fma.rn.f32 	%f1123, %f1070, %f1075, %f1043;
	fma.rn.f32 	%f1124, %f1070, %f1076, %f1044;
	fma.rn.f32 	%f1125, %f1070, %f1077, %f1045;
	fma.rn.f32 	%f1126, %f1070, %f1078, %f1046;
	fma.rn.f32 	%f1127, %f1070, %f1079, %f1047;
	fma.rn.f32 	%f1128, %f1070, %f1080, %f1048;
	fma.rn.f32 	%f1129, %f1071, %f1073, %f1049;
	fma.rn.f32 	%f1130, %f1071, %f1074, %f1050;
	fma.rn.f32 	%f1131, %f1071, %f1075, %f1051;
	fma.rn.f32 	%f1132, %f1071, %f1076, %f1052;
	fma.rn.f32 	%f1133, %f1071, %f1077, %f1053;
	fma.rn.f32 	%f1134, %f1071, %f1078, %f1054;
	fma.rn.f32 	%f1135, %f1071, %f1079, %f1055;
	fma.rn.f32 	%f1136, %f1071, %f1080, %f1056;
	fma.rn.f32 	%f1137, %f1072, %f1073, %f1057;
	fma.rn.f32 	%f1138, %f1072, %f1074, %f1058;
	fma.rn.f32 	%f1139, %f1072, %f1075, %f1059;
	fma.rn.f32 	%f1140, %f1072, %f1076, %f1060;
	fma.rn.f32 	%f1141, %f1072, %f1077, %f1061;
	fma.rn.f32 	%f1142, %f1072, %f1078, %f1062;
	fma.rn.f32 	%f1143, %f1072, %f1079, %f1063;
	fma.rn.f32 	%f1144, %f1072, %f1080, %f1064;
	ld.shared.v4.f32 	{%f1145, %f1146, %f1147, %f1148}, [%r29+7168];
	ld.shared.v4.f32 	{%f1149, %f1150, %f1151, %f1152}, [%r29+7424];
	ld.shared.v4.f32 	{%f1153, %f1154, %f1155, %f1156}, [%r31+7168];
	ld.shared.v4.f32 	{%f1157, %f1158, %f1159, %f1160}, [%r31+7424];
	fma.rn.f32 	%f1161, %f1145, %f1153, %f1081;
	fma.rn.f32 	%f1162, %f1145, %f1154, %f1082;
	fma.rn.f32 	%f1163, %f1145, %f1155, %f1083;
	fma.rn.f32 	%f1164, %f1145, %f1156, %f1084;
	fma.rn.f32 	%f1165, %f1145, %f1157, %f1085;
	fma.rn.f32 	%f1166, %f1145, %f1158, %f1086;
	fma.rn.f32 	%f1167, %f1145, %f1159, %f1087;
	fma.rn.f32 	%f1168, %f1145, %f1160, %f1088;
	fma.rn.f32 	%f1169, %f1146, %f1153, %f1089;
	fma.rn.f32 	%f1170, %f1146, %f1154, %f1090;
	fma.rn.f32 	%f1171, %f1146, %f1155, %f1091;
	fma.rn.f32 	%f1172, %f1146, %f1156, %f1092;
	fma.rn.f32 	%f1173, %f1146, %f1157, %f1093;
	fma.rn.f32 	%f1174, %f1146, %f1158, %f1094;
	fma.rn.f32 	%f1175, %f1146, %f1159, %f1095;
	fma.rn.f32 	%f1176, %f1146, %f1160, %f1096;
	fma.rn.f32 	%f1177, %f1147, %f1153, %f1097;
	fma.rn.f32 	%f1178, %f1147, %f1154, %f1098;
	fma.rn.f32 	%f1179, %f1147, %f1155, %f1099;
	fma.rn.f32 	%f1180, %f1147, %f1156, %f1100;
	fma.rn.f32 	%f1181, %f1147, %f1157, %f1101;
	fma.rn.f32 	%f1182, %f1147, %f1158, %f1102;
	fma.rn.f32 	%f1183, %f1147, %f1159, %f1103;
	fma.rn.f32 	%f1184, %f1147, %f1160, %f1104;
	fma.rn.f32 	%f1185, %f1148, %f1153, %f1105;
	fma.rn.f32 	%f1186, %f1148, %f1154, %f1106;
	fma.rn.f32 	%f1187, %f1148, %f1155, %f1107;
	fma.rn.f32 	%f1188, %f1148, %f1156, %f1108;
	fma.rn.f32 	%f1189, %f1148, %f1157, %f1109;
	fma.rn.f32 	%f1190, %f1148, %f1158, %f1110;
	fma.rn.f32 	%f1191, %f1148, %f1159, %f1111;
	fma.rn.f32 	%f1192, %f1148, %f1160, %f1112;
	fma.rn.f32 	%f1193, %f1149, %f1153, %f1113;
	fma.rn.f32 	%f1194, %f1149, %f1154, %f1114;
	fma.rn.f32 	%f1195, %f1149, %f1155, %f1115;
	fma.rn.f32 	%f1196, %f1149, %f1156, %f1116;
	fma.rn.f32 	%f1197, %f1149, %f1157, %f1117;
	fma.rn.f32 	%f1198, %f1149, %f1158, %f1118;
	fma.rn.f32 	%f1199, %f1149, %f1159, %f1119;
	fma.rn.f32 	%f1200, %f1149, %f1160, %f1120;
	fma.rn.f32 	%f1201, %f1150, %f1153, %f1121;
	fma.rn.f32 	%f1202, %f1150, %f1154, %f1122;
	fma.rn.f32 	%f1203, %f1150, %f1155, %f1123;
	fma.rn.f32 	%f1204, %f1150, %f1156, %f1124;
	fma.rn.f32 	%f1205, %f1150, %f1157, %f1125;
	fma.rn.f32 	%f1206, %f1150, %f1158, %f1126;
	fma.rn.f32 	%f1207, %f1150, %f1159, %f1127;
	fma.rn.f32 	%f1208, %f1150, %f1160, %f1128;
	fma.rn.f32 	%f1209, %f1151, %f1153, %f1129;
	fma.rn.f32 	%f1210, %f1151, %f1154, %f1130;
	fma.rn.f32 	%f1211, %f1151, %f1155, %f1131;
	fma.rn.f32 	%f1212, %f1151, %f1156, %f1132;
	fma.rn.f32 	%f1213, %f1151, %f1157, %f1133;
	fma.rn.f32 	%f1214, %f1151, %f1158, %f1134;
	fma.rn.f32 	%f1215, %f1151, %f1159, %f1135;
	fma.rn.f32 	%f1216, %f1151, %f1160, %f1136;
	fma.rn.f32 	%f1217, %f1152, %f1153, %f1137;
	fma.rn.f32 	%f1218, %f1152, %f1154, %f1138;
	fma.rn.f32 	%f1219, %f1152, %f1155, %f1139;
	fma.rn.f32 	%f1220, %f1152, %f1156, %f1140;
	fma.rn.f32 	%f1221, %f1152, %f1157, %f1141;
	fma.rn.f32 	%f1222, %f1152, %f1158, %f1142;
	fma.rn.f32 	%f1223, %f1152, %f1159, %f1143;
	fma.rn.f32 	%f1224, %f1152, %f1160, %f1144;
	ld.shared.v4.f32 	{%f1225, %f1226, %f1227, %f1228}, [%r29+7680];
	ld.shared.v4.f32 	{%f1229, %f1230, %f1231, %f1232}, [%r29+7936];
	ld.shared.v4.f32 	{%f1233, %f1234, %f1235, %f1236}, [%r31+7680];
	ld.shared.v4.f32 	{%f1237, %f1238, %f1239, %f1240}, [%r31+7936];
	fma.rn.f32 	%f1241, %f1225, %f1233, %f1161;
	fma.rn.f32 	%f1242, %f1225, %f1234, %f1162;
	fma.rn.f32 	%f1243, %f1225, %f1235, %f1163;
	fma.rn.f32 	%f1244, %f1225, %f1236, %f1164;
	fma.rn.f32 	%f1245, %f1225, %f1237, %f1165;
	fma.rn.f32 	%f1246, %f1225, %f1238, %f1166;
	fma.rn.f32 	%f1247, %f1225, %f1239, %f1167;
	fma.rn.f32 	%f1248, %f1225, %f1240, %f1168;
	fma.rn.f32 	%f1249, %f1226, %f1233, %f1169;
	fma.rn.f32 	%f1250, %f1226, %f1234, %f1170;
	fma.rn.f32 	%f1251, %f1226, %f1235, %f1171;
	fma.rn.f32 	%f1252, %f1226, %f1236, %f1172;
	fma.rn.f32 	%f1253, %f1226, %f1237, %f1173;
	fma.rn.f32 	%f1254, %f1226, %f1238, %f1174;
	fma.rn.f32 	%f1255, %f1226, %f1239, %f1175;
	fma.rn.f32 	%f1256, %f1226, %f1240, %f1176;
	fma.rn.f32 	%f1257, %f1227, %f1233, %f1177;
	fma.rn.f32 	%f1258, %f1227, %f1234, %f1178;
	fma.rn.f32 	%f1259, %f1227, %f1235, %f1179;
	fma.rn.f32 	%f1260, %f1227, %f1236, %f1180;
	fma.rn.f32 	%f1261, %f1227, %f1237, %f1181;
	fma.rn.f32 	%f1262, %f1227, %f1238, %f1182;
	fma.rn.f32 	%f1263, %f1227, %f1239, %f1183;
	fma.rn.f32 	%f1264, %f1227, %f1240, %f1184;
	fma.rn.f32 	%f1265, %f1228, %f1233, %f1185;
	fma.rn.f32 	%f1266, %f1228, %f1234, %f1186;
	fma.rn.f32 	%f1267, %f1228, %f1235, %f1187;
	fma.rn.f32 	%f1268, %f1228, %f1236, %f1188;
	fma.rn.f32 	%f1269, %f1228, %f1237, %f1189;
	fma.rn.f32 	%f1270, %f1228, %f1238, %f1190;
	fma.rn.f32 	%f1271, %f1228, %f1239, %f1191;
	fma.rn.f32 	%f1272, %f1228, %f1240, %f1192;
	fma.rn.f32 	%f1273, %f1229, %f1233, %f1193;
	fma.rn.f32 	%f1274, %f1229, %f1234, %f1194;
	fma.rn.f32 	%f1275, %f1229, %f1235, %f1195;
	fma.rn.f32 	%f1276, %f1229, %f1236, %f1196;
	fma.rn.f32 	%f1277, %f1229, %f1237, %f1197;
	fma.rn.f32 	%f1278, %f1229, %f1238, %f1198;
	fma.rn.f32 	%f1279, %f1229, %f1239, %f1199;
	fma.rn.f32 	%f1280, %f1229, %f1240, %f1200;
	fma.rn.f32 	%f1281, %f1230, %f1233, %f1201;
	fma.rn.f32 	%f1282, %f1230, %f1234, %f1202;
	fma.rn.f32 	%f1283, %f1230, %f1235, %f1203;
	fma.rn.f32 	%f1284, %f1230, %f1236, %f1204;
	fma.rn.f32 	%f1285, %f1230, %f1237, %f1205;
	fma.rn.f32 	%f1286, %f1230, %f1238, %f1206;
	fma.rn.f32 	%f1287, %f1230, %f1239, %f1207;
	fma.rn.f32 	%f1288, %f1230, %f1240, %f1208;
	fma.rn.f32 	%f1289, %f1231, %f1233, %f1209;
	fma.rn.f32 	%f1290, %f1231, %f1234, %f1210;
	fma.rn.f32 	%f1291, %f1231, %f1235, %f1211;
	fma.rn.f32 	%f1292, %f1231, %f1236, %f1212;
	fma.rn.f32 	%f1293, %f1231, %f1237, %f1213;
	fma.rn.f32 	%f1294, %f1231, %f1238, %f1214;
	fma.rn.f32 	%f1295, %f1231, %f1239, %f1215;
	fma.rn.f32 	%f1296, %f1231, %f1240, %f1216;
	fma.rn.f32 	%f1297, %f1232, %f1233, %f1217;
	fma.rn.f32 	%f1298, %f1232, %f1234, %f1218;
	fma.rn.f32 	%f1299, %f1232, %f1235, %f1219;
	fma.rn.f32 	%f1300, %f1232, %f1236, %f1220;
	fma.rn.f32 	%f1301, %f1232, %f1237, %f1221;
	fma.rn.f32 	%f1302, %f1232, %f1238, %f1222;
	fma.rn.f32 	%f1303, %f1232, %f1239, %f1223;
	fma.rn.f32 	%f1304, %f1232, %f1240, %f1224;
	st.shared.f32 	[%r24], %f657;
	st.shared.f32 	[%r24+512], %f658;
	st.shared.f32 	[%r24+1024], %f659;
	st.shared.f32 	[%r24+1536], %f660;
	st.shared.v4.f32 	[%r28], {%f661, %f662, %f663, %f664};
	bar.sync 	0;
	ld.global.nc.v4.f32 	{%f1305, %f1306, %f1307, %f1308}, [%rd8+96];
	ld.global.nc.v4.f32 	{%f1309, %f1310, %f1311, %f1312}, [%rd15+12288];
	ld.shared.v4.f32 	{%f1313, %f1314, %f1315, %f1316}, [%r29];
	ld.shared.v4.f32 	{%f1317, %f1318, %f1319, %f1320}, [%r29+256];
	ld.shared.v4.f32 	{%f1321, %f1322, %f1323, %f1324}, [%r31];
	ld.shared.v4.f32 	{%f1325, %f1326, %f1327, %f1328}, [%r31+256];
	fma.rn.f32 	%f1329, %f1313, %f1321, %f1241;
	fma.rn.f32 	%f1330, %f1313, %f1322, %f1242;
	fma.rn.f32 	%f1331, %f1313, %f1323, %f1243;
	fma.rn.f32 	%f1332, %f1313, %f1324, %f1244;
	fma.rn.f32 	%f1333, %f1313, %f1325, %f1245;
	fma.rn.f32 	%f1334, %f1313, %f1326, %f1246;
	fma.rn.f32 	%f1335, %f1313, %f1327, %f1247;
	fma.rn.f32 	%f1336, %f1313, %f1328, %f1248;
	fma.rn.f32 	%f1337, %f1314, %f1321, %f1249;
	fma.rn.f32 	%f1338, %f1314, %f1322, %f1250;
	fma.rn.f32 	%f1339, %f1314, %f1323, %f1251;
	fma.rn.f32 	%f1340, %f1314, %f1324, %f1252;
	fma.rn.f32 	%f1341, %f1314, %f1325, %f1253;
	fma.rn.f32 	%f1342, %f1314, %f1326, %f1254;
	fma.rn.f32 	%f1343, %f1314, %f1327, %f1255;
	fma.rn.f32 	%f1344, %f1314, %f1328, %f1256;
	fma.rn.f32 	%f1345, %f1315, %f1321, %f1257;
	fma.rn.f32 	%f1346, %f1315, %f1322, %f1258;
	fma.rn.f32 	%f1347, %f1315, %f1323, %f1259;
	fma.rn.f32 	%f1348, %f1315, %f1324, %f1260;
	fma.rn.f32 	%f1349, %f1315, %f1325, %f1261;
	fma.rn.f32 	%f1350, %f1315, %f1326, %f1262;
	fma.rn.f32 	%f1351, %f1315, %f1327, %f1263;
	fma.rn.f32 	%f1352, %f1315, %f1328, %f1264;
	fma.rn.f32 	%f1353, %f1316, %f1321, %f1265;
	fma.rn.f32 	%f1354, %f1316, %f1322, %f1266;
	fma.rn.f32 	%f1355, %f1316, %f1323, %f1267;
	fma.rn.f32 	%f1356, %f1316, %f1324, %f1268;
	fma.rn.f32 	%f1357, %f1316, %f1325, %f1269;
	fma.rn.f32 	%f1358, %f1316, %f1326, %f1270;
	fma.rn.f32 	%f1359, %f1316, %f1327, %f1271;
	fma.rn.f32 	%f1360, %f1316, %f1328, %f1272;
	fma.rn.f32 	%f1361, %f1317, %f1321, %f1273;
	fma.rn.f32 	%f1362, %f1317, %f1322, %f1274;
	fma.rn.f32 	%f1363, %f1317, %f1323, %f1275;
	fma.rn.f32 	%f1364, %f1317, %f1324, %f1276;
	fma.rn.f32 	%f1365, %f1317, %f1325, %f1277;
	fma.rn.f32 	%f1366, %f1317, %f1326, %f1278;
	fma.rn.f32 	%f1367, %f1317, %f1327, %f1279;
	fma.rn.f32 	%f1368, %f1317, %f1328, %f1280;
	fma.rn.f32 	%f1369, %f1318, %f1321, %f1281;
	fma.rn.f32 	%f1370, %f1318, %f1322, %f1282;
	fma.rn.f32 	%f1371, %f1318, %f1323, %f1283;
	fma.rn.f32 	%f1372, %f1318, %f1324, %f1284;
	fma.rn.f32 	%f1373, %f1318, %f1325, %f1285;
	fma.rn.f32 	%f1374, %f1318, %f1326, %f1286;
	fma.rn.f32 	%f1375, %f1318, %f1327, %f1287;
	fma.rn.f32 	%f1376, %f1318, %f1328, %f1288;
	fma.rn.f32 	%f1377, %f1319, %f1321, %f1289;
	fma.rn.f32 	%f1378, %f1319, %f1322, %f1290;
	fma.rn.f32 	%f1379, %f1319, %f1323, %f1291;
	fma.rn.f32 	%f1380, %f1319, %f1324, %f1292;
	fma.rn.f32 	%f1381, %f1319, %f1325, %f1293;
	fma.rn.f32 	%f1382, %f1319, %f1326, %f1294;
	fma.rn.f32 	%f1383, %f1319, %f1327, %f1295;
	fma.rn.f32 	%f1384, %f1319, %f1328, %f1296;
	fma.rn.f32 	%f1385, %f1320, %f1321, %f1297;
	fma.rn.f32 	%f1386, %f1320, %f1322, %f1298;
	fma.rn.f32 	%f1387, %f1320, %f1323, %f1299;
	fma.rn.f32 	%f1388, %f1320, %f1324, %f1300;
	fma.rn.f32 	%f1389, %f1320, %f1325, %f1301;
	fma.rn.f32 	%f1390, %f1320, %f1326, %f1302;
	fma.rn.f32 	%f1391, %f1320, %f1327, %f1303;
	fma.rn.f32 	%f1392, %f1320, %f1328, %f1304;
	ld.shared.v4.f32 	{%f1393, %f1394, %f1395, %f1396}, [%r29+512];
	ld.shared.v4.f32 	{%f1397, %f1398, %f1399, %f1400}, [%r29+768];
	ld.shared.v4.f32 	{%f1401, %f1402, %f1403, %f1404}, [%r31+512];
	ld.shared.v4.f32 	{%f1405, %f1406, %f1407, %f1408}, [%r31+768];
	fma.rn.f32 	%f1409, %f1393, %f1401, %f1329;
	fma.rn.f32 	%f1410, %f1393, %f1402, %f1330;
	fma.rn.f32 	%f1411, %f1393, %f1403, %f1331;
	fma.rn.f32 	%f1412, %f1393, %f1404, %f1332;
	fma.rn.f32 	%f1413, %f1393, %f1405, %f1333;
	fma.rn.f32 	%f1414, %f1393, %f1406, %f1334;
	fma.rn.f32 	%f1415, %f1393, %f1407, %f1335;
	fma.rn.f32 	%f1416, %f1393, %f1408, %f1336;
	fma.rn.f32 	%f1417, %f1394, %f1401, %f1337;
	fma.rn.f32 	%f1418, %f1394, %f1402, %f1338;
	fma.rn.f32 	%f1419, %f1394, %f1403, %f1339;
	fma.rn.f32 	%f1420, %f1394, %f1404, %f1340;
	fma.rn.f32 	%f1421, %f1394, %f1405, %f1341;
	fma.rn.f32 	%f1422, %f1394, %f1406, %f1342;
	fma.rn.f32 	%f1423, %f1394, %f1407, %f1343;
	fma.rn.f32 	%f1424, %f1394, %f1408, %f1344;
	fma.rn.f32 	%f1425, %f1395, %f1401, %f1345;
	fma.rn.f32 	%f1426, %f1395, %f1402, %f1346;
	fma.rn.f32 	%f1427, %f1395, %f1403, %f1347;
	fma.rn.f32 	%f1428, %f1395, %f1404, %f1348;
	fma.rn.f32 	%f1429, %f1395, %f1405, %f1349;
	fma.rn.f32 	%f1430, %f1395, %f1406, %f1350;
	fma.rn.f32 	%f1431, %f1395, %f1407, %f1351;
	fma.rn.f32 	%f1432, %f1395, %f1408, %f1352;
	fma.rn.f32 	%f1433, %f1396, %f1401, %f1353;
	fma.rn.f32 	%f1434, %f1396, %f1402, %f1354;
	fma.rn.f32 	%f1435, %f1396, %f1403, %f1355;
	fma.rn.f32 	%f1436, %f1396, %f1404, %f1356;
	fma.rn.f32 	%f1437, %f1396, %f1405, %f1357;
	fma.rn.f32 	%f1438, %f1396, %f1406, %f1358;
	fma.rn.f32 	%f1439, %f1396, %f1407, %f1359;
	fma.rn.f32 	%f1440, %f1396, %f1408, %f1360;
	fma.rn.f32 	%f1441, %f1397, %f1401, %f1361;
	fma.rn.f32 	%f1442, %f1397, %f1402, %f1362;
	fma.rn.f32 	%f1443, %f1397, %f1403, %f1363;
	fma.rn.f32 	%f1444, %f1397, %f1404, %f1364;
	fma.rn.f32 	%f1445, %f1397, %f1405, %f1365;
	fma.rn.f32 	%f1446, %f1397, %f1406, %f1366;
	fma.rn.f32 	%f1447, %f1397, %f1407, %f1367;
	fma.rn.f32 	%f1448, %f1397, %f1408, %f1368;
	fma.rn.f32 	%f1449, %f1398, %f1401, %f1369;
	fma.rn.f32 	%f1450, %f1398, %f1402, %f1370;
	fma.rn.f32 	%f1451, %f1398, %f1403, %f1371;
	fma.rn.f32 	%f1452, %f1398, %f1404, %f1372;
	fma.rn.f32 	%f1453, %f1398, %f1405, %f1373;
	fma.rn.f32 	%f1454, %f1398, %f1406, %f1374;
	fma.rn.f32 	%f1455, %f1398, %f1407, %f1375;
	fma.rn.f32 	%f1456, %f1398, %f1408, %f1376;
	fma.rn.f32 	%f1457, %f1399, %f1401, %f1377;
	fma.rn.f32 	%f1458, %f1399, %f1402, %f1378;
	fma.rn.f32 	%f1459, %f1399, %f1403, %f1379;
	fma.rn.f32 	%f1460, %f1399, %f1404, %f1380;
	fma.rn.f32 	%f1461, %f1399, %f1405, %f1381;
	fma.rn.f32 	%f1462, %f1399, %f1406, %f1382;
	fma.rn.f32 	%f1463, %f1399, %f1407, %f1383;
	fma.rn.f32 	%f1464, %f1399, %f1408, %f1384;
	fma.rn.f32 	%f1465, %f1400, %f1401, %f1385;
	fma.rn.f32 	%f1466, %f1400, %f1402, %f1386;
	fma.rn.f32 	%f1467, %f1400, %f1403, %f1387;
	fma.rn.f32 	%f1468, %f1400, %f1404, %f1388;
	fma.rn.f32 	%f1469, %f1400, %f1405, %f1389;
	fma.rn.f32 	%f1470, %f1400, %f1406, %f1390;
	fma.rn.f32 	%f1471, %f1400, %f1407, %f1391;
	fma.rn.f32 	%f1472, %f1400, %f1408, %f1392;
	ld.shared.v4.f32 	{%f1473, %f1474, %f1475, %f1476}, [%r29+1024];
	ld.shared.v4.f32 	{%f1477, %f1478, %f1479, %f1480}, [%r29+1280];
	ld.shared.v4.f32 	{%f1481, %f1482, %f1483, %f1484}, [%r31+1024];
	ld.shared.v4.f32 	{%f1485, %f1486, %f1487, %f1488}, [%r31+1280];
	fma.rn.f32 	%f1489, %f1473, %f1481, %f1409;
	fma.rn.f32 	%f1490, %f1473, %f1482, %f1410;
	fma.rn.f32 	%f1491, %f1473, %f1483, %f1411;
	fma.rn.f32 	%f1492, %f1473, %f1484, %f1412;
	fma.rn.f32 	%f1493, %f1473, %f1485, %f1413;
	fma.rn.f32 	%f1494, %f1473, %f1486, %f1414;
	fma.rn.f32 	%f1495, %f1473, %f1487, %f1415;
	fma.rn.f32 	%f1496, %f1473, %f1488, %f1416;
	fma.rn.f32 	%f1497, %f1474, %f1481, %f1417;
	fma.rn.f32 	%f1498, %f1474, %f1482, %f1418;
	fma.rn.f32 	%f1499, %f1474, %f1483, %f1419;
	fma.rn.f32 	%f1500, %f1474, %f1484, %f1420;
	fma.rn.f32 	%f1501, %f1474, %f1485, %f1421;
	fma.rn.f32 	%f1502, %f1474, %f1486, %f1422;
	fma.rn.f32 	%f1503, %f1474, %f1487, %f1423;
	fma.rn.f32 	%f1504, %f1474, %f1488, %f1424;
	fma.rn.f32 	%f1505, %f1475, %f1481, %f1425;
	fma.rn.f32 	%f1506, %f1475, %f1482, %f1426;
	fma.rn.f32 	%f1507, %f1475, %f1483, %f1427;
	fma.rn.f32 	%f1508, %f1475, %f1484, %f1428;
	fma.rn.f32 	%f1509, %f1475, %f1485, %f1429;
	fma.rn.f32 	%f1510, %f1475, %f1486, %f1430;
	fma.rn.f32 	%f1511, %f1475, %f1487, %f1431;
	fma.rn.f32 	%f1512, %f1475, %f1488, %f1432;
	fma.rn.f32 	%f1513, %f1476, %f1481, %f1433;
	fma.rn.f32 	%f1514, %f1476, %f1482, %f1434;
	fma.rn.f32 	%f1515, %f1476, %f1483, %f1435;
	fma.rn.f32 	%f1516, %f1476, %f1484, %f1436;
	fma.rn.f32 	%f1517, %f1476, %f1485, %f1437;
	fma.rn.f32 	%f1518, %f1476, %f1486, %f1438;
	fma.rn.f32 	%f1519, %f1476, %f1487, %f1439;
	fma.rn.f32 	%f1520, %f1476, %f1488, %f1440;
	fma.rn.f32 	%f1521, %f1477, %f1481, %f1441;
	fma.rn.f32 	%f1522, %f1477, %f1482, %f1442;
	fma.rn.f32 	%f1523, %f1477, %f1483, %f1443;
	fma.rn.f32 	%f1524, %f1477, %f1484, %f1444;
	fma.rn.f32 	%f1525, %f1477, %f1485, %f1445;
	fma.rn.f32 	%f1526, %f1477, %f1486, %f1446;
	fma.rn.f32 	%f1527, %f1477, %f1487, %f1447;
	fma.rn.f32 	%f1528, %f1477, %f1488, %f1448;
	fma.rn.f32 	%f1529, %f1478, %f1481, %f1449;
	fma.rn.f32 	%f1530, %f1478, %f1482, %f1450;
	fma.rn.f32 	%f1531, %f1478, %f1483, %f1451;
	fma.rn.f32 	%f1532, %f1478, %f1484, %f1452;
	fma.rn.f32 	%f1533, %f1478, %f1485, %f1453;
	fma.rn.f32 	%f1534, %f1478, %f1486, %f1454;
	fma.rn.f32 	%f1535, %f1478, %f1487, %f1455;
	fma.rn.f32 	%f1536, %f1478, %f1488, %f1456;
	fma.rn.f32 	%f1537, %f1479, %f1481, %f1457;
	fma.rn.f32 	%f1538, %f1479, %f1482, %f1458;
	fma.rn.f32 	%f1539, %f1479, %f1483, %f1459;
	fma.rn.f32 	%f1540, %f1479, %f1484, %f1460;
	fma.rn.f32 	%f1541, %f1479, %f1485, %f1461;
	fma.rn.f32 	%f1542, %f1479, %f1486, %f1462;
	fma.rn.f32 	%f1543, %f1479, %f1487, %f1463;
	fma.rn.f32 	%f1544, %f1479, %f1488, %f1464;
	fma.rn.f32 	%f1545, %f1480, %f1481, %f1465;
	fma.rn.f32 	%f1546, %f1480, %f1482, %f1466;
	fma.rn.f32 	%f1547, %f1480, %f1483, %f1467;
	fma.rn.f32 	%f1548, %f1480, %f1484, %f1468;
	fma.rn.f32 	%f1549, %f1480, %f1485, %f1469;
	fma.rn.f32 	%f1550, %f1480, %f1486, %f1470;
	fma.rn.f32 	%f1551, %f1480, %f1487, %f1471;
	fma.rn.f32 	%f1552, %f1480, %f1488, %f1472;
	ld.shared.v4.f32 	{%f1553, %f1554, %f1555, %f1556}, [%r29+1536];
	ld.shared.v4.f32 	{%f1557, %f1558, %f1559, %f1560}, [%r29+1792];
	ld.shared.v4.f32 	{%f1561, %f1562, %f1563, %f1564}, [%r31+1536];
	ld.shared.v4.f32 	{%f1565, %f1566, %f1567, %f1568}, [%r31+1792];
	fma.rn.f32 	%f1569, %f1553, %f1561, %f1489;
	fma.rn.f32 	%f1570, %f1553, %f1562, %f1490;
	fma.rn.f32 	%f1571, %f1553, %f1563, %f1491;
	fma.rn.f32 	%f1572, %f1553, %f1564, %f1492;
	fma.rn.f32 	%f1573, %f1553, %f1565, %f1493;
	fma.rn.f32 	%f1574, %f1553, %f1566, %f1494;
	fma.rn.f32 	%f1575, %f1553, %f1567, %f1495;
	fma.rn.f32 	%f1576, %f1553, %f1568, %f1496;
	fma.rn.f32 	%f1577, %f1554, %f1561, %f1497;
	fma.rn.f32 	%f1578, %f1554, %f1562, %f1498;
	fma.rn.f32 	%f1579, %f1554, %f1563, %f1499;
	fma.rn.f32 	%f1580, %f1554, %f1564, %f1500;
	fma.rn.f32 	%f1581, %f1554, %f1565, %f1501;
	fma.rn.f32 	%f1582, %f1554, %f1566, %f1502;
	fma.rn.f32 	%f1583, %f1554, %f1567, %f1503;
	fma.rn.f32 	%f1584, %f1554, %f1568, %f1504;
	fma.rn.f32 	%f1585, %f1555, %f1561, %f1505;
	fma.rn.f32 	%f1586, %f1555, %f1562, %f1506;
	fma.rn.f32 	%f1587, %f1555, %f1563, %f1507;
	fma.rn.f32 	%f1588, %f1555, %f1564, %f1508;
	fma.rn.f32 	%f1589, %f1555, %f1565, %f1509;
	fma.rn.f32 	%f1590, %f1555, %f1566, %f1510;
	fma.rn.f32 	%f1591, %f1555, %f1567, %f1511;
	fma.rn.f32 	%f1592, %f1555, %f1568, %f1512;
	fma.rn.f32 	%f1593, %f1556, %f1561, %f1513;
	fma.rn.f32 	%f1594, %f1556, %f1562, %f1514;
	fma.rn.f32 	%f1595, %f1556, %f1563, %f1515;
	fma.rn.f32 	%f1596, %f1556, %f1564, %f1516;
	fma.rn.f32 	%f1597, %f1556, %f1565, %f1517;
	fma.rn.f32 	%f1598, %f1556, %f1566, %f1518;
	fma.rn.f32 	%f1599, %f1556, %f1567, %f1519;
	fma.rn.f32 	%f1600, %f1556, %f1568, %f1520;
	fma.rn.f32 	%f1601, %f1557, %f1561, %f1521;
	fma.rn.f32 	%f1602, %f1557, %f1562, %f1522;
	fma.rn.f32 	%f1603, %f1557, %f1563, %f1523;
	fma.rn.f32 	%f1604, %f1557, %f1564, %f1524;
	fma.rn.f32 	%f1605, %f1557, %f1565, %f1525;
	fma.rn.f32 	%f1606, %f1557, %f1566, %f1526;
	fma.rn.f32 	%f1607, %f1557, %f1567, %f1527;
	fma.rn.f32 	%f1608, %f1557, %f1568, %f1528;
	fma.rn.f32 	%f1609, %f1558, %f1561, %f1529;
	fma.rn.f32 	%f1610, %f1558, %f1562, %f1530;
	fma.rn.f32 	%f1611, %f1558, %f1563, %f1531;
	fma.rn.f32 	%f1612, %f1558, %f1564, %f1532;
	fma.rn.f32 	%f1613, %f1558, %f1565, %f1533;
	fma.rn.f32 	%f1614, %f1558, %f1566, %f1534;
	fma.rn.f32 	%f1615, %f1558, %f1567, %f1535;
	fma.rn.f32 	%f1616, %f1558, %f1568, %f1536;
	fma.rn.f32 	%f1617, %f1559, %f1561, %f1537;
	fma.rn.f32 	%f1618, %f1559, %f1562, %f1538;
	fma.rn.f32 	%f1619, %f1559, %f1563, %f1539;
	fma.rn.f32 	%f1620, %f1559, %f1564, %f1540;
	fma.rn.f32 	%f1621, %f1559, %f1565, %f1541;
	fma.rn.f32 	%f1622, %f1559, %f1566, %f1542;
	fma.rn.f32 	%f1623, %f1559, %f1567, %f1543;
	fma.rn.f32 	%f1624, %f1559, %f1568, %f1544;
	fma.rn.f32 	%f1625, %f1560, %f1561, %f1545;
	fma.rn.f32 	%f1626, %f1560, %f1562, %f1546;
	fma.rn.f32 	%f1627, %f1560, %f1563, %f1547;
	fma.rn.f32 	%f1628, %f1560, %f1564, %f1548;
	fma.rn.f32 	%f1629, %f1560, %f1565, %f1549;
	fma.rn.f32 	%f1630, %f1560, %f1566, %f1550;
	fma.rn.f32 	%f1631, %f1560, %f1567, %f1551;
	fma.rn.f32 	%f1632, %f1560, %f1568, %f1552;
	ld.shared.v4.f32 	{%f1633, %f1634, %f1635, %f1636}, [%r29+2048];
	ld.shared.v4.f32 	{%f1637, %f1638, %f1639, %f1640}, [%r29+2304];
	ld.shared.v4.f32 	{%f1641, %f1642, %f1643, %f1644}, [%r31+2048];
	ld.shared.v4.f32 	{%f1645, %f1646, %f1647, %f1648}, [%r31+2304];
	fma.rn.f32 	%f1649, %f1633, %f1641, %f1569;
	fma.rn.f32 	%f1650, %f1633, %f1642, %f1570;
	fma.rn.f32 	%f1651, %f1633, %f1643, %f1571;
	fma.rn.f32 	%f1652, %f1633, %f1644, %f1572;
	fma.rn.f32 	%f1653, %f1633, %f1645, %f1573;
	fma.rn.f32 	%f1654, %f1633, %f1646, %f1574;
	fma.rn.f32 	%f1655, %f1633, %f1647, %f1575;
	fma.rn.f32 	%f1656, %f1633, %f1648, %f1576;
	fma.rn.f32 	%f1657, %f1634, %f1641, %f1577;
	fma.rn.f32 	%f1658, %f1634, %f1642, %f1578;
	fma.rn.f32 	%f1659, %f1634, %f1643, %f1579;
	fma.rn.f32 	%f1660, %f1634, %f1644, %f1580;
	fma.rn.f32 	%f1661, %f1634, %f1645, %f1581;
	fma.rn.f32 	%f1662, %f1634, %f1646, %f1582;
	fma.rn.f32 	%f1663, %f1634, %f1647, %f1583;
	fma.rn.f32 	%f1664, %f1634, %f1648, %f1584;
	fma.rn.f32 	%f1665, %f1635, %f1641, %f1585;
	fma.rn.f32 	%f1666, %f1635, %f1642, %f1586;
	fma.rn.f32 	%f1667, %f1635, %f1643, %f1587;
	fma.rn.f32 	%f1668, %f1635, %f1644, %f1588;
	fma.rn.f32 	%f1669, %f1635, %f1645, %f1589;
	fma.rn.f32 	%f1670, %f1635, %f1646, %f1590;
	fma.rn.f32 	%f1671, %f1635, %f1647, %f1591;
	fma.rn.f32 	%f1672, %f1635, %f1648, %f1592;
	fma.rn.f32 	%f1673, %f1636, %f1641, %f1593;
	fma.rn.f32 	%f1674, %f1636, %f1642, %f1594;
	fma.rn.f32 	%f1675, %f1636, %f1643, %f1595;
	fma.rn.f32 	%f1676, %f1636, %f1644, %f1596;
	fma.rn.f32 	%f1677, %f1636, %f1645, %f1597;
	fma.rn.f32 	%f1678, %f1636, %f1646, %f1598;
	fma.rn.f32 	%f1679, %f1636, %f1647, %f1599;
	fma.rn.f32 	%f1680, %f1636, %f1648, %f1600;
	fma.rn.f32 	%f1681, %f1637, %f1641, %f1601;
	fma.rn.f32 	%f1682, %f1637, %f1642, %f1602;
	fma.rn.f32 	%f1683, %f1637, %f1643, %f1603;
	fma.rn.f32 	%f1684, %f1637, %f1644, %f1604;
	fma.rn.f32 	%f1685, %f1637, %f1645, %f1605;
	fma.rn.f32 	%f1686, %f1637, %f1646, %f1606;
	fma.rn.f32 	%f1687, %f1637, %f1647, %f1607;
	fma.rn.f32 	%f1688, %f1637, %f1648, %f1608;
	fma.rn.f32 	%f1689, %f1638, %f1641, %f1609;
	fma.rn.f32 	%f1690, %f1638, %f1642, %f1610;
	fma.rn.f32 	%f1691, %f1638, %f1643, %f1611;
	fma.rn.f32 	%f1692, %f1638, %f1644, %f1612;
	fma.rn.f32 	%f1693, %f1638, %f1645, %f1613;
	fma.rn.f32 	%f1694, %f1638, %f1646, %f1614;
	fma.rn.f32 	%f1695, %f1638, %f1647, %f1615;
	fma.rn.f32 	%f1696, %f1638, %f1648, %f1616;
	fma.rn.f32 	%f1697, %f1639, %f1641, %f1617;
	fma.rn.f32 	%f1698, %f1639, %f1642, %f1618;
	fma.rn.f32 	%f1699, %f1639, %f1643, %f1619;
	fma.rn.f32 	%f1700, %f1639, %f1644, %f1620;
	fma.rn.f32 	%f1701, %f1639, %f1645, %f1621;
	fma.rn.f32 	%f1702, %f1639, %f1646, %f1622;
	fma.rn.f32 	%f1703, %f1639, %f1647, %f1623;
	fma.rn.f32 	%f1704, %f1639, %f1648, %f1624;
	fma.rn.f32 	%f1705, %f1640, %f1641, %f1625;
	fma.rn.f32 	%f1706, %f1640, %f1642, %f1626;
	fma.rn.f32 	%f1707, %f1640, %f1643, %f1627;
	fma.rn.f32 	%f1708, %f1640, %f1644, %f1628;
	fma.rn.f32 	%f1709, %f1640, %f1645, %f1629;
	fma.rn.f32 	%f1710, %f1640, %f1646, %f1630;
	fma.rn.f32 	%f1711, %f1640, %f1647, %f1631;
	fma.rn.f32 	%f1712, %f1640, %f1648, %f1632;
	ld.shared.v4.f32 	{%f1713, %f1714, %f1715, %f1716}, [%r29+2560];
	ld.shared.v4.f32 	{%f1717, %f1718, %f1719, %f1720}, [%r29+2816];
	ld.shared.v4.f32 	{%f1721, %f1722, %f1723, %f1724}, [%r31+2560];
	ld.shared.v4.f32 	{%f1725, %f1726, %f1727, %f1728}, [%r31+2816];
	fma.rn.f32 	%f1729, %f1713, %f1721, %f1649;
	fma.rn.f32 	%f1730, %f1713, %f1722, %f1650;
	fma.rn.f32 	%f1731, %f1713, %f1723, %f1651;
	fma.rn.f32 	%f1732, %f1713, %f1724, %f1652;
	fma.rn.f32 	%f1733, %f1713, %f1725, %f1653;
	fma.rn.f32 	%f1734, %f1713, %f1726, %f1654;
	fma.rn.f32 	%f1735, %f1713, %f1727, %f1655;
	fma.rn.f32 	%f1736, %f1713, %f1728, %f1656;
	fma.rn.f32 	%f1737, %f1714, %f1721, %f1657;
	fma.rn.f32 	%f1738, %f1714, %f1722, %f1658;
	fma.rn.f32 	%f1739, %f1714, %f1723, %f1659;
	fma.rn.f32 	%f1740, %f1714, %f1724, %f1660;
	fma.rn.f32 	%f1741, %f1714, %f1725, %f1661;
	fma.rn.f32 	%f1742, %f1714, %f1726, %f1662;
	fma.rn.f32 	%f1743, %f1714, %f1727, %f1663;
	fma.rn.f32 	%f1744, %f1714, %f1728, %f1664;
	fma.rn.f32 	%f1745, %f1715, %f1721, %f1665;
	fma.rn.f32 	%f1746, %f1715, %f1722, %f1666;
	fma.rn.f32 	%f1747, %f1715, %f1723, %f1667;
	fma.rn.f32 	%f1748, %f1715, %f1724, %f1668;
	fma.rn.f32 	%f1749, %f1715, %f1725, %f1669;
	fma.rn.f32 	%f1750, %f1715, %f1726, %f1670;
	fma.rn.f32 	%f1751, %f1715, %f1727, %f1671;
	fma.rn.f32 	%f1752, %f1715, %f1728, %f1672;
	fma.rn.f32 	%f1753, %f1716, %f1721, %f1673;
	fma.rn.f32 	%f1754, %f1716, %f1722, %f1674;
	fma.rn.f32 	%f1755, %f1716, %f1723, %f1675;
	fma.rn.f32 	%f1756, %f1716, %f1724, %f1676;
	fma.rn.f32 	%f1757, %f1716, %f1725, %f1677;
	fma.rn.f32 	%f1758, %f1716, %f1726, %f1678;
	fma.rn.f32 	%f1759, %f1716, %f1727, %f1679;
	fma.rn.f32 	%f1760, %f1716, %f1728, %f1680;
	fma.rn.f32 	%f1761, %f1717, %f1721, %f1681;
	fma.rn.f32 	%f1762, %f1717, %f1722, %f1682;
	fma.rn.f32 	%f1763, %f1717, %f1723, %f1683;
	fma.rn.f32 	%f1764, %f1717, %f1724, %f1684;
	fma.rn.f32 	%f1765, %f1717, %f1725, %f1685;
	fma.rn.f32 	%f1766, %f1717, %f1726, %f1686;
	fma.rn.f32 	%f1767, %f1717, %f1727, %f1687;
	fma.rn.f32 	%f1768, %f1717, %f1728, %f1688;
	fma.rn.f32 	%f1769, %f1718, %f1721, %f1689;
	fma.rn.f32 	%f1770, %f1718, %f1722, %f1690;
	fma.rn.f32 	%f1771, %f1718, %f1723, %f1691;
	fma.rn.f32 	%f1772, %f1718, %f1724, %f1692;
	fma.rn.f32 	%f1773, %f1718, %f1725, %f1693;
	fma.rn.f32 	%f1774, %f1718, %f1726, %f1694;
	fma.rn.f32 	%f1775, %f1718, %f1727, %f1695;
	fma.rn.f32 	%f1776, %f1718, %f1728, %f1696;
	fma.rn.f32 	%f1777, %f1719, %f1721, %f1697;
	fma.rn.f32 	%f1778, %f1719, %f1722, %f1698;
	fma.rn.f32 	%f1779, %f1719, %f1723, %f1699;
	fma.rn.f32 	%f1780, %f1719, %f1724, %f1700;
	fma.rn.f32 	%f1781, %f1719, %f1725, %f1701;
	fma.rn.f32 	%f1782, %f1719, %f1726, %f1702;
	fma.rn.f32 	%f1783, %f1719, %f1727, %f1703;
	fma.rn.f32 	%f1784, %f1719, %f1728, %f1704;
	fma.rn.f32 	%f1785, %f1720, %f1721, %f1705;
	fma.rn.f32 	%f1786, %f1720, %f1722, %f1706;
	fma.rn.f32 	%f1787, %f1720, %f1723, %f1707;
	fma.rn.f32 	%f1788, %f1720, %f1724, %f1708;
	fma.rn.f32 	%f1789, %f1720, %f1725, %f1709;
	fma.rn.f32 	%f1790, %f1720, %f1726, %f1710;
	fma.rn.f32 	%f1791, %f1720, %f1727, %f1711;
	fma.rn.f32 	%f1792, %f1720, %f1728, %f1712;
	ld.shared.v4.f32 	{%f1793, %f1794, %f1795, %f1796}, [%r29+3072];
	ld.shared.v4.f32 	{%f1797, %f1798, %f1799, %f1800}, [%r29+3328];
	ld.shared.v4.f32 	{%f1801, %f1802, %f1803, %f1804}, [%r31+3072];
	ld.shared.v4.f32 	{%f1805, %f1806, %f1807, %f1808}, [%r31+3328];
	fma.rn.f32 	%f1809, %f1793, %f1801, %f1729;
	fma.rn.f32 	%f1810, %f1793, %f1802, %f1730;
	fma.rn.f32 	%f1811, %f1793, %f1803, %f1731;
	fma.rn.f32 	%f1812, %f1793, %f1804, %f1732;
	fma.rn.f32 	%f1813, %f1793, %f1805, %f1733;
	fma.rn.f32 	%f1814, %f1793, %f1806, %f1734;
	fma.rn.f32 	%f1815, %f1793, %f1807, %f1735;
	fma.rn.f32 	%f1816, %f1793, %f1808, %f1736;
	fma.rn.f32 	%f1817, %f1794, %f1801, %f1737;
	fma.rn.f32 	%f1818, %f1794, %f1802, %f1738;
	fma.rn.f32 	%f1819, %f1794, %f1803, %f1739;
	fma.rn.f32 	%f1820, %f1794, %f1804, %f1740;
	fma.rn.f32 	%f1821, %f1794, %f1805, %f1741;
	fma.rn.f32 	%f1822, %f1794, %f1806, %f1742;
	fma.rn.f32 	%f1823, %f1794, %f1807, %f1743;
	fma.rn.f32 	%f1824, %f1794, %f1808, %f1744;
	fma.rn.f32 	%f1825, %f1795, %f1801, %f1745;
	fma.rn.f32 	%f1826, %f1795, %f1802, %f1746;
	fma.rn.f32 	%f1827, %f1795, %f1803, %f1747;
	fma.rn.f32 	%f1828, %f1795, %f1804, %f1748;
	fma.rn.f32 	%f1829, %f1795, %f1805, %f1749;
	fma.rn.f32 	%f1830, %f1795, %f1806, %f1750;
	fma.rn.f32 	%f1831, %f1795, %f1807, %f1751;
	fma.rn.f32 	%f1832, %f1795, %f1808, %f1752;
	fma.rn.f32 	%f1833, %f1796, %f1801, %f1753;
	fma.rn.f32 	%f1834, %f1796, %f1802, %f1754;
	fma.rn.f32 	%f1835, %f1796, %f1803, %f1755;
	fma.rn.f32 	%f1836, %f1796, %f1804, %f1756;
	fma.rn.f32 	%f1837, %f1796, %f1805, %f1757;
	fma.rn.f32 	%f1838, %f1796, %f1806, %f1758;
	fma.rn.f32 	%f1839, %f1796, %f1807, %f1759;
	fma.rn.f32 	%f1840, %f1796, %f1808, %f1760;
	fma.rn.f32 	%f1841, %f1797, %f1801, %f1761;
	fma.rn.f32 	%f1842, %f1797, %f1802, %f1762;
	fma.rn.f32 	%f1843, %f1797, %f1803, %f1763;
	fma.rn.f32 	%f1844, %f1797, %f1804, %f1764;
	fma.rn.f32 	%f1845, %f1797, %f1805, %f1765;
	fma.rn.f32 	%f1846, %f1797, %f1806, %f1766;
	fma.rn.f32 	%f1847, %f1797, %f1807, %f1767;
	fma.rn.f32 	%f1848, %f1797, %f1808, %f1768;
	fma.rn.f32 	%f1849, %f1798, %f1801, %f1769;
	fma.rn.f32 	%f1850, %f1798, %f1802, %f1770;
	fma.rn.f32 	%f1851, %f1798, %f1803, %f1771;
	fma.rn.f32 	%f1852, %f1798, %f1804, %f1772;
	fma.rn.f32 	%f1853, %f1798, %f1805, %f1773;
	fma.rn.f32 	%f1854, %f1798, %f1806, %f1774;
	fma.rn.f32 	%f1855, %f1798, %f1807, %f1775;
	fma.rn.f32 	%f1856, %f1798, %f1808, %f1776;
	fma.rn.f32 	%f1857, %f1799, %f1801, %f1777;
	fma.rn.f32 	%f1858, %f1799, %f1802, %f1778;
	fma.rn.f32 	%f1859, %f1799, %f1803, %f1779;
	fma.rn.f32 	%f1860, %f1799, %f1804, %f1780;
	fma.rn.f32 	%f1861, %f1799, %f1805, %f1781;
	fma.rn.f32 	%f1862, %f1799, %f1806, %f1782;
	fma.rn.f32 	%f1863, %f1799, %f1807, %f1783;
	fma.rn.f32 	%f1864, %f1799, %f1808, %f1784;
	fma.rn.f32 	%f1865, %f1800, %f1801, %f1785;
	fma.rn.f32 	%f1866, %f1800, %f1802, %f1786;
	fma.rn.f32 	%f1867, %f1800, %f1803, %f1787;
	fma.rn.f32 	%f1868, %f1800, %f1804, %f1788;
	fma.rn.f32 	%f1869, %f1800, %f1805, %f1789;
	fma.rn.f32 	%f1870, %f1800, %f1806, %f1790;
	fma.rn.f32 	%f1871, %f1800, %f1807, %f1791;
	fma.rn.f32 	%f1872, %f1800, %f1808, %f1792;
	ld.shared.v4.f32 	{%f1873, %f1874, %f1875, %f1876}, [%r29+3584];
	ld.shared.v4.f32 	{%f1877, %f1878, %f1879, %f1880}, [%r29+3840];
	ld.shared.v4.f32 	{%f1881, %f1882, %f1883, %f1884}, [%r31+3584];
	ld.shared.v4.f32 	{%f1885, %f1886, %f1887, %f1888}, [%r31+3840];
	fma.rn.f32 	%f1889, %f1873, %f1881, %f1809;
	fma.rn.f32 	%f1890, %f1873, %f1882, %f1810;
	fma.rn.f32 	%f1891, %f1873, %f1883, %f1811;
	fma.rn.f32 	%f1892, %f1873, %f1884, %f1812;
	fma.rn.f32 	%f1893, %f1873, %f1885, %f1813;
	fma.rn.f32 	%f1894, %f1873, %f1886, %f1814;
	fma.rn.f32 	%f1895, %f1873, %f1887, %f1815;
	fma.rn.f32 	%f1896, %f1873, %f1888, %f1816;
	fma.rn.f32 	%f1897, %f1874, %f1881, %f1817;
	fma.rn.f32 	%f1898, %f1874, %f1882, %f1818;
	fma.rn.f32 	%f1899, %f1874, %f1883, %f1819;
	fma.rn.f32 	%f1900, %f1874, %f1884, %f1820;
	fma.rn.f32 	%f1901, %f1874, %f1885, %f1821;
	fma.rn.f32 	%f1902, %f1874, %f1886, %f1822;
	fma.rn.f32 	%f1903, %f1874, %f1887, %f1823;
	fma.rn.f32 	%f1904, %f1874, %f1888, %f1824;
	fma.rn.f32 	%f1905, %f1875, %f1881, %f1825;
	fma.rn.f32 	%f1906, %f1875, %f1882, %f1826;
	fma.rn.f32 	%f1907, %f1875, %f1883, %f1827;
	fma.rn.f32 	%f1908, %f1875, %f1884, %f1828;
	fma.rn.f32 	%f1909, %f1875, %f1885, %f1829;
	fma.rn.f32 	%f1910, %f1875, %f1886, %f1830;
	fma.rn.f32 	%f1911, %f1875, %f1887, %f1831;
	fma.rn.f32 	%f1912, %f1875, %f1888, %f1832;
	fma.rn.f32 	%f1913, %f1876, %f1881, %f1833;
	fma.rn.f32 	%f1914, %f1876, %f1882, %f1834;
	fma.rn.f32 	%f1915, %f1876, %f1883, %f1835;
	fma.rn.f32 	%f1916, %f1876, %f1884, %f1836;
	fma.rn.f32 	%f1917, %f1876, %f1885, %f1837;
	fma.rn.f32 	%f1918, %f1876, %f1886, %f1838;
	fma.rn.f32 	%f1919, %f1876, %f1887, %f1839;
	fma.rn.f32 	%f1920, %f1876, %f1888, %f1840;
	fma.rn.f32 	%f1921, %f1877, %f1881, %f1841;
	fma.rn.f32 	%f1922, %f1877, %f1882, %f1842;
	fma.rn.f32 	%f1923, %f1877, %f1883, %f1843;
	fma.rn.f32 	%f1924, %f1877, %f1884, %f1844;
	fma.rn.f32 	%f1925, %f1877, %f1885, %f1845;
	fma.rn.f32 	%f1926, %f1877, %f1886, %f1846;
	fma.rn.f32 	%f1927, %f1877, %f1887, %f1847;
	fma.rn.f32 	%f1928, %f1877, %f1888, %f1848;
	fma.rn.f32 	%f1929, %f1878, %f1881, %f1849;
	fma.rn.f32 	%f1930, %f1878, %f1882, %f1850;
	fma.rn.f32 	%f1931, %f1878, %f1883, %f1851;
	fma.rn.f32 	%f1932, %f1878, %f1884, %f1852;
	fma.rn.f32 	%f1933, %f1878, %f1885, %f1853;
	fma.rn.f32 	%f1934, %f1878, %f1886, %f1854;
	fma.rn.f32 	%f1935, %f1878, %f1887, %f1855;
	fma.rn.f32 	%f1936, %f1878, %f1888, %f1856;
	fma.rn.f32 	%f1937, %f1879, %f1881, %f1857;
	fma.rn.f32 	%f1938, %f1879, %f1882, %f1858;
	fma.rn.f32 	%f1939, %f1879, %f1883, %f1859;
	fma.rn.f32 	%f1940, %f1879, %f1884, %f1860;
	fma.rn.f32 	%f1941, %f1879, %f1885, %f1861;
	fma.rn.f32 	%f1942, %f1879, %f1886, %f1862;
	fma.rn.f32 	%f1943, %f1879, %f1887, %f1863;
	fma.rn.f32 	%f1944, %f1879, %f1888, %f1864;
	fma.rn.f32 	%f1945, %f1880, %f1881, %f1865;
	fma.rn.f32 	%f1946, %f1880, %f1882, %f1866;
	fma.rn.f32 	%f1947, %f1880, %f1883, %f1867;
	fma.rn.f32 	%f1948, %f1880, %f1884, %f1868;
	fma.rn.f32 	%f1949, %f1880, %f1885, %f1869;
	fma.rn.f32 	%f1950, %f1880, %f1886, %f1870;
	fma.rn.f32 	%f1951, %f1880, %f1887, %f1871;
	fma.rn.f32 	%f1952, %f1880, %f1888, %f1872;
	st.shared.f32 	[%r24+4096], %f1305;
	st.shared.f32 	[%r24+4608], %f1306;
	st.shared.f32 	[%r24+5120], %f1307;
	st.shared.f32 	[%r24+5632], %f1308;
	st.shared.v4.f32 	[%r28+4096], {%f1309, %f1310, %f1311, %f1312};
	bar.sync 	0;
	ld.global.nc.v4.f32 	{%f1953, %f1954, %f1955, %f1956}, [%rd8+128];
	ld.global.nc.v4.f32 	{%f1957, %f1958, %f1959, %f1960}, [%rd15+16384];
	ld.shared.v4.f32 	{%f1961, %f1962, %f1963, %f1964}, [%r29+4096];
	ld.shared.v4.f32 	{%f1965, %f1966, %f1967, %f1968}, [%r29+4352];
	ld.shared.v4.f32 	{%f1969, %f1970, %f1971, %f1972}, [%r31+4096];
	ld.shared.v4.f32 	{%f1973, %f1974, %f1975, %f1976}, [%r31+4352];
	fma.rn.f32 	%f1977, %f1961, %f1969, %f1889;
	fma.rn.f32 	%f1978, %f1961, %f1970, %f1890;
	fma.rn.f32 	%f1979, %f1961, %f1971, %f1891;
	fma.rn.f32 	%f1980, %f1961, %f1972, %f1892;
	fma.rn.f32 	%f1981, %f1961, %f1973, %f1893;
	fma.rn.f32 	%f1982, %f1961, %f1974, %f1894;
	fma.rn.f32 	%f1983, %f1961, %f1975, %f1895;
	fma.rn.f32 	%f1984, %f1961, %f1976, %f1896;
	fma.rn.f32 	%f1985, %f1962, %f1969, %f1897;
	fma.rn.f32 	%f1986, %f1962, %f1970, %f1898;
	fma.rn.f32 	%f1987, %f1962, %f1971, %f1899;
	fma.rn.f32 	%f1988, %f1962, %f1972, %f1900;
	fma.rn.f32 	%f1989, %f1962, %f1973, %f1901;
	fma.rn.f32 	%f1990, %f1962, %f1974, %f1902;
	fma.rn.f32 	%f1991, %f1962, %f1975, %f1903;
	fma.rn.f32 	%f1992, %f1962, %f1976, %f1904;
	fma.rn.f32 	%f1993, %f1963, %f1969, %f1905;
	fma.rn.f32 	%f1994, %f1963, %f1970, %f1906;
	fma.rn.f32 	%f1995, %f1963, %f1971, %f1907;
	fma.rn.f32 	%f1996, %f1963, %f1972, %f1908;
	fma.rn.f32 	%f1997, %f1963, %f1973, %f1909;
	fma.rn.f32 	%f1998, %f1963, %f1974, %f1910;
	fma.rn.f32 	%f1999, %f1963, %f1975, %f1911;
	fma.rn.f32 	%f2000, %f1963, %f1976, %f1912;
	fma.rn.f32 	%f2001, %f1964, %f1969, %f1913;
	fma.rn.f32 	%f2002, %f1964, %f1970, %f1914;
	fma.rn.f32 	%f2003, %f1964, %f1971, %f1915;
	fma.rn.f32 	%f2004, %f1964, %f1972, %f1916;
	fma.rn.f32 	%f2005, %f1964, %f1973, %f1917;
	fma.rn.f32 	%f2006, %f1964, %f1974, %f1918;
	fma.rn.f32 	%f2007, %f1964, %f1975, %f1919;
	fma.rn.f32 	%f2008, %f1964, %f1976, %f1920;
	fma.rn.f32 	%f2009, %f1965, %f1969, %f1921;
	fma.rn.f32 	%f2010, %f1965, %f1970, %f1922;
	fma.rn.f32 	%f2011, %f1965, %f1971, %f1923;
	fma.rn.f32 	%f2012, %f1965, %f1972, %f1924;
	fma.rn.f32 	%f2013, %f1965, %f1973, %f1925;
	fma.rn.f32 	%f2014, %f1965, %f1974, %f1926;
	fma.rn.f32 	%f2015, %f1965, %f1975, %f1927;
	fma.rn.f32 	%f2016, %f1965, %f1976, %f1928;
	fma.rn.f32 	%f2017, %f1966, %f1969, %f1929;
	fma.rn.f32 	%f2018, %f1966, %f1970, %f1930;
	fma.rn.f32 	%f2019, %f1966, %f1971, %f1931;
	fma.rn.f32 	%f2020, %f1966, %f1972, %f1932;
	fma.rn.f32 	%f2021, %f1966, %f1973, %f1933;
	fma.rn.f32 	%f2022, %f1966, %f1974, %f1934;
	fma.rn.f32 	%f2023, %f1966, %f1975, %f1935;
	fma.rn.f32 	%f2024, %f1966, %f1976, %f1936;
	fma.rn.f32 	%f2025, %f1967, %f1969, %f1937;
	fma.rn.f32 	%f2026, %f1967, %f1970, %f1938;
	fma.rn.f32 	%f2027, %f1967, %f1971, %f1939;
	fma.rn.f32 	%f2028, %f1967, %f1972, %f1940;
	fma.rn.f32 	%f2029, %f1967, %f1973, %f1941;
	fma.rn.f32 	%f2030, %f1967, %f1974, %f1942;
	fma.rn.f32 	%f2031, %f1967, %f1975, %f1943;
	fma.rn.f32 	%f2032, %f1967, %f1976, %f1944;
	fma.rn.f32 	%f2033, %f1968, %f1969, %f1945;
	fma.rn.f32 	%f2034, %f1968, %f1970, %f1946;
	fma.rn.f32 	%f2035, %f1968, %f1971, %f1947;
	fma.rn.f32 	%f2036, %f1968, %f1972, %f1948;
	fma.rn.f32 	%f2037, %f1968, %f1973, %f1949;
	fma.rn.f32 	%f2038, %f1968, %f1974, %f1950;
	fma.rn.f32 	%f2039, %f1968, %f1975, %f1951;
	fma.rn.f32 	%f2040, %f1968, %f1976, %f1952;
	ld.shared.v4.f32 	{%f2041, %f2042, %f2043, %f2044}, [%r29+4608];
	ld.shared.v4.f32 	{%f2045, %f2046, %f2047, %f2048}, [%r29+4864];
	ld.shared.v4.f32 	{%f2049, %f2050, %f2051, %f2052}, [%r31+4608];
	ld.shared.v4.f32 	{%f2053, %f2054, %f2055, %f2056}, [%r31+4864];
	fma.rn.f32 	%f2057, %f2041, %f2049, %f1977;
	fma.rn.f32 	%f2058, %f2041, %f2050, %f1978;
	fma.rn.f32 	%f2059, %f2041, %f2051, %f1979;
	fma.rn.f32 	%f2060, %f2041, %f2052, %f1980;
	fma.rn.f32 	%f2061, %f2041, %f2053, %f1981;
	fma.rn.f32 	%f2062, %f2041, %f2054, %f1982;
	fma.rn.f32 	%f2063, %f2041, %f2055, %f1983;
	fma.rn.f32 	%f2064, %f2041, %f2056, %f1984;
	fma.rn.f32 	%f2065, %f2042, %f2049, %f1985;
	fma.rn.f32 	%f2066, %f2042, %f2050, %f1986;
	fma.rn.f32 	%f2067, %f2042, %f2051, %f1987;
	fma.rn.f32 	%f2068, %f2042, %f2052, %f1988;
	fma.rn.f32 	%f2069, %f2042, %f2053, %f1989;
	fma.rn.f32 	%f2070, %f2042, %f2054, %f1990;
	fma.rn.f32 	%f2071, %f2042, %f2055, %f1991;
	fma.rn.f32 	%f2072, %f2042, %f2056, %f1992;
	fma.rn.f32 	%f2073, %f2043, %f2049, %f1993;
	fma.rn.f32 	%f2074, %f2043, %f2050, %f1994;
	fma.rn.f32 	%f2075, %f2043, %f2051, %f1995;
	fma.rn.f32 	%f2076, %f2043, %f2052, %f1996;
	fma.rn.f32 	%f2077, %f2043, %f2053, %f1997;
	fma.rn.f32 	%f2078, %f2043, %f2054, %f1998;
	fma.rn.f32 	%f2079, %f2043, %f2055, %f1999;
	fma.rn.f32 	%f2080, %f2043, %f2056, %f2000;
	fma.rn.f32 	%f2081, %f2044, %f2049, %f2001;
	fma.rn.f32 	%f2082, %f2044, %f2050, %f2002;
	fma.rn.f32 	%f2083, %f2044, %f2051, %f2003;
	fma.rn.f32 	%f2084, %f2044, %f2052, %f2004;
	fma.rn.f32 	%f2085, %f2044, %f2053, %f2005;
	fma.rn.f32 	%f2086, %f2044, %f2054, %f2006;
	fma.rn.f32 	%f2087, %f2044, %f2055, %f2007;
	fma.rn.f32 	%f2088, %f2044, %f2056, %f2008;
	fma.rn.f32 	%f2089, %f2045, %f2049, %f2009;
	fma.rn.f32 	%f2090, %f2045, %f2050, %f2010;
	fma.rn.f32 	%f2091, %f2045, %f2051, %f2011;
	fma.rn.f32 	%f2092, %f2045, %f2052, %f2012;
	fma.rn.f32 	%f2093, %f2045, %f2053, %f2013;
	fma.rn.f32 	%f2094, %f2045, %f2054, %f2014;
	fma.rn.f32 	%f2095, %f2045, %f2055, %f2015;
	fma.rn.f32 	%f2096, %f2045, %f2056, %f2016;
	fma.rn.f32 	%f2097, %f2046, %f2049, %f2017;
	fma.rn.f32 	%f2098, %f2046, %f2050, %f2018;
	fma.rn.f32 	%f2099, %f2046, %f2051, %f2019;
	fma.rn.f32 	%f2100, %f2046, %f2052, %f2020;
	fma.rn.f32 	%f2101, %f2046, %f2053, %f2021;
	fma.rn.f32 	%f2102, %f2046, %f2054, %f2022;
	fma.rn.f32 	%f2103, %f2046, %f2055, %f2023;
	fma.rn.f32 	%f2104, %f2046, %f2056, %f2024;
	fma.rn.f32 	%f2105, %f2047, %f2049, %f2025;
	fma.rn.f32 	%f2106, %f2047, %f2050, %f2026;
	fma.rn.f32 	%f2107, %f2047, %f2051, %f2027;
	fma.rn.f32 	%f2108, %f2047, %f2052, %f2028;
	fma.rn.f32 	%f2109, %f2047, %f2053, %f2029;
	fma.rn.f32 	%f2110, %f2047, %f2054, %f2030;
	fma.rn.f32 	%f2111, %f2047, %f2055, %f2031;
	fma.rn.f32 	%f2112, %f2047, %f2056, %f2032;
	fma.rn.f32 	%f2113, %f2048, %f2049, %f2033;
	fma.rn.f32 	%f2114, %f2048, %f2050, %f2034;
	fma.rn.f32 	%f2115, %f2048, %f2051, %f2035;
	fma.rn.f32 	%f2116, %f2048, %f2052, %f2036;
	fma.rn.f32 	%f2117, %f2048, %f2053, %f2037;
	fma.rn.f32 	%f2118, %f2048, %f2054, %f2038;
	fma.rn.f32 	%f2119, %f2048, %f2055, %f2039;
	fma.rn.f32 	%f2120, %f2048, %f2056, %f2040;
	ld.shared.v4.f32 	{%f2121, %f2122, %f2123, %f2124}, [%r29+5120];
	ld.shared.v4.f32 	{%f2125, %f2126, %f2127, %f2128}, [%r29+5376];
	ld.shared.v4.f32 	{%f2129, %f2130, %f2131, %f2132}, [%r31+5120];
	ld.shared.v4.f32 	{%f2133, %f2134, %f2135, %f2136}, [%r31+5376];
	fma.rn.f32 	%f2137, %f2121, %f2129, %f2057;
	fma.rn.f32 	%f2138, %f2121, %f2130, %f2058;
	fma.rn.f32 	%f2139, %f2121, %f2131, %f2059;
	fma.rn.f32 	%f2140, %f2121, %f2132, %f2060;
	fma.rn.f32 	%f2141, %f2121, %f2133, %f2061;
	fma.rn.f32 	%f2142, %f2121, %f2134, %f2062;
	fma.rn.f32 	%f2143, %f2121, %f2135, %f2063;
	fma.rn.f32 	%f2144, %f2121, %f2136, %f2064;
	fma.rn.f32 	%f2145, %f2122, %f2129, %f2065;
	fma.rn.f32 	%f2146, %f2122, %f2130, %f2066;
	fma.rn.f32 	%f2147, %f2122, %f2131, %f2067;
	fma.rn.f32 	%f2148, %f2122, %f2132, %f2068;
	fma.rn.f32 	%f2149, %f2122, %f2133, %f2069;
	fma.rn.f32 	%f2150, %f2122, %f2134, %f2070;
	fma.rn.f32 	%f2151, %f2122, %f2135, %f2071;
	fma.rn.f32 	%f2152, %f2122, %f2136, %f2072;
	fma.rn.f32 	%f2153, %f2123, %f2129, %f2073;
	fma.rn.f32 	%f2154, %f2123, %f2130, %f2074;
	fma.rn.f32 	%f2155, %f2123, %f2131, %f2075;
	fma.rn.f32 	%f2156, %f2123, %f2132, %f2076;
	fma.rn.f32 	%f2157, %f2123, %f2133, %f2077;
	fma.rn.f32 	%f2158, %f2123, %f2134, %f2078;
	fma.rn.f32 	%f2159, %f2123, %f2135, %f2079;
	fma.rn.f32 	%f2160, %f2123, %f2136, %f2080;
	fma.rn.f32 	%f2161, %f2124, %f2129, %f2081;
	fma.rn.f32 	%f2162, %f2124, %f2130, %f2082;
	fma.rn.f32 	%f2163, %f2124, %f2131, %f2083;
	fma.rn.f32 	%f2164, %f2124, %f2132, %f2084;
	fma.rn.f32 	%f2165, %f2124, %f2133, %f2085;
	fma.rn.f32 	%f2166, %f2124, %f2134, %f2086;
	fma.rn.f32 	%f2167, %f2124, %f2135, %f2087;
	fma.rn.f32 	%f2168, %f2124, %f2136, %f2088;
	fma.rn.f32 	%f2169, %f2125, %f2129, %f2089;
	fma.rn.f32 	%f2170, %f2125, %f2130, %f2090;
	fma.rn.f32 	%f2171, %f2125, %f2131, %f2091;
	fma.rn.f32 	%f2172, %f2125, %f2132, %f2092;
	fma.rn.f32 	%f2173, %f2125, %f2133, %f2093;
	fma.rn.f32 	%f2174, %f2125, %f2134, %f2094;
	fma.rn.f32 	%f2175, %f2125, %f2135, %f2095;
	fma.rn.f32 	%f2176, %f2125, %f2136, %f2096;
	fma.rn.f32 	%f2177, %f2126, %f2129, %f2097;
	fma.rn.f32 	%f2178, %f2126, %f2130, %f2098;
	fma.rn.f32 	%f2179, %f2126, %f2131, %f2099;
	fma.rn.f32 	%f2180, %f2126, %f2132, %f2100;
	fma.rn.f32 	%f2181, %f2126, %f2133, %f2101;
	fma.rn.f32 	%f2182, %f2126, %f2134, %f2102;
	fma.rn.f32 	%f2183, %f2126, %f2135, %f2103;
	fma.rn.f32 	%f2184, %f2126, %f2136, %f2104;
	fma.rn.f32 	%f2185, %f2127, %f2129, %f2105;
	fma.rn.f32 	%f2186, %f2127, %f2130, %f2106;
	fma.rn.f32 	%f2187, %f2127, %f2131, %f2107;
	fma.rn.f32 	%f2188, %f2127, %f2132, %f2108;
	fma.rn.f32 	%f2189, %f2127, %f2133, %f2109;
	fma.rn.f32 	%f2190, %f2127, %f2134, %f2110;
	fma.rn.f32 	%f2191, %f2127, %f2135, %f2111;
	fma.rn.f32 	%f2192, %f2127, %f2136, %f2112;
	fma.rn.f32 	%f2193, %f2128, %f2129, %f2113;
	fma.rn.f32 	%f2194, %f2128, %f2130, %f2114;
	fma.rn.f32 	%f2195, %f2128, %f2131, %f2115;
	fma.rn.f32 	%f2196, %f2128, %f2132, %f2116;
	fma.rn.f32 	%f2197, %f2128, %f2133, %f2117;
	fma.rn.f32 	%f2198, %f2128, %f2134, %f2118;
	fma.rn.f32 	%f2199, %f2128, %f2135, %f2119;
	fma.rn.f32 	%f2200, %f2128, %f2136, %f2120;
	ld.shared.v4.f32 	{%f2201, %f2202, %f2203, %f2204}, [%r29+5632];
	ld.shared.v4.f32 	{%f2205, %f2206, %f2207, %f2208}, [%r29+5888];
	ld.shared.v4.f32 	{%f2209, %f2210, %f2211, %f2212}, [%r31+5632];
	ld.shared.v4.f32 	{%f2213, %f2214, %f2215, %f2216}, [%r31+5888];
	fma.rn.f32 	%f2217, %f2201, %f2209, %f2137;
	fma.rn.f32 	%f2218, %f2201, %f2210, %f2138;
	fma.rn.f32 	%f2219, %f2201, %f2211, %f2139;
	fma.rn.f32 	%f2220, %f2201, %f2212, %f2140;
	fma.rn.f32 	%f2221, %f2201, %f2213, %f2141;
	fma.rn.f32 	%f2222, %f2201, %f2214, %f2142;
	fma.rn.f32 	%f2223, %f2201, %f2215, %f2143;
	fma.rn.f32 	%f2224, %f2201, %f2216, %f2144;
	fma.rn.f32 	%f2225, %f2202, %f2209, %f2145;
	fma.rn.f32 	%f2226, %f2202, %f2210, %f2146;
	fma.rn.f32 	%f2227, %f2202, %f2211, %f2147;
	fma.rn.f32 	%f2228, %f2202, %f2212, %f2148;
	fma.rn.f32 	%f2229, %f2202, %f2213, %f2149;
	fma.rn.f32 	%f2230, %f2202, %f2214, %f2150;
	fma.rn.f32 	%f2231, %f2202, %f2215, %f2151;
	fma.rn.f32 	%f2232, %f2202, %f2216, %f2152;
	fma.rn.f32 	%f2233, %f2203, %f2209, %f2153;
	fma.rn.f32 	%f2234, %f2203, %f2210, %f2154;
	fma.rn.f32 	%f2235, %f2203, %f2211, %f2155;
	fma.rn.f32 	%f2236, %f2203, %f2212, %f2156;
	fma.rn.f32 	%f2237, %f2203, %f2213, %f2157;
	fma.rn.f32 	%f2238, %f2203, %f2214, %f2158;
	fma.rn.f32 	%f2239, %f2203, %f2215, %f2159;
	fma.rn.f32 	%f2240, %f2203, %f2216, %f2160;
	fma.rn.f32 	%f2241, %f2204, %f2209, %f2161;
	fma.rn.f32 	%f2242, %f2204, %f2210, %f2162;
	fma.rn.f32 	%f2243, %f2204, %f2211, %f2163;
	fma.rn.f32 	%f2244, %f2204, %f2212, %f2164;
	fma.rn.f32 	%f2245, %f2204, %f2213, %f2165;
	fma.rn.f32 	%f2246, %f2204, %f2214, %f2166;
	fma.rn.f32 	%f2247, %f2204, %f2215, %f2167;
	fma.rn.f32 	%f2248, %f2204, %f2216, %f2168;
	fma.rn.f32 	%f2249, %f2205, %f2209, %f2169;
	fma.rn.f32 	%f2250, %f2205, %f2210, %f2170;
	fma.rn.f32 	%f2251, %f2205, %f2211, %f2171;
	fma.rn.f32 	%f2252, %f2205, %f2212, %f2172;
	fma.rn.f32 	%f2253, %f2205, %f2213, %f2173;
	fma.rn.f32 	%f2254, %f2205, %f2214, %f2174;
	fma.rn.f32 	%f2255, %f2205, %f2215, %f2175;
	fma.rn.f32 	%f2256, %f2205, %f2216, %f2176;
	fma.rn.f32 	%f2257, %f2206, %f2209, %f2177;
	fma.rn.f32 	%f2258, %f2206, %f2210, %f2178;
	fma.rn.f32 	%f2259, %f2206, %f2211, %f2179;
	fma.rn.f32 	%f2260, %f2206, %f2212, %f2180;
	fma.rn.f32 	%f2261, %f2206, %f2213, %f2181;
	fma.rn.f32 	%f2262, %f2206, %f2214, %f2182;
	fma.rn.f32 	%f2263, %f2206, %f2215, %f2183;
	fma.rn.f32 	%f2264, %f2206, %f2216, %f2184;
	fma.rn.f32 	%f2265, %f2207, %f2209, %f2185;
	fma.rn.f32 	%f2266, %f2207, %f2210, %f2186;
	fma.rn.f32 	%f2267, %f2207, %f2211, %f2187;
	fma.rn.f32 	%f2268, %f2207, %f2212, %f2188;
	fma.rn.f32 	%f2269, %f2207, %f2213, %f2189;
	fma.rn.f32 	%f2270, %f2207, %f2214, %f2190;
	fma.rn.f32 	%f2271, %f2207, %f2215, %f2191;
	fma.rn.f32 	%f2272, %f2207, %f2216, %f2192;
	fma.rn.f32 	%f2273, %f2208, %f2209, %f2193;
	fma.rn.f32 	%f2274, %f2208, %f2210, %f2194;
	fma.rn.f32 	%f2275, %f2208, %f2211, %f2195;
	fma.rn.f32 	%f2276, %f2208, %f2212, %f2196;
	fma.rn.f32 	%f2277, %f2208, %f2213, %f2197;
	fma.rn.f32 	%f2278, %f2208, %f2214, %f2198;
	fma.rn.f32 	%f2279, %f2208, %f2215, %f2199;
	fma.rn.f32 	%f2280, %f2208, %f2216, %f2200;
	ld.shared.v4.f32 	{%f2281, %f2282, %f2283, %f2284}, [%r29+6144];
	ld.shared.v4.f32 	{%f2285, %f2286, %f2287, %f2288}, [%r29+6400];
	ld.shared.v4.f32 	{%f2289, %f2290, %f2291, %f2292}, [%r31+6144];
	ld.shared.v4.f32 	{%f2293, %f2294, %f2295, %f2296}, [%r31+6400];
	fma.rn.f32 	%f2297, %f2281, %f2289, %f2217;
	fma.rn.f32 	%f2298, %f2281, %f2290, %f2218;
	fma.rn.f32 	%f2299, %f2281, %f2291, %f2219;
	fma.rn.f32 	%f2300, %f2281, %f2292, %f2220;
	fma.rn.f32 	%f2301, %f2281, %f2293, %f2221;
	fma.rn.f32 	%f2302, %f2281, %f2294, %f2222;
	fma.rn.f32 	%f2303, %f2281, %f2295, %f2223;
	fma.rn.f32 	%f2304, %f2281, %f2296, %f2224;
	fma.rn.f32 	%f2305, %f2282, %f2289, %f2225;
	fma.rn.f32 	%f2306, %f2282, %f2290, %f2226;
	fma.rn.f32 	%f2307, %f2282, %f2291, %f2227;
	fma.rn.f32 	%f2308, %f2282, %f2292, %f2228;
	fma.rn.f32 	%f2309, %f2282, %f2293, %f2229;
	fma.rn.f32 	%f2310, %f2282, %f2294, %f2230;
	fma.rn.f32 	%f2311, %f2282, %f2295, %f2231;
	fma.rn.f32 	%f2312, %f2282, %f2296, %f2232;
	fma.rn.f32 	%f2313, %f2283, %f2289, %f2233;
	fma.rn.f32 	%f2314, %f2283, %f2290, %f2234;
	fma.rn.f32 	%f2315, %f2283, %f2291, %f2235;
	fma.rn.f32 	%f2316, %f2283, %f2292, %f2236;
	fma.rn.f32 	%f2317, %f2283, %f2293, %f2237;
	fma.rn.f32 	%f2318, %f2283, %f2294, %f2238;
	fma.rn.f32 	%f2319, %f2283, %f2295, %f2239;
	fma.rn.f32 	%f2320, %f2283, %f2296, %f2240;
	fma.rn.f32 	%f2321, %f2284, %f2289, %f2241;
	fma.rn.f32 	%f2322, %f2284, %f2290, %f2242;
	fma.rn.f32 	%f2323, %f2284, %f2291, %f2243;
	fma.rn.f32 	%f2324, %f2284, %f2292, %f2244;
	fma.rn.f32 	%f2325, %f2284, %f2293, %f2245;
	fma.rn.f32 	%f2326, %f2284, %f2294, %f2246;
	fma.rn.f32 	%f2327, %f2284, %f2295, %f2247;
	fma.rn.f32 	%f2328, %f2284, %f2296, %f2248;
	fma.rn.f32 	%f2329, %f2285, %f2289, %f2249;
	fma.rn.f32 	%f2330, %f2285, %f2290, %f2250;
	fma.rn.f32 	%f2331, %f2285, %f2291, %f2251;
	fma.rn.f32 	%f2332, %f2285, %f2292, %f2252;
	fma.rn.f32 	%f2333, %f2285, %f2293, %f2253;
	fma.rn.f32 	%f2334, %f2285, %f2294, %f2254;
	fma.rn.f32 	%f2335, %f2285, %f2295, %f2255;
	fma.rn.f32 	%f2336, %f2285, %f2296, %f2256;
	fma.rn.f32 	%f2337, %f2286, %f2289, %f2257;
	fma.rn.f32 	%f2338, %f2286, %f2290, %f2258;
	fma.rn.f32 	%f2339, %f2286, %f2291, %f2259;
	fma.rn.f32 	%f2340, %f2286, %f2292, %f2260;
	fma.rn.f32 	%f2341, %f2286, %f2293, %f2261;
	fma.rn.f32 	%f2342, %f2286, %f2294, %f2262;
	fma.rn.f32 	%f2343, %f2286, %f2295, %f2263;
	fma.rn.f32 	%f2344, %f2286, %f2296, %f2264;
	fma.rn.f32 	%f2345, %f2287, %f2289, %f2265;
	fma.rn.f32 	%f2346, %f2287, %f2290, %f2266;
	fma.rn.f32 	%f2347, %f2287, %f2291, %f2267;
	fma.rn.f32 	%f2348, %f2287, %f2292, %f2268;
	fma.rn.f32 	%f2349, %f2287, %f2293, %f2269;
	fma.rn.f32 	%f2350, %f2287, %f2294, %f2270;
	fma.rn.f32 	%f2351, %f2287, %f2295, %f2271;
	fma.rn.f32 	%f2352, %f2287, %f2296, %f2272;
	fma.rn.f32 	%f2353, %f2288, %f2289, %f2273;
	fma.rn.f32 	%f2354, %f2288, %f2290, %f2274;
	fma.rn.f32 	%f2355, %f2288, %f2291, %f2275;
	fma.rn.f32 	%f2356, %f2288, %f2292, %f2276;
	fma.rn.f32 	%f2357, %f2288, %f2293, %f2277;
	fma.rn.f32 	%f2358, %f2288, %f2294, %f2278;
	fma.rn.f32 	%f2359, %f2288, %f2295, %f2279;
	fma.rn.f32 	%f2360, %f2288, %f2296, %f2280;
	ld.shared.v4.f32 	{%f2361, %f2362, %f2363, %f2364}, [%r29+6656];
	ld.shared.v4.f32 	{%f2365, %f2366, %f2367, %f2368}, [%r29+6912];
	ld.shared.v4.f32 	{%f2369, %f2370, %f2371, %f2372}, [%r31+6656];
	ld.shared.v4.f32 	{%f2373, %f2374, %f2375, %f2376}, [%r31+6912];
	fma.rn.f32 	%f2377, %f2361, %f2369, %f2297;
	fma.rn.f32 	%f2378, %f2361, %f2370, %f2298;
	fma.rn.f32 	%f2379, %f2361, %f2371, %f2299;
	fma.rn.f32 	%f2380, %f2361, %f2372, %f2300;
	fma.rn.f32 	%f2381, %f2361, %f2373, %f2301;
	fma.rn.f32 	%f2382, %f2361, %f2374, %f2302;
	fma.rn.f32 	%f2383, %f2361, %f2375, %f2303;
	fma.rn.f32 	%f2384, %f2361, %f2376, %f2304;
	fma.rn.f32 	%f2385, %f2362, %f2369, %f2305;
	fma.rn.f32 	%f2386, %f2362, %f2370, %f2306;
	fma.rn.f32 	%f2387, %f2362, %f2371, %f2307;
	fma.rn.f32 	%f2388, %f2362, %f2372, %f2308;
	fma.rn.f32 	%f2389, %f2362, %f2373, %f2309;
	fma.rn.f32 	%f2390, %f2362, %f2374, %f2310;
	fma.rn.f32 	%f2391, %f2362, %f2375, %f2311;
	fma.rn.f32 	%f2392, %f2362, %f2376, %f2312;
	fma.rn.f32 	%f2393, %f2363, %f2369, %f2313;
	fma.rn.f32 	%f2394, %f2363, %f2370, %f2314;
	fma.rn.f32 	%f2395, %f2363, %f2371, %f2315;
	fma.rn.f32 	%f2396, %f2363, %f2372, %f2316;
	fma.rn.f32 	%f2397, %f2363, %f2373, %f2317;
	fma.rn.f32 	%f2398, %f2363, %f2374, %f2318;
	fma.rn.f32 	%f2399, %f2363, %f2375, %f2319;
	fma.rn.f32 	%f2400, %f2363, %f2376, %f2320;
	fma.rn.f32 	%f2401, %f2364, %f2369, %f2321;
	fma.rn.f32 	%f2402, %f2364, %f2370, %f2322;
	fma.rn.f32 	%f2403, %f2364, %f2371, %f2323;
	fma.rn.f32 	%f2404, %f2364, %f2372, %f2324;
	fma.rn.f32 	%f2405, %f2364, %f2373, %f2325;
	fma.rn.f32 	%f2406, %f2364, %f2374, %f2326;
	fma.rn.f32 	%f2407, %f2364, %f2375, %f2327;
	fma.rn.f32 	%f2408, %f2364, %f2376, %f2328;
	fma.rn.f32 	%f2409, %f2365, %f2369, %f2329;
	fma.rn.f32 	%f2410, %f2365, %f2370, %f2330;
	fma.rn.f32 	%f2411, %f2365, %f2371, %f2331;
	fma.rn.f32 	%f2412, %f2365, %f2372, %f2332;
	fma.rn.f32 	%f2413, %f2365, %f2373, %f2333;
	fma.rn.f32 	%f2414, %f2365, %f2374, %f2334;
	fma.rn.f32 	%f2415, %f2365, %f2375, %f2335;
	fma.rn.f32 	%f2416, %f2365, %f2376, %f2336;
	fma.rn.f32 	%f2417, %f2366, %f2369, %f2337;
	fma.rn.f32 	%f2418, %f2366, %f2370, %f2338;
	fma.rn.f32 	%f2419, %f2366, %f2371, %f2339;
	fma.rn.f32 	%f2420, %f2366, %f2372, %f2340;
	fma.rn.f32 	%f2421, %f2366, %f2373, %f2341;
	fma.rn.f32 	%f2422, %f2366, %f2374, %f2342;
	fma.rn.f32 	%f2423, %f2366, %f2375, %f2343;
	fma.rn.f32 	%f2424, %f2366, %f2376, %f2344;
	fma.rn.f32 	%f2425, %f2367, %f2369, %f2345;
	fma.rn.f32 	%f2426, %f2367, %f2370, %f2346;
	fma.rn.f32 	%f2427, %f2367, %f2371, %f2347;
	fma.rn.f32 	%f2428, %f2367, %f2372, %f2348;
	fma.rn.f32 	%f2429, %f2367, %f2373, %f2349;
	fma.rn.f32 	%f2430, %f2367, %f2374, %f2350;
	fma.rn.f32 	%f2431, %f2367, %f2375, %f2351;
	fma.rn.f32 	%f2432, %f2367, %f2376, %f2352;
	fma.rn.f32 	%f2433, %f2368, %f2369, %f2353;
	fma.rn.f32 	%f2434, %f2368, %f2370, %f2354;
	fma.rn.f32 	%f2435, %f2368, %f2371, %f2355;
	fma.rn.f32 	%f2436, %f2368, %f2372, %f2356;
	fma.rn.f32 	%f2437, %f2368, %f2373, %f2357;
	fma.rn.f32 	%f2438, %f2368, %f2374, %f2358;
	fma.rn.f32 	%f2439, %f2368, %f2375, %f2359;
	fma.rn.f32 	%f2440, %f2368, %f2376, %f2360;
	ld.shared.v4.f32 	{%f2441, %f2442, %f2443, %f2444}, [%r29+7168];
	ld.shared.v4.f32 	{%f2445, %f2446, %f2447, %f2448}, [%r29+7424];
	ld.shared.v4.f32 	{%f2449, %f2450, %f2451, %f2452}, [%r31+7168];
	ld.shared.v4.f32 	{%f2453, %f2454, %f2455, %f2456}, [%r31+7424];
	fma.rn.f32 	%f2457, %f2441, %f2449, %f2377;
	fma.rn.f32 	%f2458, %f2441, %f2450, %f2378;
	fma.rn.f32 	%f2459, %f2441, %f2451, %f2379;
	fma.rn.f32 	%f2460, %f2441, %f2452, %f2380;
	fma.rn.f32 	%f2461, %f2441, %f2453, %f2381;
	fma.rn.f32 	%f2462, %f2441, %f2454, %f2382;
	fma.rn.f32 	%f2463, %f2441, %f2455, %f2383;
	fma.rn.f32 	%f2464, %f2441, %f2456, %f2384;
	fma.rn.f32 	%f2465, %f2442, %f2449, %f2385;
	fma.rn.f32 	%f2466, %f2442, %f2450, %f2386;
	fma.rn.f32 	%f2467, %f2442, %f2451, %f2387;
	fma.rn.f32 	%f2468, %f2442, %f2452, %f2388;
	fma.rn.f32 	%f2469, %f2442, %f2453, %f2389;
	fma.rn.f32 	%f2470, %f2442, %f2454, %f2390;
	fma.rn.f32 	%f2471, %f2442, %f2455, %f2391;
	fma.rn.f32 	%f2472, %f2442, %f2456, %f2392;
	fma.rn.f32 	%f2473, %f2443, %f2449, %f2393;
	fma.rn.f32 	%f2474, %f2443, %f2450, %f2394;
	fma.rn.f32 	%f2475, %f2443, %f2451, %f2395;
	fma.rn.f32 	%f2476, %f2443, %f2452, %f2396;
	fma.rn.f32 	%f2477, %f2443, %f2453, %f2397;
	fma.rn.f32 	%f2478, %f2443, %f2454, %f2398;
	fma.rn.f32 	%f2479, %f2443, %f2455, %f2399;
	fma.rn.f32 	%f2480, %f2443, %f2456, %f2400;
	fma.rn.f32 	%f2481, %f2444, %f2449, %f2401;
	fma.rn.f32 	%f2482, %f2444, %f2450, %f2402;
	fma.rn.f32 	%f2483, %f2444, %f2451, %f2403;
	fma.rn.f32 	%f2484, %f2444, %f2452, %f2404;
	fma.rn.f32 	%f2485, %f2444, %f2453, %f2405;
	fma.rn.f32 	%f2486, %f2444, %f2454, %f2406;
	fma.rn.f32 	%f2487, %f2444, %f2455, %f2407;
	fma.rn.f32 	%f2488, %f2444, %f2456, %f2408;
	fma.rn.f32 	%f2489, %f2445, %f2449, %f2409;
	fma.rn.f32 	%f2490, %f2445, %f2450, %f2410;
	fma.rn.f32 	%f2491, %f2445, %f2451, %f2411;
	fma.rn.f32 	%f2492, %f2445, %f2452, %f2412;
	fma.rn.f32 	%f2493, %f2445, %f2453, %f2413;
	fma.rn.f32 	%f2494, %f2445, %f2454, %f2414;
	fma.rn.f32 	%f2495, %f2445, %f2455, %f2415;
	fma.rn.f32 	%f2496, %f2445, %f2456, %f2416;
	fma.rn.f32 	%f2497, %f2446, %f2449, %f2417;
	fma.rn.f32 	%f2498, %f2446, %f2450, %f2418;
	fma.rn.f32 	%f2499, %f2446, %f2451, %f2419;
	fma.rn.f32 	%f2500, %f2446, %f2452, %f2420;
	fma.rn.f32 	%f2501, %f2446, %f2453, %f2421;
	fma.rn.f32 	%f2502, %f2446, %f2454, %f2422;
	fma.rn.f32 	%f2503, %f2446, %f2455, %f2423;
	fma.rn.f32 	%f2504, %f2446, %f2456, %f2424;
	fma.rn.f32 	%f2505, %f2447, %f2449, %f2425;
	fma.rn.f32 	%f2506, %f2447, %f2450, %f2426;
	fma.rn.f32 	%f2507, %f2447, %f2451, %f2427;
	fma.rn.f32 	%f2508, %f2447, %f2452, %f2428;
	fma.rn.f32 	%f2509, %f2447, %f2453, %f2429;
	fma.rn.f32 	%f2510, %f2447, %f2454, %f2430;
	fma.rn.f32 	%f2511, %f2447, %f2455, %f2431;
	fma.rn.f32 	%f2512, %f2447, %f2456, %f2432;
	fma.rn.f32 	%f2513, %f2448, %f2449, %f2433;
	fma.rn.f32 	%f2514, %f2448, %f2450, %f2434;
	fma.rn.f32 	%f2515, %f2448, %f2451, %f2435;
	fma.rn.f32 	%f2516, %f2448, %f2452, %f2436;
	fma.rn.f32 	%f2517, %f2448, %f2453, %f2437;
	fma.rn.f32 	%f2518, %f2448, %f2454, %f2438;
	fma.rn.f32 	%f2519, %f2448, %f2455, %f2439;
	fma.rn.f32 	%f2520, %f2448, %f2456, %f2440;
	ld.shared.v4.f32 	{%f2521, %f2522, %f2523, %f2524}, [%r29+7680];
	ld.shared.v4.f32 	{%f2525, %f2526, %f2527, %f2528}, [%r29+7936];
	ld.shared.v4.f32 	{%f2529, %f2530, %f2531, %f2532}, [%r31+7680];
	ld.shared.v4.f32 	{%f2533, %f2534, %f2535, %f2536}, [%r31+7936];
	fma.rn.f32 	%f2537, %f2521, %f2529, %f2457;
	fma.rn.f32 	%f2538, %f2521, %f2530, %f2458;
	fma.rn.f32 	%f2539, %f2521, %f2531, %f2459;
	fma.rn.f32 	%f2540, %f2521, %f2532, %f2460;
	fma.rn.f32 	%f2541, %f2521, %f2533, %f2461;
	fma.rn.f32 	%f2542, %f2521, %f2534, %f2462;
	fma.rn.f32 	%f2543, %f2521, %f2535, %f2463;
	fma.rn.f32 	%f2544, %f2521, %f2536, %f2464;
	fma.rn.f32 	%f2545, %f2522, %f2529, %f2465;
	fma.rn.f32 	%f2546, %f2522, %f2530, %f2466;
	fma.rn.f32 	%f2547, %f2522, %f2531, %f2467;
	fma.rn.f32 	%f2548, %f2522, %f2532, %f2468;
	fma.rn.f32 	%f2549, %f2522, %f2533, %f2469;
	fma.rn.f32 	%f2550, %f2522, %f2534, %f2470;
	fma.rn.f32 	%f2551, %f2522, %f2535, %f2471;
	fma.rn.f32 	%f2552, %f2522, %f2536, %f2472;
	fma.rn.f32 	%f2553, %f2523, %f2529, %f2473;
	fma.rn.f32 	%f2554, %f2523, %f2530, %f2474;
	fma.rn.f32 	%f2555, %f2523, %f2531, %f2475;
	fma.rn.f32 	%f2556, %f2523, %f2532, %f2476;
	fma.rn.f32 	%f2557, %f2523, %f2533, %f2477;
	fma.rn.f32 	%f2558, %f2523, %f2534, %f2478;
	fma.rn.f32 	%f2559, %f2523, %f2535, %f2479;
	fma.rn.f32 	%f2560, %f2523, %f2536, %f2480;
	fma.rn.f32 	%f2561, %f2524, %f2529, %f2481;
	fma.rn.f32 	%f2562, %f2524, %f2530, %f2482;
	fma.rn.f32 	%f2563, %f2524, %f2531, %f2483;
	fma.rn.f32 	%f2564, %f2524, %f2532, %f2484;
	fma.rn.f32 	%f2565, %f2524, %f2533, %f2485;
	fma.rn.f32 	%f2566, %f2524, %f2534, %f2486;
	fma.rn.f32 	%f2567, %f2524, %f2535, %f2487;
	fma.rn.f32 	%f2568, %f2524, %f2536, %f2488;
	fma.rn.f32 	%f2569, %f2525, %f2529, %f2489;
	fma.rn.f32 	%f2570, %f2525, %f2530, %f2490;
	fma.rn.f32 	%f2571, %f2525, %f2531, %f2491;
	fma.rn.f32 	%f2572, %f2525, %f2532, %f2492;
	fma.rn.f32 	%f2573, %f2525, %f2533, %f2493;
	fma.rn.f32 	%f2574, %f2525, %f2534, %f2494;
	fma.rn.f32 	%f2575, %f2525, %f2535, %f2495;
	fma.rn.f32 	%f2576, %f2525, %f2536, %f2496;
	fma.rn.f32 	%f2577, %f2526, %f2529, %f2497;
	fma.rn.f32 	%f2578, %f2526, %f2530, %f2498;
	fma.rn.f32 	%f2579, %f2526, %f2531, %f2499;
	fma.rn.f32 	%f2580, %f2526, %f2532, %f2500;
	fma.rn.f32 	%f2581, %f2526, %f2533, %f2501;
	fma.rn.f32 	%f2582, %f2526, %f2534, %f2502;
	fma.rn.f32 	%f2583, %f2526, %f2535, %f2503;
	fma.rn.f32 	%f2584, %f2526, %f2536, %f2504;
	fma.rn.f32 	%f2585, %f2527, %f2529, %f2505;
	fma.rn.f32 	%f2586, %f2527, %f2530, %f2506;
	fma.rn.f32 	%f2587, %f2527, %f2531, %f2507;
	fma.rn.f32 	%f2588, %f2527, %f2532, %f2508;
	fma.rn.f32 	%f2589, %f2527, %f2533, %f2509;
	fma.rn.f32 	%f2590, %f2527, %f2534, %f2510;
	fma.rn.f32 	%f2591, %f2527, %f2535, %f2511;
	fma.rn.f32 	%f2592, %f2527, %f2536, %f2512;
	fma.rn.f32 	%f2593, %f2528, %f2529, %f2513;
	fma.rn.f32 	%f2594, %f2528, %f2530, %f2514;
	fma.rn.f32 	%f2595, %f2528, %f2531, %f2515;
	fma.rn.f32 	%f2596, %f2528, %f2532, %f2516;
	fma.rn.f32 	%f2597, %f2528, %f2533, %f2517;
	fma.rn.f32 	%f2598, %f2528, %f2534, %f2518;
	fma.rn.f32 	%f2599, %f2528, %f2535, %f2519;
	fma.rn.f32 	%f2600, %f2528, %f2536, %f2520;
	st.shared.f32 	[%r24], %f1953;
	st.shared.f32 	[%r24+512], %f1954;
	st.shared.f32 	[%r24+1024], %f1955;
	st.shared.f32 	[%r24+1536], %f1956;
	st.shared.v4.f32 	[%r28], {%f1957, %f1958, %f1959, %f1960};
	bar.sync 	0;
	ld.global.nc.v4.f32 	{%f2601, %f2602, %f2603, %f2604}, [%rd8+160];
	ld.global.nc.v4.f32 	{%f2605, %f2606, %f2607, %f2608}, [%rd15+20480];
	ld.shared.v4.f32 	{%f2609, %f2610, %f2611, %f2612}, [%r29];
	ld.shared.v4.f32 	{%f2613, %f2614, %f2615, %f2616}, [%r29+256];
	ld.shared.v4.f32 	{%f2617, %f2618, %f2619, %f2620}, [%r31];
	ld.shared.v4.f32 	{%f2621, %f2622, %f2623, %f2624}, [%r31+256];
	fma.rn.f32 	%f2625, %f2609, %f2617, %f2537;
	fma.rn.f32 	%f2626, %f2609, %f2618, %f2538;
	fma.rn.f32 	%f2627, %f2609, %f2619, %f2539;
	fma.rn.f32 	%f2628, %f2609, %f2620, %f2540;
	fma.rn.f32 	%f2629, %f2609, %f2621, %f2541;
	fma.rn.f32 	%f2630, %f2609, %f2622, %f2542;
	fma.rn.f32 	%f2631, %f2609, %f2623, %f2543;
	fma.rn.f32 	%f2632, %f2609, %f2624, %f2544;
	fma.rn.f32 	%f2633, %f2610, %f2617, %f2545;
	fma.rn.f32 	%f2634, %f2610, %f2618, %f2546;
	fma.rn.f32 	%f2635, %f2610, %f2619, %f2547;
	fma.rn.f32 	%f2636, %f2610, %f2620, %f2548;
	fma.rn.f32 	%f2637, %f2610, %f2621, %f2549;
	fma.rn.f32 	%f2638, %f2610, %f2622, %f2550;
	fma.rn.f32 	%f2639, %f2610, %f2623, %f2551;
	fma.rn.f32 	%f2640, %f2610, %f2624, %f2552;
	fma.rn.f32 	%f2641, %f2611, %f2617, %f2553;
	fma.rn.f32 	%f2642, %f2611, %f2618, %f2554;
	fma.rn.f32 	%f2643, %f2611, %f2619, %f2555;
	fma.rn.f32 	%f2644, %f2611, %f2620, %f2556;
	fma.rn.f32 	%f2645, %f2611, %f2621, %f2557;
	fma.rn.f32 	%f2646, %f2611, %f2622, %f2558;
	fma.rn.f32 	%f2647, %f2611, %f2623, %f2559;
	fma.rn.f32 	%f2648, %f2611, %f2624, %f2560;
	fma.rn.f32 	%f2649, %f2612, %f2617, %f2561;
	fma.rn.f32 	%f2650, %f2612, %f2618, %f2562;
	fma.rn.f32 	%f2651, %f2612, %f2619, %f2563;
	fma.rn.f32 	%f2652, %f2612, %f2620, %f2564;
	fma.rn.f32 	%f2653, %f2612, %f2621, %f2565;
	fma.rn.f32 	%f2654, %f2612, %f2622, %f2566;
	fma.rn.f32 	%f2655, %f2612, %f2623, %f2567;
	fma.rn.f32 	%f2656, %f2612, %f2624, %f2568;
	fma.rn.f32 	%f2657, %f2613, %f2617, %f2569;
	fma.rn.f32 	%f2658, %f2613, %f2618, %f2570;
	fma.rn.f32 	%f2659, %f2613, %f2619, %f2571;
	fma.rn.f32 	%f2660, %f2613, %f2620, %f2572;
	fma.rn.f32 	%f2661, %f2613, %f2621, %f2573;
	fma.rn.f32 	%f2662, %f2613, %f2622, %f2574;
	fma.rn.f32 	%f2663, %f2613, %f2623, %f2575;
	fma.rn.f32 	%f2664, %f2613, %f2624, %f2576;
	fma.rn.f32 	%f2665, %f2614, %f2617, %f2577;
	fma.rn.f32 	%f2666, %f2614, %f2618, %f2578;
	fma.rn.f32 	%f2667, %f2614, %f2619, %f2579;
	fma.rn.f32 	%f2668, %f2614, %f2620, %f2580;
	fma.rn.f32 	%f2669, %f2614, %f2621, %f2581;
	fma.rn.f32 	%f2670, %f2614, %f2622, %f2582;
	fma.rn.f32 	%f2671, %f2614, %f2623, %f2583;
	fma.rn.f32 	%f2672, %f2614, %f2624, %f2584;
	fma.rn.f32 	%f2673, %f2615, %f2617, %f2585;
	fma.rn.f32 	%f2674, %f2615, %f2618, %f2586;
	fma.rn.f32 	%f2675, %f2615, %f2619, %f2587;
	fma.rn.f32 	%f2676, %f2615, %f2620, %f2588;
	fma.rn.f32 	%f2677, %f2615, %f2621, %f2589;
	fma.rn.f32 	%f2678, %f2615, %f2622, %f2590;
	fma.rn.f32 	%f2679, %f2615, %f2623, %f2591;
	fma.rn.f32 	%f2680, %f2615, %f2624, %f2592;
	fma.rn.f32 	%f2681, %f2616, %f2617, %f2593;
	fma.rn.f32 	%f2682, %f2616, %f2618, %f2594;
	fma.rn.f32 	%f2683, %f2616, %f2619, %f2595;
	fma.rn.f32 	%f2684, %f2616, %f2620, %f2596;
	fma.rn.f32 	%f2685, %f2616, %f2621, %f2597;
	fma.rn.f32 	%f2686, %f2616, %f2622, %f2598;
	fma.rn.f32 	%f2687, %f2616, %f2623, %f2599;
	fma.rn.f32 	%f2688, %f2616, %f2624, %f2600;
	ld.shared.v4.f32 	{%f2689, %f2690, %f2691, %f2692}, [%r29+512];
	ld.shared.v4.f32 	{%f2693, %f2694, %f2695, %f2696}, [%r29+768];
	ld.shared.v4.f32 	{%f2697, %f2698, %f2699, %f2700}, [%r31+512];
	ld.shared.v4.f32 	{%f2701, %f2702, %f2703, %f2704}, [%r31+768];
	fma.rn.f32 	%f2705, %f2689, %f2697, %f2625;
	fma.rn.f32 	%f2706, %f2689, %f2698, %f2626;
	fma.rn.f32 	%f2707, %f2689, %f2699, %f2627;
	fma.rn.f32 	%f2708, %f2689, %f2700, %f2628;
	fma.rn.f32 	%f2709, %f2689, %f2701, %f2629;
	fma.rn.f32 	%f2710, %f2689, %f2702, %f2630;
	fma.rn.f32 	%f2711, %f2689, %f2703, %f2631;
	fma.rn.f32 	%f2712, %f2689, %f2704, %f2632;
	fma.rn.f32 	%f2713, %f2690, %f2697, %f2633;
	fma.rn.f32 	%f2714, %f2690, %f2698, %f2634;
	fma.rn.f32 	%f2715, %f2690, %f2699, %f2635;
	fma.rn.f32 	%f2716, %f2690, %f2700, %f2636;
	fma.rn.f32 	%f2717, %f2690, %f2701, %f2637;
	fma.rn.f32 	%f2718, %f2690, %f2702, %f2638;
	fma.rn.f32 	%f2719, %f2690, %f2703, %f2639;
	fma.rn.f32 	%f2720, %f2690, %f2704, %f2640;
	fma.rn.f32 	%f2721, %f2691, %f2697, %f2641;
	fma.rn.f32 	%f2722, %f2691, %f2698, %f2642;
	fma.rn.f32 	%f2723, %f2691, %f2699, %f2643;
	fma.rn.f32 	%f2724, %f2691, %f2700, %f2644;
	fma.rn.f32 	%f2725, %f2691, %f2701, %f2645;
	fma.rn.f32 	%f2726, %f2691, %f2702, %f2646;
	fma.rn.f32 	%f2727, %f2691, %f2703, %f2647;
	fma.rn.f32 	%f2728, %f2691, %f2704, %f2648;
	fma.rn.f32 	%f2729, %f2692, %f2697, %f2649;
	fma.rn.f32 	%f2730, %f2692, %f2698, %f2650;
	fma.rn.f32 	%f2731, %f2692, %f2699, %f2651;
	fma.rn.f32 	%f2732, %f2692, %f2700, %f2652;
	fma.rn.f32 	%f2733, %f2692, %f2701, %f2653;
	fma.rn.f32 	%f2734, %f2692, %f2702, %f2654;
	fma.rn.f32 	%f2735, %f2692, %f2703, %f2655;
	fma.rn.f32 	%f2736, %f2692, %f2704, %f2656;
	fma.rn.f32 	%f2737, %f2693, %f2697, %f2657;
	fma.rn.f32 	%f2738, %f2693, %f2698, %f2658;
	fma.rn.f32 	%f2739, %f2693, %f2699, %f2659;
	fma.rn.f32 	%f2740, %f2693, %f2700, %f2660;
	fma.rn.f32 	%f2741, %f2693, %f2701, %f2661;
	fma.rn.f32 	%f2742, %f2693, %f2702, %f2662;
	fma.rn.f32 	%f2743, %f2693, %f2703, %f2663;
	fma.rn.f32 	%f2744, %f2693, %f2704, %f2664;
	fma.rn.f32 	%f2745, %f2694, %f2697, %f2665;
	fma.rn.f32 	%f2746, %f2694, %f2698, %f2666;
	fma.rn.f32 	%f2747, %f2694, %f2699, %f2667;
	fma.rn.f32 	%f2748, %f2694, %f2700, %f2668;
	fma.rn.f32 	%f2749, %f2694, %f2701, %f2669;
	fma.rn.f32 	%f2750, %f2694, %f2702, %f2670;
	fma.rn.f32 	%f2751, %f2694, %f2703, %f2671;
	fma.rn.f32 	%f2752, %f2694, %f2704, %f2672;
	fma.rn.f32 	%f2753, %f2695, %f2697, %f2673;
	fma.rn.f32 	%f2754, %f2695, %f2698, %f2674;
	fma.rn.f32 	%f2755, %f2695, %f2699, %f2675;
	fma.rn.f32 	%f2756, %f2695, %f2700, %f2676;
	fma.rn.f32 	%f2757, %f2695, %f2701, %f2677;
	fma.rn.f32 	%f2758, %f2695, %f2702, %f2678;
	fma.rn.f32 	%f2759, %f2695, %f2703, %f2679;
	fma.rn.f32 	%f2760, %f2695, %f2704, %f2680;
	fma.rn.f32 	%f2761, %f2696, %f2697, %f2681;
	fma.rn.f32 	%f2762, %f2696, %f2698, %f2682;
	fma.rn.f32 	%f2763, %f2696, %f2699, %f2683;
	fma.rn.f32 	%f2764, %f2696, %f2700, %f2684;
	fma.rn.f32 	%f2765, %f2696, %f2701, %f2685;
	fma.rn.f32 	%f2766, %f2696, %f2702, %f2686;
	fma.rn.f32 	%f2767, %f2696, %f2703, %f2687;
	fma.rn.f32 	%f2768, %f2696, %f2704, %f2688;
	ld.shared.v4.f32 	{%f2769, %f2770, %f2771, %f2772}, [%r29+1024];
	ld.shared.v4.f32 	{%f2773, %f2774, %f2775, %f2776}, [%r29+1280];
	ld.shared.v4.f32 	{%f2777, %f2778, %f2779, %f2780}, [%r31+1024];
	ld.shared.v4.f32 	{%f2781, %f2782, %f2783, %f2784}, [%r31+1280];
	fma.rn.f32 	%f2785, %f2769, %f2777, %f2705;
	fma.rn.f32 	%f2786, %f2769, %f2778, %f2706;
	fma.rn.f32 	%f2787, %f2769, %f2779, %f2707;
	fma.rn.f32 	%f2788, %f2769, %f2780, %f2708;
	fma.rn.f32 	%f2789, %f2769, %f2781, %f2709;
	fma.rn.f32 	%f2790, %f2769, %f2782, %f2710;
	fma.rn.f32 	%f2791, %f2769, %f2783, %f2711;
	fma.rn.f32 	%f2792, %f2769, %f2784, %f2712;
	fma.rn.f32 	%f2793, %f2770, %f2777, %f2713;
	fma.rn.f32 	%f2794, %f2770, %f2778, %f2714;
	fma.rn.f32 	%f2795, %f2770, %f2779, %f2715;
	fma.rn.f32 	%f2796, %f2770, %f2780, %f2716;
	fma.rn.f32 	%f2797, %f2770, %f2781, %f2717;
	fma.rn.f32 	%f2798, %f2770, %f2782, %f2718;
	fma.rn.f32 	%f2799, %f2770, %f2783, %f2719;
	fma.rn.f32 	%f2800, %f2770, %f2784, %f2720;
	fma.rn.f32 	%f2801, %f2771, %f2777, %f2721;
	fma.rn.f32 	%f2802, %f2771, %f2778, %f2722;
	fma.rn.f32 	%f2803, %f2771, %f2779, %f2723;
	fma.rn.f32 	%f2804, %f2771, %f2780, %f2724;
	fma.rn.f32 	%f2805, %f2771, %f2781, %f2725;
	fma.rn.f32 	%f2806, %f2771, %f2782, %f2726;
	fma.rn.f32 	%f2807, %f2771, %f2783, %f2727;
	fma.rn.f32 	%f2808, %f2771, %f2784, %f2728;
	fma.rn.f32 	%f2809, %f2772, %f2777, %f2729;
	fma.rn.f32 	%f2810, %f2772, %f2778, %f2730;
	fma.rn.f32 	%f2811, %f2772, %f2779, %f2731;
	fma.rn.f32 	%f2812, %f2772, %f2780, %f2732;
	fma.rn.f32 	%f2813, %f2772, %f2781, %f2733;
	fma.rn.f32 	%f2814, %f2772, %f2782, %f2734;
	fma.rn.f32 	%f2815, %f2772, %f2783, %f2735;
	fma.rn.f32 	%f2816, %f2772, %f2784, %f2736;
	fma.rn.f32 	%f2817, %f2773, %f2777, %f2737;
	fma.rn.f32 	%f2818, %f2773, %f2778, %f2738;
	fma.rn.f32 	%f2819, %f2773, %f2779, %f2739;
	fma.rn.f32 	%f2820, %f2773, %f2780, %f2740;
	fma.rn.f32 	%f2821, %f2773, %f2781, %f2741;
	fma.rn.f32 	%f2822, %f2773, %f2782, %f2742;
	fma.rn.f32 	%f2823, %f2773, %f2783, %f2743;
	fma.rn.f32 	%f2824, %f2773, %f2784, %f2744;
	fma.rn.f32 	%f2825, %f2774, %f2777, %f2745;
	fma.rn.f32 	%f2826, %f2774, %f2778, %f2746;
	fma.rn.f32 	%f2827, %f2774, %f2779, %f2747;
	fma.rn.f32 	%f2828, %f2774, %f2780, %f2748;
	fma.rn.f32 	%f2829, %f2774, %f2781, %f2749;
	fma.rn.f32 	%f2830, %f2774, %f2782, %f2750;
	fma.rn.f32 	%f2831, %f2774, %f2783, %f2751;
	fma.rn.f32 	%f2832, %f2774, %f2784, %f2752;
	fma.rn.f32 	%f2833, %f2775, %f2777, %f2753;
	fma.rn.f32 	%f2834, %f2775, %f2778, %f2754;
	fma.rn.f32 	%f2835, %f2775, %f2779, %f2755;
	fma.rn.f32 	%f2836, %f2775, %f2780, %f2756;
	fma.rn.f32 	%f2837, %f2775, %f2781, %f2757;
	fma.rn.f32 	%f2838, %f2775, %f2782, %f2758;
	fma.rn.f32 	%f2839, %f2775, %f2783, %f2759;
	fma.rn.f32 	%f2840, %f2775, %f2784, %f2760;
	fma.rn.f32 	%f2841, %f2776, %f2777, %f2761;
	fma.rn.f32 	%f2842, %f2776, %f2778, %f2762;
	fma.rn.f32 	%f2843, %f2776, %f2779, %f2763;
	fma.rn.f32 	%f2844, %f2776, %f2780, %f2764;
	fma.rn.f32 	%f2845, %f2776, %f2781, %f2765;
	fma.rn.f32 	%f2846, %f2776, %f2782, %f2766;
	fma.rn.f32 	%f2847, %f2776, %f2783, %f2767;
	fma.rn.f32 	%f2848, %f2776, %f2784, %f2768;
	ld.shared.v4.f32 	{%f2849, %f2850, %f2851, %f2852}, [%r29+1536];
	ld.shared.v4.f32 	{%f2853, %f2854, %f2855, %f2856}, [%r29+1792];
	ld.shared.v4.f32 	{%f2857, %f2858, %f2859, %f2860}, [%r31+1536];
	ld.shared.v4.f32 	{%f2861, %f2862, %f2863, %f2864}, [%r31+1792];
	fma.rn.f32 	%f2865, %f2849, %f2857, %f2785;
	fma.rn.f32 	%f2866, %f2849, %f2858, %f2786;
	fma.rn.f32 	%f2867, %f2849, %f2859, %f2787;
	fma.rn.f32 	%f2868, %f2849, %f2860, %f2788;
	fma.rn.f32 	%f2869, %f2849, %f2861, %f2789;
	fma.rn.f32 	%f2870, %f2849, %f2862, %f2790;
	fma.rn.f32 	%f2871, %f2849, %f2863, %f2791;
	fma.rn.f32 	%f2872, %f2849, %f2864, %f2792;
	fma.rn.f32 	%f2873, %f2850, %f2857, %f2793;
	fma.rn.f32 	%f2874, %f2850, %f2858, %f2794;
	fma.rn.f32 	%f2875, %f2850, %f2859, %f2795;
	fma.rn.f32 	%f2876, %f2850, %f2860, %f2796;
	fma.rn.f32 	%f2877, %f2850, %f2861, %f2797;
	fma.rn.f32 	%f2878, %f2850, %f2862, %f2798;
	fma.rn.f32 	%f2879, %f2850, %f2863, %f2799;
	fma.rn.f32 	%f2880, %f2850, %f2864, %f2800;
	fma.rn.f32 	%f2881, %f2851, %f2857, %f2801;
	fma.rn.f32 	%f2882, %f2851, %f2858, %f2802;
	fma.rn.f32 	%f2883, %f2851, %f2859, %f2803;
	fma.rn.f32 	%f2884, %f2851, %f2860, %f2804;
	fma.rn.f32 	%f2885, %f2851, %f2861, %f2805;
	fma.rn.f32 	%f2886, %f2851, %f2862, %f2806;
	fma.rn.f32 	%f2887, %f2851, %f2863, %f2807;
	fma.rn.f32 	%f2888, %f2851, %f2864, %f2808;
	fma.rn.f32 	%f2889, %f2852, %f2857, %f2809;
	fma.rn.f32 	%f2890, %f2852, %f2858, %f2810;
	fma.rn.f32 	%f2891, %f2852, %f2859, %f2811;
	fma.rn.f32 	%f2892, %f2852, %f2860, %f2812;
	fma.rn.f32 	%f2893, %f2852, %f2861, %f2813;
	fma.rn.f32 	%f2894, %f2852, %f2862, %f2814;
	fma.rn.f32 	%f2895, %f2852, %f2863, %f2815;
	fma.rn.f32 	%f2896, %f2852, %f2864, %f2816;
	fma.rn.f32 	%f2897, %f2853, %f2857, %f2817;
	fma.rn.f32 	%f2898, %f2853, %f2858, %f2818;
	fma.rn.f32 	%f2899, %f2853, %f2859, %f2819;
	fma.rn.f32 	%f2900, %f2853, %f2860, %f2820;
	fma.rn.f32 	%f2901, %f2853, %f2861, %f2821;
	fma.rn.f32 	%f2902, %f2853, %f2862, %f2822;
	fma.rn.f32 	%f2903, %f2853, %f2863, %f2823;
	fma.rn.f32 	%f2904, %f2853, %f2864, %f2824;
	fma.rn.f32 	%f2905, %f2854, %f2857, %f2825;
	fma.rn.f32 	%f2906, %f2854, %f2858, %f2826;
	fma.rn.f32 	%f2907, %f2854, %f2859, %f2827;
	fma.rn.f32 	%f2908, %f2854, %f2860, %f2828;
	fma.rn.f32 	%f2909, %f2854, %f2861, %f2829;
	fma.rn.f32 	%f2910, %f2854, %f2862, %f2830;
	fma.rn.f32 	%f2911, %f2854, %f2863, %f2831;
	fma.rn.f32 	%f2912, %f2854, %f2864, %f2832;
	fma.rn.f32 	%f2913, %f2855, %f2857, %f2833;
	fma.rn.f32 	%f2914, %f2855, %f2858, %f2834;
	fma.rn.f32 	%f2915, %f2855, %f2859, %f2835;
	fma.rn.f32 	%f2916, %f2855, %f2860, %f2836;
	fma.rn.f32 	%f2917, %f2855, %f2861, %f2837;
	fma.rn.f32 	%f2918, %f2855, %f2862, %f2838;
	fma.rn.f32 	%f2919, %f2855, %f2863, %f2839;
	fma.rn.f32 	%f2920, %f2855, %f2864, %f2840;
	fma.rn.f32 	%f2921, %f2856, %f2857, %f2841;
	fma.rn.f32 	%f2922, %f2856, %f2858, %f2842;
	fma.rn.f32 	%f2923, %f2856, %f2859, %f2843;
	fma.rn.f32 	%f2924, %f2856, %f2860, %f2844;
	fma.rn.f32 	%f2925, %f2856, %f2861, %f2845;
	fma.rn.f32 	%f2926, %f2856, %f2862, %f2846;
	fma.rn.f32 	%f2927, %f2856, %f2863, %f2847;
	fma.rn.f32 	%f2928, %f2856, %f2864, %f2848;
	ld.shared.v4.f32 	{%f2929, %f2930, %f2931, %f2932}, [%r29+2048];
	ld.shared.v4.f32 	{%f2933, %f2934, %f2935, %f2936}, [%r29+2304];
	ld.shared.v4.f32 	{%f2937, %f2938, %f2939, %f2940}, [%r31+2048];
	ld.shared.v4.f32 	{%f2941, %f2942, %f2943, %f2944}, [%r31+2304];
	fma.rn.f32 	%f2945, %f2929, %f2937, %f2865;
	fma.rn.f32 	%f2946, %f2929, %f2938, %f2866;
	fma.rn.f32 	%f2947, %f2929, %f2939, %f2867;
	fma.rn.f32 	%f2948, %f2929, %f2940, %f2868;
	fma.rn.f32 	%f2949, %f2929, %f2941, %f2869;
	fma.rn.f32 	%f2950, %f2929, %f2942, %f2870;
	fma.rn.f32 	%f2951, %f2929, %f2943, %f2871;
	fma.rn.f32 	%f2952, %f2929, %f2944, %f2872;
	fma.rn.f32 	%f2953, %f2930, %f2937, %f2873;
	fma.rn.f32 	%f2954, %f2930, %f2938, %f2874;
	fma.rn.f32 	%f2955, %f2930, %f2939, %f2875;
	fma.rn.f32 	%f2956, %f2930, %f2940, %f2876;
	fma.rn.f32 	%f2957, %f2930, %f2941, %f2877;
	fma.rn.f32 	%f2958, %f2930, %f2942, %f2878;
	fma.rn.f32 	%f2959, %f2930, %f2943, %f2879;
	fma.rn.f32 	%f2960, %f2930, %f2944, %f2880;
	fma.rn.f32 	%f2961, %f2931, %f2937, %f2881;
	fma.rn.f32 	%f2962, %f2931, %f2938, %f2882;
	fma.rn.f32 	%f2963, %f2931, %f2939, %f2883;
	fma.rn.f32 	%f2964, %f2931, %f2940, %f2884;
	fma.rn.f32 	%f2965, %f2931, %f2941, %f2885;
	fma.rn.f32 	%f2966, %f2931, %f2942, %f2886;
	fma.rn.f32 	%f2967, %f2931, %f2943, %f2887;
	fma.rn.f32 	%f2968, %f2931, %f2944, %f2888;
	fma.rn.f32 	%f2969, %f2932, %f2937, %f2889;
	fma.rn.f32 	%f2970, %f2932, %f2938, %f2890;
	fma.rn.f32 	%f2971, %f2932, %f2939, %f2891;
	fma.rn.f32 	%f2972, %f2932, %f2940, %f2892;
	fma.rn.f32 	%f2973, %f2932, %f2941, %f2893;
	fma.rn.f32 	%f2974, %f2932, %f2942, %f2894;
	fma.rn.f32 	%f2975, %f2932, %f2943, %f2895;
	fma.rn.f32 	%f2976, %f2932, %f2944, %f2896;
	fma.rn.f32 	%f2977, %f2933, %f2937, %f2897;
	fma.rn.f32 	%f2978, %f2933, %f2938, %f2898;
	fma.rn.f32 	%f2979, %f2933, %f2939, %f2899;
	fma.rn.f32 	%f2980, %f2933, %f2940, %f2900;
	fma.rn.f32 	%f2981, %f2933, %f2941, %f2901;
	fma.rn.f32 	%f2982, %f2933, %f2942, %f2902;
	fma.rn.f32 	%f2983, %f2933, %f2943, %f2903;
	fma.rn.f32 	%f2984, %f2933, %f2944, %f2904;
	fma.rn.f32 	%f2985, %f2934, %f2937, %f2905;
	fma.rn.f32 	%f2986, %f2934, %f2938, %f2906;
	fma.rn.f32 	%f2987, %f2934, %f2939, %f2907;
	fma.rn.f32 	%f2988, %f2934, %f2940, %f2908;
	fma.rn.f32 	%f2989, %f2934, %f2941, %f2909;
	fma.rn.f32 	%f2990, %f2934, %f2942, %f2910;
	fma.rn.f32 	%f2991, %f2934, %f2943, %f2911;
	fma.rn.f32 	%f2992, %f2934, %f2944, %f2912;
	fma.rn.f32 	%f2993, %f2935, %f2937, %f2913;
	fma.rn.f32 	%f2994, %f2935, %f2938, %f2914;
	fma.rn.f32 	%f2995, %f2935, %f2939, %f2915;
	fma.rn.f32 	%f2996, %f2935, %f2940, %f2916;
	fma.rn.f32 	%f2997, %f2935, %f2941, %f2917;
	fma.rn.f32 	%f2998, %f2935, %f2942, %f2918;
	fma.rn.f32 	%f2999, %f2935, %f2943, %f2919;
	fma.rn.f32 	%f3000, %f2935, %f2944, %f2920;
	fma.rn.f32 	%f3001, %f2936, %f2937, %f2921;
	fma.rn.f32 	%f3002, %f2936, %f2938, %f2922;
	fma.rn.f32 	%f3003, %f2936, %f2939, %f2923;
	fma.rn.f32 	%f3004, %f2936, %f2940, %f2924;
	fma.rn.f32 	%f3005, %f2936, %f2941, %f2925;
	fma.rn.f32 	%f3006, %f2936, %f2942, %f2926;
	fma.rn.f32 	%f3007, %f2936, %f2943, %f2927;
	fma.rn.f32 	%f3008, %f2936, %f2944, %f2928;
	ld.shared.v4.f32 	{%f3009, %f3010, %f3011, %f3012}, [%r29+2560];
	ld.shared.v4.f32 	{%f3013, %f3014, %f3015, %f3016}, [%r29+2816];
	ld.shared.v4.f32 	{%f3017, %f3018, %f3019, %f3020}, [%r31+2560];
	ld.shared.v4.f32 	{%f3021, %f3022, %f3023, %f3024}, [%r31+2816];
	fma.rn.f32 	%f3025, %f3009, %f3017, %f2945;
	fma.rn.f32 	%f3026, %f3009, %f3018, %f2946;
	fma.rn.f32 	%f3027, %f3009, %f3019, %f2947;
	fma.rn.f32 	%f3028, %f3009, %f3020, %f2948;
	fma.rn.f32 	%f3029, %f3009, %f3021, %f2949;
	fma.rn.f32 	%f3030, %f3009, %f3022, %f2950;
	fma.rn.f32 	%f3031, %f3009, %f3023, %f2951;
	fma.rn.f32 	%f3032, %f3009, %f3024, %f2952;
	fma.rn.f32 	%f3033, %f3010, %f3017, %f2953;
	fma.rn.f32 	%f3034, %f3010, %f3018, %f2954;
	fma.rn.f32 	%f3035, %f3010, %f3019, %f2955;
	fma.rn.f32 	%f3036, %f3010, %f3020, %f2956;
	fma.rn.f32 	%f3037, %f3010, %f3021, %f2957;
	fma.rn.f32 	%f3038, %f3010, %f3022, %f2958;
	fma.rn.f32 	%f3039, %f3010, %f3023, %f2959;
	fma.rn.f32 	%f3040, %f3010, %f3024, %f2960;
	fma.rn.f32 	%f3041, %f3011, %f3017, %f2961;
	fma.rn.f32 	%f3042, %f3011, %f3018, %f2962;
	fma.rn.f32 	%f3043, %f3011, %f3019, %f2963;
	fma.rn.f32 	%f3044, %f3011, %f3020, %f2964;
	fma.rn.f32 	%f3045, %f3011, %f3021, %f2965;
	fma.rn.f32 	%f3046, %f3011, %f3022, %f2966;
	fma.rn.f32 	%f3047, %f3011, %f3023, %f2967;
	fma.rn.f32 	%f3048, %f3011, %f3024, %f2968;
	fma.rn.f32 	%f3049, %f3012, %f3017, %f2969;
	fma.rn.f32 	%f3050, %f3012, %f3018, %f2970;
	fma.rn.f32 	%f3051, %f3012, %f3019, %f2971;
	fma.rn.f32 	%f3052, %f3012, %f3020, %f2972;
	fma.rn.f32 	%f3053, %f3012, %f3021, %f2973;
	fma.rn.f32 	%f3054, %f3012, %f3022, %f2974;
	fma.rn.f32 	%f3055, %f3012, %f3023, %f2975;
	fma.rn.f32 	%f3056, %f3012, %f3024, %f2976;
	fma.rn.f32 	%f3057, %f3013, %f3017, %f2977;
	fma.rn.f32 	%f3058, %f3013, %f3018, %f2978;
	fma.rn.f32 	%f3059, %f3013, %f3019, %f2979;
	fma.rn.f32 	%f3060, %f3013, %f3020, %f2980;
	fma.rn.f32 	%f3061, %f3013, %f3021, %f2981;
	fma.rn.f32 	%f3062, %f3013, %f3022, %f2982;
	fma.rn.f32 	%f3063, %f3013, %f3023, %f2983;
	fma.rn.f32 	%f3064, %f3013, %f3024, %f2984;
	fma.rn.f32 	%f3065, %f3014, %f3017, %f2985;
	fma.rn.f32 	%f3066, %f3014, %f3018, %f2986;
	fma.rn.f32 	%f3067, %f3014, %f3019, %f2987;
	fma.rn.f32 	%f3068, %f3014, %f3020, %f2988;
	fma.rn.f32 	%f3069, %f3014, %f3021, %f2989;
	fma.rn.f32 	%f3070, %f3014, %f3022, %f2990;
	fma.rn.f32 	%f3071, %f3014, %f3023, %f2991;
	fma.rn.f32 	%f3072, %f3014, %f3024, %f2992;
	fma.rn.f32 	%f3073, %f3015, %f3017, %f2993;
	fma.rn.f32 	%f3074, %f3015, %f3018, %f2994;
	fma.rn.f32 	%f3075, %f3015, %f3019, %f2995;
	fma.rn.f32 	%f3076, %f3015, %f3020, %f2996;
	fma.rn.f32 	%f3077, %f3015, %f3021, %f2997;
	fma.rn.f32 	%f3078, %f3015, %f3022, %f2998;
	fma.rn.f32 	%f3079, %f3015, %f3023, %f2999;
	fma.rn.f32 	%f3080, %f3015, %f3024, %f3000;
	fma.rn.f32 	%f3081, %f3016, %f3017, %f3001;
	fma.rn.f32 	%f3082, %f3016, %f3018, %f3002;
	fma.rn.f32 	%f3083, %f3016, %f3019, %f3003;
	fma.rn.f32 	%f3084, %f3016, %f3020, %f3004;
	fma.rn.f32 	%f3085, %f3016, %f3021, %f3005;
	fma.rn.f32 	%f3086, %f3016, %f3022, %f3006;
	fma.rn.f32 	%f3087, %f3016, %f3023, %f3007;
	fma.rn.f32 	%f3088, %f3016, %f3024, %f3008;
	ld.shared.v4.f32 	{%f3089, %f3090, %f3091, %f3092}, [%r29+3072];
	ld.shared.v4.f32 	{%f3093, %f3094, %f3095, %f3096}, [%r29+3328];
	ld.shared.v4.f32 	{%f3097, %f3098, %f3099, %f3100}, [%r31+3072];
	ld.shared.v4.f32 	{%f3101, %f3102, %f3103, %f3104}, [%r31+3328];
	fma.rn.f32 	%f3105, %f3089, %f3097, %f3025;
	fma.rn.f32 	%f3106, %f3089, %f3098, %f3026;
	fma.rn.f32 	%f3107, %f3089, %f3099, %f3027;
	fma.rn.f32 	%f3108, %f3089, %f3100, %f3028;
	fma.rn.f32 	%f3109, %f3089, %f3101, %f3029;
	fma.rn.f32 	%f3110, %f3089, %f3102, %f3030;
	fma.rn.f32 	%f3111, %f3089, %f3103, %f3031;
	fma.rn.f32 	%f3112, %f3089, %f3104, %f3032;
	fma.rn.f32 	%f3113, %f3090, %f3097, %f3033;
	fma.rn.f32 	%f3114, %f3090, %f3098, %f3034;
	fma.rn.f32 	%f3115, %f3090, %f3099, %f3035;
	fma.rn.f32 	%f3116, %f3090, %f3100, %f3036;
	fma.rn.f32 	%f3117, %f3090, %f3101, %f3037;
	fma.rn.f32 	%f3118, %f3090, %f3102, %f3038;
	fma.rn.f32 	%f3119, %f3090, %f3103, %f3039;
	fma.rn.f32 	%f3120, %f3090, %f3104, %f3040;
	fma.rn.f32 	%f3121, %f3091, %f3097, %f3041;
	fma.rn.f32 	%f3122, %f3091, %f3098, %f3042;
	fma.rn.f32 	%f3123, %f3091, %f3099, %f3043;
	fma.rn.f32 	%f3124, %f3091, %f3100, %f3044;
	fma.rn.f32 	%f3125, %f3091, %f3101, %f3045;
	fma.rn.f32 	%f3126, %f3091, %f3102, %f3046;
	fma.rn.f32 	%f3127, %f3091, %f3103, %f3047;
	fma.rn.f32 	%f3128, %f3091, %f3104, %f3048;
	fma.rn.f32 	%f3129, %f3092, %f3097, %f3049;
	fma.rn.f32 	%f3130, %f3092, %f3098, %f3050;
	fma.rn.f32 	%f3131, %f3092, %f3099, %f3051;
	fma.rn.f32 	%f3132, %f3092, %f3100, %f3052;
	fma.rn.f32 	%f3133, %f3092, %f3101, %f3053;
	fma.rn.f32 	%f3134, %f3092, %f3102, %f3054;
	fma.rn.f32 	%f3135, %f3092, %f3103, %f3055;
	fma.rn.f32 	%f3136, %f3092, %f3104, %f3056;
	fma.rn.f32 	%f3137, %f3093, %f3097, %f3057;
	fma.rn.f32 	%f3138, %f3093, %f3098, %f3058;
	fma.rn.f32 	%f3139, %f3093, %f3099, %f3059;
	fma.rn.f32 	%f3140, %f3093, %f3100, %f3060;
	fma.rn.f32 	%f3141, %f3093, %f3101, %f3061;
	fma.rn.f32 	%f3142, %f3093, %f3102, %f3062;
	fma.rn.f32 	%f3143, %f3093, %f3103, %f3063;
	fma.rn.f32 	%f3144, %f3093, %f3104, %f3064;
	fma.rn.f32 	%f3145, %f3094, %f3097, %f3065;
	fma.rn.f32 	%f3146, %f3094, %f3098, %f3066;
	fma.rn.f32 	%f3147, %f3094, %f3099, %f3067;
	fma.rn.f32 	%f3148, %f3094, %f3100, %f3068;
	fma.rn.f32 	%f3149, %f3094, %f3101, %f3069;
	fma.rn.f32 	%f3150, %f3094, %f3102, %f3070;
	fma.rn.f32 	%f3151, %f3094, %f3103, %f3071;
	fma.rn.f32 	%f3152, %f3094, %f3104, %f3072;
	fma.rn.f32 	%f3153, %f3095, %f3097, %f3073;
	fma.rn.f32 	%f3154, %f3095, %f3098, %f3074;
	fma.rn.f32 	%f3155, %f3095, %f3099, %f3075;
	fma.rn.f32 	%f3156, %f3095, %f3100, %f3076;
	fma.rn.f32 	%f3157, %f3095, %f3101, %f3077;
	fma.rn.f32 	%f3158, %f3095, %f3102, %f3078;
	fma.rn.f32 	%f3159, %f3095, %f3103, %f3079;
	fma.rn.f32 	%f3160, %f3095, %f3104, %f3080;
	fma.rn.f32 	%f3161, %f3096, %f3097, %f3081;
	fma.rn.f32 	%f3162, %f3096, %f3098, %f3082;
	fma.rn.f32 	%f3163, %f3096, %f3099, %f3083;
	fma.rn.f32 	%f3164, %f3096, %f3100, %f3084;
	fma.rn.f32 	%f3165, %f3096, %f3101, %f3085;
	fma.rn.f32 	%f3166, %f3096, %f3102, %f3086;
	fma.rn.f32 	%f3167, %f3096, %f3103, %f3087;
	fma.rn.f32 	%f3168, %f3096, %f3104, %f3088;
	ld.shared.v4.f32 	{%f3169, %f3170, %f3171, %f3172}, [%r29+3584];
	ld.shared.v4.f32 	{%f3173, %f3174, %f3175, %f3176}, [%r29+3840];
	ld.shared.v4.f32 	{%f3177, %f3178, %f3179, %f3180}, [%r31+3584];
	ld.shared.v4.f32 	{%f3181, %f3182, %f3183, %f3184}, [%r31+3840];
	fma.rn.f32 	%f3185, %f3169, %f3177, %f3105;
	fma.rn.f32 	%f3186, %f3169, %f3178, %f3106;
	fma.rn.f32 	%f3187, %f3169, %f3179, %f3107;
	fma.rn.f32 	%f3188, %f3169, %f3180, %f3108;
	fma.rn.f32 	%f3189, %f3169, %f3181, %f3109;
	fma.rn.f32 	%f3190, %f3169, %f3182, %f3110;
	fma.rn.f32 	%f3191, %f3169, %f3183, %f3111;
	fma.rn.f32 	%f3192, %f3169, %f3184, %f3112;
	fma.rn.f32 	%f3193, %f3170, %f3177, %f3113;
	fma.rn.f32 	%f3194, %f3170, %f3178, %f3114;
	fma.rn.f32 	%f3195, %f3170, %f3179, %f3115;
	fma.rn.f32 	%f3196, %f3170, %f3180, %f3116;
	fma.rn.f32 	%f3197, %f3170, %f3181, %f3117;
	fma.rn.f32 	%f3198, %f3170, %f3182, %f3118;
	fma.rn.f32 	%f3199, %f3170, %f3183, %f3119;
	fma.rn.f32 	%f3200, %f3170, %f3184, %f3120;
	fma.rn.f32 	%f3201, %f3171, %f3177, %f3121;
	fma.rn.f32 	%f3202, %f3171, %f3178, %f3122;
	fma.rn.f32 	%f3203, %f3171, %f3179, %f3123;
	fma.rn.f32 	%f3204, %f3171, %f3180, %f3124;
	fma.rn.f32 	%f3205, %f3171, %f3181, %f3125;
	fma.rn.f32 	%f3206, %f3171, %f3182, %f3126;
	fma.rn.f32 	%f3207, %f3171, %f3183, %f3127;
	fma.rn.f32 	%f3208, %f3171, %f3184, %f3128;
	fma.rn.f32 	%f3209, %f3172, %f3177, %f3129;
	fma.rn.f32 	%f3210, %f3172, %f3178, %f3130;
	fma.rn.f32 	%f3211, %f3172, %f3179, %f3131;
	fma.rn.f32 	%f3212, %f3172, %f3180, %f3132;
	fma.rn.f32 	%f3213, %f3172, %f3181, %f3133;
	fma.rn.f32 	%f3214, %f3172, %f3182, %f3134;
	fma.rn.f32 	%f3215, %f3172, %f3183, %f3135;
	fma.rn.f32 	%f3216, %f3172, %f3184, %f3136;
	fma.rn.f32 	%f3217, %f3173, %f3177, %f3137;
	fma.rn.f32 	%f3218, %f3173, %f3178, %f3138;
	fma.rn.f32 	%f3219, %f3173, %f3179, %f3139;
	fma.rn.f32 	%f3220, %f3173, %f3180, %f3140;
	fma.rn.f32 	%f3221, %f3173, %f3181, %f3141;
	fma.rn.f32 	%f3222, %f3173, %f3182, %f3142;
	fma.rn.f32 	%f3223, %f3173, %f3183, %f3143;
	fma.rn.f32 	%f3224, %f3173, %f3184, %f3144;
	fma.rn.f32 	%f3225, %f3174, %f3177, %f3145;
	fma.rn.f32 	%f3226, %f3174, %f3178, %f3146;
	fma.rn.f32 	%f3227, %f3174, %f3179, %f3147;
	fma.rn.f32 	%f3228, %f3174, %f3180, %f3148;
	fma.rn.f32 	%f3229, %f3174, %f3181, %f3149;
	fma.rn.f32 	%f3230, %f3174, %f3182, %f3150;
	fma.rn.f32 	%f3231, %f3174, %f3183, %f3151;
	fma.rn.f32 	%f3232, %f3174, %f3184, %f3152;
	fma.rn.f32 	%f3233, %f3175, %f3177, %f3153;
	fma.rn.f32 	%f3234, %f3175, %f3178, %f3154;
	fma.rn.f32 	%f3235, %f3175, %f3179, %f3155;
	fma.rn.f32 	%f3236, %f3175, %f3180, %f3156;
	fma.rn.f32 	%f3237, %f3175, %f3181, %f3157;
	fma.rn.f32 	%f3238, %f3175, %f3182, %f3158;
	fma.rn.f32 	%f3239, %f3175, %f3183, %f3159;
	fma.rn.f32 	%f3240, %f3175, %f3184, %f3160;
	fma.rn.f32 	%f3241, %f3176, %f3177, %f3161;
	fma.rn.f32 	%f3242, %f3176, %f3178, %f3162;
	fma.rn.f32 	%f3243, %f3176, %f3179, %f3163;
	fma.rn.f32 	%f3244, %f3176, %f3180, %f3164;
	fma.rn.f32 	%f3245, %f3176, %f3181, %f3165;
	fma.rn.f32 	%f3246, %f3176, %f3182, %f3166;
	fma.rn.f32 	%f3247, %f3176, %f3183, %f3167;
	fma.rn.f32 	%f3248, %f3176, %f3184, %f3168;
	st.shared.f32 	[%r24+4096], %f2601;
	st.shared.f32 	[%r24+4608], %f2602;
	st.shared.f32 	[%r24+5120], %f2603;
	st.shared.f32 	[%r24+5632], %f2604;
	st.shared.v4.f32 	[%r28+4096], {%f2605, %f2606, %f2607, %f2608};
	bar.sync 	0;
	ld.global.nc.v4.f32 	{%f3249, %f3250, %f3251, %f3252}, [%rd8+192];
	ld.global.nc.v4.f32 	{%f3253, %f3254, %f3255, %f3256}, [%rd15+24576];
	ld.shared.v4.f32 	{%f3257, %f3258, %f3259, %f3260}, [%r29+4096];
	ld.shared.v4.f32 	{%f3261, %f3262, %f3263, %f3264}, [%r29+4352];
	ld.shared.v4.f32 	{%f3265, %f3266, %f3267, %f3268}, [%r31+4096];
	ld.shared.v4.f32 	{%f3269, %f3270, %f3271, %f3272}, [%r31+4352];
	fma.rn.f32 	%f3273, %f3257, %f3265, %f3185;
	fma.rn.f32 	%f3274, %f3257, %f3266, %f3186;
	fma.rn.f32 	%f3275, %f3257, %f3267, %f3187;
	fma.rn.f32 	%f3276, %f3257, %f3268, %f3188;
	fma.rn.f32 	%f3277, %f3257, %f3269, %f3189;
	fma.rn.f32 	%f3278, %f3257, %f3270, %f3190;
	fma.rn.f32 	%f3279, %f3257, %f3271, %f3191;
	fma.rn.f32 	%f3280, %f3257, %f3272, %f3192;
	fma.rn.f32 	%f3281, %f3258, %f3265, %f3193;
	fma.rn.f32 	%f3282, %f3258, %f3266, %f3194;
	fma.rn.f32 	%f3283, %f3258, %f3267, %f3195;
	fma.rn.f32 	%f3284, %f3258, %f3268, %f3196;
	fma.rn.f32 	%f3285, %f3258, %f3269, %f3197;
	fma.rn.f32 	%f3286, %f3258, %f3270, %f3198;
	fma.rn.f32 	%f3287, %f3258, %f3271, %f3199;
	fma.rn.f32 	%f3288, %f3258, %f3272, %f3200;
	fma.rn.f32 	%f3289, %f3259, %f3265, %f3201;
	fma.rn.f32 	%f3290, %f3259, %f3266, %f3202;
	fma.rn.f32 	%f3291, %f3259, %f3267, %f3203;
	fma.rn.f32 	%f3292, %f3259, %f3268, %f3204;
	fma.rn.f32 	%f3293, %f3259, %f3269, %f3205;
	fma.rn.f32 	%f3294, %f3259, %f3270, %f3206;
	fma.rn.f32 	%f3295, %f3259, %f3271, %f3207;
	fma.rn.f32 	%f3296, %f3259, %f3272, %f3208;
	fma.rn.f32 	%f3297, %f3260, %f3265, %f3209;
	fma.rn.f32 	%f3298, %f3260, %f3266, %f3210;
	fma.rn.f32 	%f3299, %f3260, %f3267, %f3211;
	fma.rn.f32 	%f3300, %f3260, %f3268, %f3212;
	fma.rn.f32 	%f3301, %f3260, %f3269, %f3213;
	fma.rn.f32 	%f3302, %f3260, %f3270, %f3214;
	fma.rn.f32 	%f3303, %f3260, %f3271, %f3215;
	fma.rn.f32 	%f3304, %f3260, %f3272, %f3216;
	fma.rn.f32 	%f3305, %f3261, %f3265, %f3217;
	fma.rn.f32 	%f3306, %f3261, %f3266, %f3218;
	fma.rn.f32 	%f3307, %f3261, %f3267, %f3219;
	fma.rn.f32 	%f3308, %f3261, %f3268, %f3220;
	fma.rn.f32 	%f3309, %f3261, %f3269, %f3221;
	fma.rn.f32 	%f3310, %f3261, %f3270, %f3222;
	fma.rn.f32 	%f3311, %f3261, %f3271, %f3223;
	fma.rn.f32 	%f3312, %f3261, %f3272, %f3224;
	fma.rn.f32 	%f3313, %f3262, %f3265, %f3225;
	fma.rn.f32 	%f3314, %f3262, %f3266, %f3226;
	fma.rn.f32 	%f3315, %f3262, %f3267, %f3227;
	fma.rn.f32 	%f3316, %f3262, %f3268, %f3228;
	fma.rn.f32 	%f3317, %f3262, %f3269, %f3229;
	fma.rn.f32 	%f3318, %f3262, %f3270, %f3230;
	fma.rn.f32 	%f3319, %f3262, %f3271, %f3231;
	fma.rn.f32 	%f3320, %f3262, %f3272, %f3232;
	fma.rn.f32 	%f3321, %f3263, %f3265, %f3233;
	fma.rn.f32 	%f3322, %f3263, %f3266, %f3234;
	fma.rn.f32 	%f3323, %f3263, %f3267, %f3235;
	fma.rn.f32 	%f3324, %f3263, %f3268, %f3236;
	fma.rn.f32 	%f3325, %f3263, %f3269, %f3237;
	fma.rn.f32 	%f3326, %f3263, %f3270, %f3238;
	fma.rn.f32 	%f3327, %f3263, %f3271, %f3239;
	fma.rn.f32 	%f3328, %f3263, %f3272, %f3240;
	fma.rn.f32 	%f3329, %f3264, %f3265, %f3241;
	fma.rn.f32 	%f3330, %f3264, %f3266, %f3242;
	fma.rn.f32 	%f3331, %f3264, %f3267, %f3243;
	fma.rn.f32 	%f3332, %f3264, %f3268, %f3244;
	fma.rn.f32 	%f3333, %f3264, %f3269, %f3245;
	fma.rn.f32 	%f3334, %f3264, %f3270, %f3246;
	fma.rn.f32 	%f3335, %f3264, %f3271, %f3247;
	fma.rn.f32 	%f3336, %f3264, %f3272, %f3248;
	ld.shared.v4.f32 	{%f3337, %f3338, %f3339, %f3340}, [%r29+4608];
	ld.shared.v4.f32 	{%f3341, %f3342, %f3343, %f3344}, [%r29+4864];
	ld.shared.v4.f32 	{%f3345, %f3346, %f3347, %f3348}, [%r31+4608];
	ld.shared.v4.f32 	{%f3349, %f3350, %f3351, %f3352}, [%r31+4864];
	fma.rn.f32 	%f3353, %f3337, %f3345, %f3273;
	fma.rn.f32 	%f3354, %f3337, %f3346, %f3274;
	fma.rn.f32 	%f3355, %f3337, %f3347, %f3275;
	fma.rn.f32 	%f3356, %f3337, %f3348, %f3276;
	fma.rn.f32 	%f3357, %f3337, %f3349, %f3277;
	fma.rn.f32 	%f3358, %f3337, %f3350, %f3278;
	fma.rn.f32 	%f3359, %f3337, %f3351, %f3279;
	fma.rn.f32 	%f3360, %f3337, %f3352, %f3280;
	fma.rn.f32 	%f3361, %f3338, %f3345, %f3281;
	fma.rn.f32 	%f3362, %f3338, %f3346, %f3282;
	fma.rn.f32 	%f3363, %f3338, %f3347, %f3283;
	fma.rn.f32 	%f3364, %f3338, %f3348, %f3284;
	fma.rn.f32 	%f3365, %f3338, %f3349, %f3285;
	fma.rn.f32 	%f3366, %f3338, %f3350, %f3286;
	fma.rn.f32 	%f3367, %f3338, %f3351, %f3287;
	fma.rn.f32 	%f3368, %f3338, %f3352, %f3288;
	fma.rn.f32 	%f3369, %f3339, %f3345, %f3289;
	fma.rn.f32 	%f3370, %f3339, %f3346, %f3290;
	fma.rn.f32 	%f3371, %f3339, %f3347, %f3291;
	fma.rn.f32 	%f3372, %f3339, %f3348, %f3292;
	fma.rn.f32 	%f3373, %f3339, %f3349, %f3293;
	fma.rn.f32 	%f3374, %f3339, %f3350, %f3294;
	fma.rn.f32 	%f3375, %f3339, %f3351, %f3295;
	fma.rn.f32 	%f3376, %f3339, %f3352, %f3296;
	fma.rn.f32 	%f3377, %f3340, %f3345, %f3297;
	fma.rn.f32 	%f3378, %f3340, %f3346, %f3298;
	fma.rn.f32 	%f3379, %f3340, %f3347, %f3299;
	fma.rn.f32 	%f3380, %f3340, %f3348, %f3300;
	fma.rn.f32 	%f3381, %f3340, %f3349, %f3301;
	fma.rn.f32 	%f3382, %f3340, %f3350, %f3302;
	fma.rn.f32 	%f3383, %f3340, %f3351, %f3303;
	fma.rn.f32 	%f3384, %f3340, %f3352, %f3304;
	fma.rn.f32 	%f3385, %f3341, %f3345, %f3305;
	fma.rn.f32 	%f3386, %f3341, %f3346, %f3306;
	fma.rn.f32 	%f3387, %f3341, %f3347, %f3307;
	fma.rn.f32 	%f3388, %f3341, %f3348, %f3308;
	fma.rn.f32 	%f3389, %f3341, %f3349, %f3309;
	fma.rn.f32 	%f3390, %f3341, %f3350, %f3310;
	fma.rn.f32 	%f3391, %f3341, %f3351, %f3311;
	fma.rn.f32 	%f3392, %f3341, %f3352, %f3312;
	fma.rn.f32 	%f3393, %f3342, %f3345, %f3313;
	fma.rn.f32 	%f3394, %f3342, %f3346, %f3314;
	fma.rn.f32 	%f3395, %f3342, %f3347, %f3315;
	fma.rn.f32 	%f3396, %f3342, %f3348, %f3316;
	fma.rn.f32 	%f3397, %f3342, %f3349, %f3317;
	fma.rn.f32 	%f3398, %f3342, %f3350, %f3318;
	fma.rn.f32 	%f3399, %f3342, %f3351, %f3319;
	fma.rn.f32 	%f3400, %f3342, %f3352, %f3320;
	fma.rn.f32 	%f3401, %f3343, %f3345, %f3321;
	fma.rn.f32 	%f3402, %f3343, %f3346, %f3322;
	fma.rn.f32 	%f3403, %f3343, %f3347, %f3323;
	fma.rn.f32 	%f3404, %f3343, %f3348, %f3324;
	fma.rn.f32 	%f3405, %f3343, %f3349, %f3325;
	fma.rn.f32 	%f3406, %f3343, %f3350, %f3326;
	fma.rn.f32 	%f3407, %f3343, %f3351, %f3327;
	fma.rn.f32 	%f3408, %f3343, %f3352, %f3328;
	fma.rn.f32 	%f3409, %f3344, %f3345, %f3329;
	fma.rn.f32 	%f3410, %f3344, %f3346, %f3330;
	fma.rn.f32 	%f3411, %f3344, %f3347, %f3331;
	fma.rn.f32 	%f3412, %f3344, %f3348, %f3332;
	fma.rn.f32 	%f3413, %f3344, %f3349, %f3333;
	fma.rn.f32 	%f3414, %f3344, %f3350, %f3334;
	fma.rn.f32 	%f3415, %f3344, %f3351, %f3335;
	fma.rn.f32 	%f3416, %f3344, %f3352, %f3336;
	ld.shared.v4.f32 	{%f3417, %f3418, %f3419, %f3420}, [%r29+5120];
	ld.shared.v4.f32 	{%f3421, %f3422, %f3423, %f3424}, [%r29+5376];
	ld.shared.v4.f32 	{%f3425, %f3426, %f3427, %f3428}, [%r31+5120];
	ld.shared.v4.f32 	{%f3429, %f3430, %f3431, %f3432}, [%r31+5376];
	fma.rn.f32 	%f3433, %f3417, %f3425, %f3353;
	fma.rn.f32 	%f3434, %f3417, %f3426, %f3354;
	fma.rn.f32 	%f3435, %f3417, %f3427, %f3355;
	fma.rn.f32 	%f3436, %f3417, %f3428, %f3356;
	fma.rn.f32 	%f3437, %f3417, %f3429, %f3357;
	fma.rn.f32 	%f3438, %f3417, %f3430, %f3358;
	fma.rn.f32 	%f3439, %f3417, %f3431, %f3359;
	fma.rn.f32 	%f3440, %f3417, %f3432, %f3360;
	fma.rn.f32 	%f3441, %f3418, %f3425, %f3361;
	fma.rn.f32 	%f3442, %f3418, %f3426, %f3362;
	fma.rn.f32 	%f3443, %f3418, %f3427, %f3363;
	fma.rn.f32 	%f3444, %f3418, %f3428, %f3364;
	fma.rn.f32 	%f3445, %f3418, %f3429, %f3365;
	fma.rn.f32 	%f3446, %f3418, %f3430, %f3366;
	fma.rn.f32 	%f3447, %f3418, %f3431, %f3367;
	fma.rn.f32 	%f3448, %f3418, %f3432, %f3368;
	fma.rn.f32 	%f3449, %f3419, %f3425, %f3369;
	fma.rn.f32 	%f3450, %f3419, %f3426, %f3370;
	fma.rn.f32 	%f3451, %f3419, %f3427, %f3371;
	fma.rn.f32 	%f3452, %f3419, %f3428, %f3372;
	fma.rn.f32 	%f3453, %f3419, %f3429, %f3373;
	fma.rn.f32 	%f3454, %f3419, %f3430, %f3374;
	fma.rn.f32 	%f3455, %f3419, %f3431, %f3375;
	fma.rn.f32 	%f3456, %f3419, %f3432, %f3376;
	fma.rn.f32 	%f3457, %f3420, %f3425, %f3377;
	fma.rn.f32 	%f3458, %f3420, %f3426, %f3378;
	fma.rn.f32 	%f3459, %f3420, %f3427, %f3379;
	fma.rn.f32 	%f3460, %f3420, %f3428, %f3380;
	fma.rn.f32 	%f3461, %f3420, %f3429, %f3381;
	fma.rn.f32 	%f3462, %f3420, %f3430, %f3382;
	fma.rn.f32 	%f3463, %f3420, %f3431, %f3383;
	fma.rn.f32 	%f3464, %f3420, %f3432, %f3384;
	fma.rn.f32 	%f3465, %f3421, %f3425, %f3385;
	fma.rn.f32 	%f3466, %f3421, %f3426, %f3386;
	fma.rn.f32 	%f3467, %f3421, %f3427, %f3387;
	fma.rn.f32 	%f3468, %f3421, %f3428, %f3388;
	fma.rn.f32 	%f3469, %f3421, %f3429, %f3389;
	fma.rn.f32 	%f3470, %f3421, %f3430, %f3390;
	fma.rn.f32 	%f3471, %f3421, %f3431, %f3391;
	fma.rn.f32 	%f3472, %f3421, %f3432, %f3392;
	fma.rn.f32 	%f3473, %f3422, %f3425, %f3393;
	fma.rn.f32 	%f3474, %f3422, %f3426, %f3394;
	fma.rn.f32 	%f3475, %f3422, %f3427, %f3395;
	fma.rn.f32 	%f3476, %f3422, %f3428, %f3396;
	fma.rn.f32 	%f3477, %f3422, %f3429, %f3397;
	fma.rn.f32 	%f3478, %f3422, %f3430, %f3398;
	fma.rn.f32 	%f3479, %f3422, %f3431, %f3399;
	fma.rn.f32 	%f3480, %f3422, %f3432, %f3400;
	fma.rn.f32 	%f3481, %f3423, %f3425, %f3401;
	fma.rn.f32 	%f3482, %f3423, %f3426, %f3402;
	fma.rn.f32 	%f3483, %f3423, %f3427, %f3403;
	fma.rn.f32 	%f3484, %f3423, %f3428, %f3404;
	fma.rn.f32 	%f3485, %f3423, %f3429, %f3405;
	fma.rn.f32 	%f3486, %f3423, %f3430, %f3406;
	fma.rn.f32 	%f3487, %f3423, %f3431, %f3407;
	fma.rn.f32 	%f3488, %f3423, %f3432, %f3408;
	fma.rn.f32 	%f3489, %f3424, %f3425, %f3409;
	fma.rn.f32 	%f3490, %f3424, %f3426, %f3410;
	fma.rn.f32 	%f3491, %f3424, %f3427, %f3411;
	fma.rn.f32 	%f3492, %f3424, %f3428, %f3412;
	fma.rn.f32 	%f3493, %f3424, %f3429, %f3413;
	fma.rn.f32 	%f3494, %f3424, %f3430, %f3414;
	fma.rn.f32 	%f3495, %f3424, %f3431, %f3415;
	fma.rn.f32 	%f3496, %f3424, %f3432, %f3416;
	ld.shared.v4.f32 	{%f3497, %f3498, %f3499, %f3500}, [%r29+5632];
	ld.shared.v4.f32 	{%f3501, %f3502, %f3503, %f3504}, [%r29+5888];
	ld.shared.v4.f32 	{%f3505, %f3506, %f3507, %f3508}, [%r31+5632];
	ld.shared.v4.f32 	{%f3509, %f3510, %f3511, %f3512}, [%r31+5888];
	fma.rn.f32 	%f3513, %f3497, %f3505, %f3433;
	fma.rn.f32 	%f3514, %f3497, %f3506, %f3434;
	fma.rn.f32 	%f3515, %f3497, %f3507, %f3435;
	fma.rn.f32 	%f3516, %f3497, %f3508, %f3436;
	fma.rn.f32 	%f3517, %f3497, %f3509, %f3437;
	fma.rn.f32 	%f3518, %f3497, %f3510, %f3438;
	fma.rn.f32 	%f3519, %f3497, %f3511, %f3439;
	fma.rn.f32 	%f3520, %f3497, %f3512, %f3440;
	fma.rn.f32 	%f3521, %f3498, %f3505, %f3441;
	fma.rn.f32 	%f3522, %f3498, %f3506, %f3442;
	fma.rn.f32 	%f3523, %f3498, %f3507, %f3443;
	fma.rn.f32 	%f3524, %f3498, %f3508, %f3444;
	fma.rn.f32 	%f3525, %f3498, %f3509, %f3445;
	fma.rn.f32 	%f3526, %f3498, %f3510, %f3446;
	fma.rn.f32 	%f3527, %f3498, %f3511, %f3447;
	fma.rn.f32 	%f3528, %f3498, %f3512, %f3448;
	fma.rn.f32 	%f3529, %f3499, %f3505, %f3449;
	fma.rn.f32 	%f3530, %f3499, %f3506, %f3450;
	fma.rn.f32 	%f3531, %f3499, %f3507, %f3451;
	fma.rn.f32 	%f3532, %f3499, %f3508, %f3452;
	fma.rn.f32 	%f3533, %f3499, %f3509, %f3453;
	fma.rn.f32 	%f3534, %f3499, %f3510, %f3454;
	fma.rn.f32 	%f3535, %f3499, %f3511, %f3455;
	fma.rn.f32 	%f3536, %f3499, %f3512, %f3456;
	fma.rn.f32 	%f3537, %f3500, %f3505, %f3457;
	fma.rn.f32 	%f3538, %f3500, %f3506, %f3458;
	fma.rn.f32 	%f3539, %f3500, %f3507, %f3459;
	fma.rn.f32 	%f3540, %f3500, %f3508, %f3460;
	fma.rn.f32 	%f3541, %f3500, %f3509, %f3461;
	fma.rn.f32 	%f3542, %f3500, %f3510, %f3462;
	fma.rn.f32 	%f3543, %f3500, %f3511, %f3463;
	fma.rn.f32 	%f3544, %f3500, %f3512, %f3464;
	fma.rn.f32 	%f3545, %f3501, %f3505, %f3465;
	fma.rn.f32 	%f3546, %f3501, %f3506, %f3466;
	fma.rn.f32 	%f3547, %f3501, %f3507, %f3467;
	fma.rn.f32 	%f3548, %f3501, %f3508, %f3468;
	fma.rn.f32 	%f3549, %f3501, %f3509, %f3469;
	fma.rn.f32 	%f3550, %f3501, %f3510, %f3470;
	fma.rn.f32 	%f3551, %f3501, %f3511, %f3471;
	fma.rn.f32 	%f3552, %f3501, %f3512, %f3472;
	fma.rn.f32 	%f3553, %f3502, %f3505, %f3473;
	fma.rn.f32 	%f3554, %f3502, %f3506, %f3474;
	fma.rn.f32 	%f3555, %f3502, %f3507, %f3475;
	fma.rn.f32 	%f3556, %f3502, %f3508, %f3476;
	fma.rn.f32 	%f3557, %f3502, %f3509, %f3477;
	fma.rn.f32 	%f3558, %f3502, %f3510, %f3478;
	fma.rn.f32 	%f3559, %f3502, %f3511, %f3479;
	fma.rn.f32 	%f3560, %f3502, %f3512, %f3480;
	fma.rn.f32 	%f3561, %f3503, %f3505, %f3481;
	fma.rn.f32 	%f3562, %f3503, %f3506, %f3482;
	fma.rn.f32 	%f3563, %f3503, %f3507, %f3483;
	fma.rn.f32 	%f3564, %f3503, %f3508, %f3484;
	fma.rn.f32 	%f3565, %f3503, %f3509, %f3485;
	fma.rn.f32 	%f3566, %f3503, %f3510, %f3486;
	fma.rn.f32 	%f3567, %f3503, %f3511, %f3487;
	fma.rn.f32 	%f3568, %f3503, %f3512, %f3488;
	fma.rn.f32 	%f3569, %f3504, %f3505, %f3489;
	fma.rn.f32 	%f3570, %f3504, %f3506, %f3490;
	fma.rn.f32 	%f3571, %f3504, %f3507, %f3491;
	fma.rn.f32 	%f3572, %f3504, %f3508, %f3492;
	fma.rn.f32 	%f3573, %f3504, %f3509, %f3493;
	fma.rn.f32 	%f3574, %f3504, %f3510, %f3494;
	fma.rn.f32 	%f3575, %f3504, %f3511, %f3495;
	fma.rn.f32 	%f3576, %f3504, %f3512, %f3496;
	ld.shared.v4.f32 	{%f3577, %f3578, %f3579, %f3580}, [%r29+6144];
	ld.shared.v4.f32 	{%f3581, %f3582, %f3583, %f3584}, [%r29+6400];
	ld.shared.v4.f32 	{%f3585, %f3586, %f3587, %f3588}, [%r31+6144];
	ld.shared.v4.f32 	{%f3589, %f3590, %f3591, %f3592}, [%r31+6400];
	fma.rn.f32 	%f3593, %f3577, %f3585, %f3513;
	fma.rn.f32 	%f3594, %f3577, %f3586, %f3514;
	fma.rn.f32 	%f3595, %f3577, %f3587, %f3515;
	fma.rn.f32 	%f3596, %f3577, %f3588, %f3516;
	fma.rn.f32 	%f3597, %f3577, %f3589, %f3517;
	fma.rn.f32 	%f3598, %f3577, %f3590, %f3518;
	fma.rn.f32 	%f3599, %f3577, %f3591, %f3519;
	fma.rn.f32 	%f3600, %f3577, %f3592, %f3520;
	fma.rn.f32 	%f3601, %f3578, %f3585, %f3521;
	fma.rn.f32 	%f3602, %f3578, %f3586, %f3522;
	fma.rn.f32 	%f3603, %f3578, %f3587, %f3523;
	fma.rn.f32 	%f3604, %f3578, %f3588, %f3524;
	fma.rn.f32 	%f3605, %f3578, %f3589, %f3525;
	fma.rn.f32 	%f3606, %f3578, %f3590, %f3526;
	fma.rn.f32 	%f3607, %f3578, %f3591, %f3527;
	fma.rn.f32 	%f3608, %f3578, %f3592, %f3528;
	fma.rn.f32 	%f3609, %f3579, %f3585, %f3529;
	fma.rn.f32 	%f3610, %f3579, %f3586, %f3530;
	fma.rn.f32 	%f3611, %f3579, %f3587, %f3531;
	fma.rn.f32 	%f3612, %f3579, %f3588, %f3532;
	fma.rn.f32 	%f3613, %f3579, %f3589, %f3533;
	fma.rn.f32 	%f3614, %f3579, %f3590, %f3534;
	fma.rn.f32 	%f3615, %f3579, %f3591, %f3535;
	fma.rn.f32 	%f3616, %f3579, %f3592, %f3536;
	fma.rn.f32 	%f3617, %f3580, %f3585, %f3537;
	fma.rn.f32 	%f3618, %f3580, %f3586, %f3538;
	fma.rn.f32 	%f3619, %f3580, %f3587, %f3539;
	fma.rn.f32 	%f3620, %f3580, %f3588, %f3540;
	fma.rn.f32 	%f3621, %f3580, %f3589, %f3541;
	fma.rn.f32 	%f3622, %f3580, %f3590, %f3542;
	fma.rn.f32 	%f3623, %f3580, %f3591, %f3543;
	fma.rn.f32 	%f3624, %f3580, %f3592, %f3544;
	fma.rn.f32 	%f3625, %f3581, %f3585, %f3545;
	fma.rn.f32 	%f3626, %f3581, %f3586, %f3546;
	fma.rn.f32 	%f3627, %f3581, %f3587, %f3547;
	fma.rn.f32 	%f3628, %f3581, %f3588, %f3548;
	fma.rn.f32 	%f3629, %f3581, %f3589, %f3549;
	fma.rn.f32 	%f3630, %f3581, %f3590, %f3550;
	fma.rn.f32 	%f3631, %f3581, %f3591, %f3551;
	fma.rn.f32 	%f3632, %f3581, %f3592, %f3552;
	fma.rn.f32 	%f3633, %f3582, %f3585, %f3553;
	fma.rn.f32 	%f3634, %f3582, %f3586, %f3554;
	fma.rn.f32 	%f3635, %f3582, %f3587, %f3555;
	fma.rn.f32 	%f3636, %f3582, %f3588, %f3556;
	fma.rn.f32 	%f3637, %f3582, %f3589, %f3557;
	fma.rn.f32 	%f3638, %f3582, %f3590, %f3558;
	fma.rn.f32 	%f3639, %f3582, %f3591, %f3559;
	fma.rn.f32 	%f3640, %f3582, %f3592, %f3560;
	fma.rn.f32 	%f3641, %f3583, %f3585, %f3561;
	fma.rn.f32 	%f3642, %f3583, %f3586, %f3562;
	fma.rn.f32 	%f3643, %f3583, %f3587, %f3563;
	fma.rn.f32 	%f3644, %f3583, %f3588, %f3564;
	fma.rn.f32 	%f3645, %f3583, %f3589, %f3565;
	fma.rn.f32 	%f3646, %f3583, %f3590, %f3566;
	fma.rn.f32 	%f3647, %f3583, %f3591, %f3567;
	fma.rn.f32 	%f3648, %f3583, %f3592, %f3568;
	fma.rn.f32 	%f3649, %f3584, %f3585, %f3569;
	fma.rn.f32 	%f3650, %f3584, %f3586, %f3570;
	fma.rn.f32 	%f3651, %f3584, %f3587, %f3571;
	fma.rn.f32 	%f3652, %f3584, %f3588, %f3572;
	fma.rn.f32 	%f3653, %f3584, %f3589, %f3573;
	fma.rn.f32 	%f3654, %f3584, %f3590, %f3574;
	fma.rn.f32 	%f3655, %f3584, %f3591, %f3575;
	fma.rn.f32 	%f3656, %f3584, %f3592, %f3576;
	ld.shared.v4.f32 	{%f3657, %f3658, %f3659, %f3660}, [%r29+6656];
	ld.shared.v4.f32 	{%f3661, %f3662, %f3663, %f3664}, [%r29+6912];
	ld.shared.v4.f32 	{%f3665, %f3666, %f3667, %f3668}, [%r31+6656];
	ld.shared.v4.f32 	{%f3669, %f3670, %f3671, %f3672}, [%r31+6912];
	fma.rn.f32 	%f3673, %f3657, %f3665, %f3593;
	fma.rn.f32 	%f3674, %f3657, %f3666, %f3594;
	fma.rn.f32 	%f3675, %f3657, %f3667, %f3595;
	fma.rn.f32 	%f3676, %f3657, %f3668, %f3596;
	fma.rn.f32 	%f3677, %f3657, %f3669, %f3597;
	fma.rn.f32 	%f3678, %f3657, %f3670, %f3598;
	fma.rn.f32 	%f3679, %f3657, %f3671, %f3599;
	fma.rn.f32 	%f3680, %f3657, %f3672, %f3600;
	fma.rn.f32 	%f3681, %f3658, %f3665, %f3601;
	fma.rn.f32 	%f3682, %f3658, %f3666, %f3602;
	fma.rn.f32 	%f3683, %f3658, %f3667, %f3603;
	fma.rn.f32 	%f3684, %f3658, %f3668, %f3604;
	fma.rn.f32 	%f3685, %f3658, %f3669, %f3605;
	fma.rn.f32 	%f3686, %f3658, %f3670, %f3606;
	fma.rn.f32 	%f3687, %f3658, %f3671, %f3607;
	fma.rn.f32 	%f3688, %f3658, %f3672, %f3608;
	fma.rn.f32 	%f3689, %f3659, %f3665, %f3609;
	fma.rn.f32 	%f3690, %f3659, %f3666, %f3610;
	fma.rn.f32 	%f3691, %f3659, %f3667, %f3611;
	fma.rn.f32 	%f3692, %f3659, %f3668, %f3612;
	fma.rn.f32 	%f3693, %f3659, %f3669, %f3613;
	fma.rn.f32 	%f3694, %f3659, %f3670, %f3614;
	fma.rn.f32 	%f3695, %f3659, %f3671, %f3615;
	fma.rn.f32 	%f3696, %f3659, %f3672, %f3616;
	fma.rn.f32 	%f3697, %f3660, %f3665, %f3617;
	fma.rn.f32 	%f3698, %f3660, %f3666, %f3618;
	fma.rn.f32 	%f3699, %f3660, %f3667, %f3619;
	fma.rn.f32 	%f3700, %f3660, %f3668, %f3620;
	fma.rn.f32 	%f3701, %f3660, %f3669, %f3621;
	fma.rn.f32 	%f3702, %f3660, %f3670, %f3622;
	fma.rn.f32 	%f3703, %f3660, %f3671, %f3623;
	fma.rn.f32 	%f3704, %f3660, %f3672, %f3624;
	fma.rn.f32 	%f3705, %f3661, %f3665, %f3625;
	fma.rn.f32 	%f3706, %f3661, %f3666, %f3626;
	fma.rn.f32 	%f3707, %f3661, %f3667, %f3627;
	fma.rn.f32 	%f3708, %f3661, %f3668, %f3628;
	fma.rn.f32 	%f3709, %f3661, %f3669, %f3629;
	fma.rn.f32 	%f3710, %f3661, %f3670, %f3630;
	fma.rn.f32 	%f3711, %f3661, %f3671, %f3631;
	fma.rn.f32 	%f3712, %f3661, %f3672, %f3632;
	fma.rn.f32 	%f3713, %f3662, %f3665, %f3633;
	fma.rn.f32 	%f3714, %f3662, %f3666, %f3634;
	fma.rn.f32 	%f3715, %f3662, %f3667, %f3635;
	fma.rn.f32 	%f3716, %f3662, %f3668, %f3636;
	fma.rn.f32 	%f3717, %f3662, %f3669, %f3637;
	fma.rn.f32 	%f3718, %f3662, %f3670, %f3638;
	fma.rn.f32 	%f3719, %f3662, %f3671, %f3639;
	fma.rn.f32 	%f3720, %f3662, %f3672, %f3640;
	fma.rn.f32 	%f3721, %f3663, %f3665, %f3641;
	fma.rn.f32 	%f3722, %f3663, %f3666, %f3642;
	fma.rn.f32 	%f3723, %f3663, %f3667, %f3643;
	fma.rn.f32 	%f3724, %f3663, %f3668, %f3644;
	fma.rn.f32 	%f3725, %f3663, %f3669, %f3645;
	fma.rn.f32 	%f3726, %f3663, %f3670, %f3646;
	fma.rn.f32 	%f3727, %f3663, %f3671, %f3647;
	fma.rn.f32 	%f3728, %f3663, %f3672, %f3648;
	fma.rn.f32 	%f3729, %f3664, %f3665, %f3649;
	fma.rn.f32 	%f3730, %f3664, %f3666, %f3650;
	fma.rn.f32 	%f3731, %f3664, %f3667, %f3651;
	fma.rn.f32 	%f3732, %f3664, %f3668, %f3652;
	fma.rn.f32 	%f3733, %f3664, %f3669, %f3653;
	fma.rn.f32 	%f3734, %f3664, %f3670, %f3654;
	fma.rn.f32 	%f3735, %f3664, %f3671, %f3655;
	fma.rn.f32 	%f3736, %f3664, %f3672, %f3656;
	ld.shared.v4.f32 	{%f3737, %f3738, %f3739, %f3740}, [%r29+7168];
	ld.shared.v4.f32 	{%f3741, %f3742, %f3743, %f3744}, [%r29+7424];
	ld.shared.v4.f32 	{%f3745, %f3746, %f3747, %f3748}, [%r31+7168];
	ld.shared.v4.f32 	{%f3749, %f3750, %f3751, %f3752}, [%r31+7424];
	fma.rn.f32 	%f3753, %f3737, %f3745, %f3673;
	fma.rn.f32 	%f3754, %f3737, %f3746, %f3674;
	fma.rn.f32 	%f3755, %f3737, %f3747, %f3675;
	fma.rn.f32 	%f3756, %f3737, %f3748, %f3676;
	fma.rn.f32 	%f3757, %f3737, %f3749, %f3677;
	fma.rn.f32 	%f3758, %f3737, %f3750, %f3678;
	fma.rn.f32 	%f3759, %f3737, %f3751, %f3679;
	fma.rn.f32 	%f3760, %f3737, %f3752, %f3680;
	fma.rn.f32 	%f3761, %f3738, %f3745, %f3681;
	fma.rn.f32 	%f3762, %f3738, %f3746, %f3682;
	fma.rn.f32 	%f3763, %f3738, %f3747, %f3683;
	fma.rn.f32 	%f3764, %f3738, %f3748, %f3684;
	fma.rn.f32 	%f3765, %f3738, %f3749, %f3685;
	fma.rn.f32 	%f3766, %f3738, %f3750, %f3686;
	fma.rn.f32 	%f3767, %f3738, %f3751, %f3687;
	fma.rn.f32 	%f3768, %f3738, %f3752, %f3688;
	fma.rn.f32 	%f3769, %f3739, %f3745, %f3689;
	fma.rn.f32 	%f3770, %f3739, %f3746, %f3690;
	fma.rn.f32 	%f3771, %f3739, %f3747, %f3691;
	fma.rn.f32 	%f3772, %f3739, %f3748, %f3692;
	fma.rn.f32 	%f3773, %f3739, %f3749, %f3693;
	fma.rn.f32 	%f3774, %f3739, %f3750, %f3694;
	fma.rn.f32 	%f3775, %f3739, %f3751, %f3695;
	fma.rn.f32 	%f3776, %f3739, %f3752, %f3696;
	fma.rn.f32 	%f3777, %f3740, %f3745, %f3697;
	fma.rn.f32 	%f3778, %f3740, %f3746, %f3698;
	fma.rn.f32 	%f3779, %f3740, %f3747, %f3699;
	fma.rn.f32 	%f3780, %f3740, %f3748, %f3700;
	fma.rn.f32 	%f3781, %f3740, %f3749, %f3701;
	fma.rn.f32 	%f3782, %f3740, %f3750, %f3702;
	fma.rn.f32 	%f3783, %f3740, %f3751, %f3703;
	fma.rn.f32 	%f3784, %f3740, %f3752, %f3704;
	fma.rn.f32 	%f3785, %f3741, %f3745, %f3705;
	fma.rn.f32 	%f3786, %f3741, %f3746, %f3706;
	fma.rn.f32 	%f3787, %f3741, %f3747, %f3707;
	fma.rn.f32 	%f3788, %f3741, %f3748, %f3708;
	fma.rn.f32 	%f3789, %f3741, %f3749, %f3709;
	fma.rn.f32 	%f3790, %f3741, %f3750, %f3710;
	fma.rn.f32 	%f3791, %f3741, %f3751, %f3711;
	fma.rn.f32 	%f3792, %f3741, %f3752, %f3712;
	fma.rn.f32 	%f3793, %f3742, %f3745, %f3713;
	fma.rn.f32 	%f3794, %f3742, %f3746, %f3714;
	fma.rn.f32 	%f3795, %f3742, %f3747, %f3715;
	fma.rn.f32 	%f3796, %f3742, %f3748, %f3716;
	fma.rn.f32 	%f3797, %f3742, %f3749, %f3717;
	fma.rn.f32 	%f3798, %f3742, %f3750, %f3718;
	fma.rn.f32 	%f3799, %f3742, %f3751, %f3719;
	fma.rn.f32 	%f3800, %f3742, %f3752, %f3720;
	fma.rn.f32 	%f3801, %f3743, %f3745, %f3721;
	fma.rn.f32 	%f3802, %f3743, %f3746, %f3722;
	fma.rn.f32 	%f3803, %f3743, %f3747, %f3723;
	fma.rn.f32 	%f3804, %f3743, %f3748, %f3724;
	fma.rn.f32 	%f3805, %f3743, %f3749, %f3725;
	fma.rn.f32 	%f3806, %f3743, %f3750, %f3726;
	fma.rn.f32 	%f3807, %f3743, %f3751, %f3727;
	fma.rn.f32 	%f3808, %f3743, %f3752, %f3728;
	fma.rn.f32 	%f3809, %f3744, %f3745, %f3729;
	fma.rn.f32 	%f3810, %f3744, %f3746, %f3730;
	fma.rn.f32 	%f3811, %f3744, %f3747, %f3731;
	fma.rn.f32 	%f3812, %f3744, %f3748, %f3732;
	fma.rn.f32 	%f3813, %f3744, %f3749, %f3733;
	fma.rn.f32 	%f3814, %f3744, %f3750, %f3734;
	fma.rn.f32 	%f3815, %f3744, %f3751, %f3735;
	fma.rn.f32 	%f3816, %f3744, %f3752, %f3736;
	ld.shared.v4.f32 	{%f3817, %f3818, %f3819, %f3820}, [%r29+7680];
	ld.shared.v4.f32 	{%f3821, %f3822, %f3823, %f3824}, [%r29+7936];
	ld.shared.v4.f32 	{%f3825, %f3826, %f3827, %f3828}, [%r31+7680];
	ld.shared.v4.f32 	{%f3829, %f3830, %f3831, %f3832}, [%r31+7936];
	fma.rn.f32 	%f3833, %f3817, %f3825, %f3753;
	fma.rn.f32 	%f3834, %f3817, %f3826, %f3754;
	fma.rn.f32 	%f3835, %f3817, %f3827, %f3755;
	fma.rn.f32 	%f3836, %f3817, %f3828, %f3756;
	fma.rn.f32 	%f3837, %f3817, %f3829, %f3757;
	fma.rn.f32 	%f3838, %f3817, %f3830, %f3758;
	fma.rn.f32 	%f3839, %f3817, %f3831, %f3759;
	fma.rn.f32 	%f3840, %f3817, %f3832, %f3760;
	fma.rn.f32 	%f3841, %f3818, %f3825, %f3761;
	fma.rn.f32 	%f3842, %f3818, %f3826, %f3762;
	fma.rn.f32 	%f3843, %f3818, %f3827, %f3763;
	fma.rn.f32 	%f3844, %f3818, %f3828, %f3764;
	fma.rn.f32 	%f3845, %f3818, %f3829, %f3765;
	fma.rn.f32 	%f3846, %f3818, %f3830, %f3766;
	fma.rn.f32 	%f3847, %f3818, %f3831, %f3767;
	fma.rn.f32 	%f3848, %f3818, %f3832, %f3768;
	fma.rn.f32 	%f3849, %f3819, %f3825, %f3769;
	fma.rn.f32 	%f3850, %f3819, %f3826, %f3770;
	fma.rn.f32 	%f3851, %f3819, %f3827, %f3771;
	fma.rn.f32 	%f3852, %f3819, %f3828, %f3772;
	fma.rn.f32 	%f3853, %f3819, %f3829, %f3773;
	fma.rn.f32 	%f3854, %f3819, %f3830, %f3774;
	fma.rn.f32 	%f3855, %f3819, %f3831, %f3775;
	fma.rn.f32 	%f3856, %f3819, %f3832, %f3776;
	fma.rn.f32 	%f3857, %f3820, %f3825, %f3777;
	fma.rn.f32 	%f3858, %f3820, %f3826, %f3778;
	fma.rn.f32 	%f3859, %f3820, %f3827, %f3779;
	fma.rn.f32 	%f3860, %f3820, %f3828, %f3780;
	fma.rn.f32 	%f3861, %f3820, %f3829, %f3781;
	fma.rn.f32 	%f3862, %f3820, %f3830, %f3782;
	fma.rn.f32 	%f3863, %f3820, %f3831, %f3783;
	fma.rn.f32 	%f3864, %f3820, %f3832, %f3784;
	fma.rn.f32 	%f3865, %f3821, %f3825, %f3785;
	fma.rn.f32 	%f3866, %f3821, %f3826, %f3786;
	fma.rn.f32 	%f3867, %f3821, %f3827, %f3787;
	fma.rn.f32 	%f3868, %f3821, %f3828, %f3788;
	fma.rn.f32 	%f3869, %f3821, %f3829, %f3789;
	fma.rn.f32 	%f3870, %f3821, %f3830, %f3790;
	fma.rn.f32 	%f3871, %f3821, %f3831, %f3791;
	fma.rn.f32 	%f3872, %f3821, %f3832, %f3792;
	fma.rn.f32 	%f3873, %f3822, %f3825, %f3793;
	fma.rn.f32 	%f3874, %f3822, %f3826, %f3794;
	fma.rn.f32 	%f3875, %f3822, %f3827, %f3795;
	fma.rn.f32 	%f3876, %f3822, %f3828, %f3796;
	fma.rn.f32 	%f3877, %f3822, %f3829, %f3797;
	fma.rn.f32 	%f3878, %f3822, %f3830, %f3798;
	fma.rn.f32 	%f3879, %f3822, %f3831, %f3799;
	fma.rn.f32 	%f3880, %f3822, %f3832, %f3800;
	fma.rn.f32 	%f3881, %f3823, %f3825, %f3801;
	fma.rn.f32 	%f3882, %f3823, %f3826, %f3802;
	fma.rn.f32 	%f3883, %f3823, %f3827, %f3803;
	fma.rn.f32 	%f3884, %f3823, %f3828, %f3804;
	fma.rn.f32 	%f3885, %f3823, %f3829, %f3805;
	fma.rn.f32 	%f3886, %f3823, %f3830, %f3806;
	fma.rn.f32 	%f3887, %f3823, %f3831, %f3807;
	fma.rn.f32 	%f3888, %f3823, %f3832, %f3808;
	fma.rn.f32 	%f3889, %f3824, %f3825, %f3809;
	fma.rn.f32 	%f3890, %f3824, %f3826, %f3810;
	fma.rn.f32 	%f3891, %f3824, %f3827, %f3811;
	fma.rn.f32 	%f3892, %f3824, %f3828, %f3812;
	fma.rn.f32 	%f3893, %f3824, %f3829, %f3813;
	fma.rn.f32 	%f3894, %f3824, %f3830, %f3814;
	fma.rn.f32 	%f3895, %f3824, %f3831, %f3815;
	fma.rn.f32 	%f3896, %f3824, %f3832, %f3816;
	st.shared.f32 	[%r24], %f3249;
	st.shared.f32 	[%r24+512], %f3250;
	st.shared.f32 	[%r24+1024], %f3251;
	st.shared.f32 	[%r24+1536], %f3252;
	st.shared.v4.f32 	[%r28], {%f3253, %f3254, %f3255, %f3256};
	bar.sync 	0;
	ld.global.nc.v4.f32 	{%f3897, %f3898, %f3899, %f3900}, [%rd8+224];
	ld.global.nc.v4.f32 	{%f3901, %f3902, %f3903, %f3904}, [%rd15+28672];
	ld.shared.v4.f32 	{%f3905, %f3906, %f3907, %f3908}, [%r29];
	ld.shared.v4.f32 	{%f3909, %f3910, %f3911, %f3912}, [%r29+256];
	ld.shared.v4.f32 	{%f3913, %f3914, %f3915, %f3916}, [%r31];
	ld.shared.v4.f32 	{%f3917, %f3918, %f3919, %f3920}, [%r31+256];
	fma.rn.f32 	%f3921, %f3905, %f3913, %f3833;
	fma.rn.f32 	%f3922, %f3905, %f3914, %f3834;
	fma.rn.f32 	%f3923, %f3905, %f3915, %f3835;
	fma.rn.f32 	%f3924, %f3905, %f3916, %f3836;
	fma.rn.f32 	%f3925, %f3905, %f3917, %f3837;
	fma.rn.f32 	%f3926, %f3905, %f3918, %f3838;
	fma.rn.f32 	%f3927, %f3905, %f3919, %f3839;
	fma.rn.f32 	%f3928, %f3905, %f3920, %f3840;
	fma.rn.f32 	%f3929, %f3906, %f3913, %f3841;
	fma.rn.f32 	%f3930, %f3906, %f3914, %f3842;
	fma.rn.f32 	%f3931, %f3906, %f3915, %f3843;
	fma.rn.f32 	%f3932, %f3906, %f3916, %f3844;
	fma.rn.f32 	%f3933, %f3906, %f3917, %f3845;
	fma.rn.f32 	%f3934, %f3906, %f3918, %f3846;
	fma.rn.f32 	%f3935, %f3906, %f3919, %f3847;
	fma.rn.f32 	%f3936, %f3906, %f3920, %f3848;
	fma.rn.f32 	%f3937, %f3907, %f3913, %f3849;
	fma.rn.f32 	%f3938, %f3907, %f3914, %f3850;
	fma.rn.f32 	%f3939, %f3907, %f3915, %f3851;
	fma.rn.f32 	%f3940, %f3907, %f3916, %f3852;
	fma.rn.f32 	%f3941, %f3907, %f3917, %f3853;
	fma.rn.f32 	%f3942, %f3907, %f3918, %f3854;
	fma.rn.f32 	%f3943, %f3907, %f3919, %f3855;
	fma.rn.f32 	%f3944, %f3907, %f3920, %f3856;
	fma.rn.f32 	%f3945, %f3908, %f3913, %f3857;
	fma.rn.f32 	%f3946, %f3908, %f3914, %f3858;
	fma.rn.f32 	%f3947, %f3908, %f3915, %f3859;
	fma.rn.f32 	%f3948, %f3908, %f3916, %f3860;
	fma.rn.f32 	%f3949, %f3908, %f3917, %f3861;
	fma.rn.f32 	%f3950, %f3908, %f3918, %f3862;
	fma.rn.f32 	%f3951, %f3908, %f3919, %f3863;
	fma.rn.f32 	%f3952, %f3908, %f3920, %f3864;
	fma.rn.f32 	%f3953, %f3909, %f3913, %f3865;
	fma.rn.f32 	%f3954, %f3909, %f3914, %f3866;
	fma.rn.f32 	%f3955, %f3909, %f3915, %f3867;
	fma.rn.f32 	%f3956, %f3909, %f3916, %f3868;
	fma.rn.f32 	%f3957, %f3909, %f3917, %f3869;
	fma.rn.f32 	%f3958, %f3909, %f3918, %f3870;
	fma.rn.f32 	%f3959, %f3909, %f3919, %f3871;
	fma.rn.f32 	%f3960, %f3909, %f3920, %f3872;
	fma.rn.f32 	%f3961, %f3910, %f3913, %f3873;
	fma.rn.f32 	%f3962, %f3910, %f3914, %f3874;
	fma.rn.f32 	%f3963, %f3910, %f3915, %f3875;
	fma.rn.f32 	%f3964, %f3910, %f3916, %f3876;
	fma.rn.f32 	%f3965, %f3910, %f3917, %f3877;
	fma.rn.f32 	%f3966, %f3910, %f3918, %f3878;
	fma.rn.f32 	%f3967, %f3910, %f3919, %f3879;
	fma.rn.f32 	%f3968, %f3910, %f3920, %f3880;
	fma.rn.f32 	%f3969, %f3911, %f3913, %f3881;
	fma.rn.f32 	%f3970, %f3911, %f3914, %f3882;
	fma.rn.f32 	%f3971, %f3911, %f3915, %f3883;
	fma.rn.f32 	%f3972, %f3911, %f3916, %f3884;
	fma.rn.f32 	%f3973, %f3911, %f3917, %f3885;
	fma.rn.f32 	%f3974, %f3911, %f3918, %f3886;
	fma.rn.f32 	%f3975, %f3911, %f3919, %f3887;
	fma.rn.f32 	%f3976, %f3911, %f3920, %f3888;
	fma.rn.f32 	%f3977, %f3912, %f3913, %f3889;
	fma.rn.f32 	%f3978, %f3912, %f3914, %f3890;
	fma.rn.f32 	%f3979, %f3912, %f3915, %f3891;
	fma.rn.f32 	%f3980, %f3912, %f3916, %f3892;
	fma.rn.f32 	%f3981, %f3912, %f3917, %f3893;
	fma.rn.f32 	%f3982, %f3912, %f3918, %f3894;
	fma.rn.f32 	%f3983, %f3912, %f3919, %f3895;
	fma.rn.f32 	%f3984, %f3912, %f3920, %f3896;
	ld.shared.v4.f32 	{%f3985, %f3986, %f3987, %f3988}, [%r29+512];
	ld.shared.v4.f32 	{%f3989, %f3990, %f3991, %f3992}, [%r29+768];
	ld.shared.v4.f32 	{%f3993, %f3994, %f3995, %f3996}, [%r31+512];
	ld.shared.v4.f32 	{%f3997, %f3998, %f3999, %f4000}, [%r31+768];
	fma.rn.f32 	%f4001, %f3985, %f3993, %f3921;
	fma.rn.f32 	%f4002, %f3985, %f3994, %f3922;
	fma.rn.f32 	%f4003, %f3985, %f3995, %f3923;
	fma.rn.f32 	%f4004, %f3985, %f3996, %f3924;
	fma.rn.f32 	%f4005, %f3985, %f3997, %f3925;
	fma.rn.f32 	%f4006, %f3985, %f3998, %f3926;
	fma.rn.f32 	%f4007, %f3985, %f3999, %f3927;
	fma.rn.f32 	%f4008, %f3985, %f4000, %f3928;
	fma.rn.f32 	%f4009, %f3986, %f3993, %f3929;
	fma.rn.f32 	%f4010, %f3986, %f3994, %f3930;
	fma.rn.f32 	%f4011, %f3986, %f3995, %f3931;
	fma.rn.f32 	%f4012, %f3986, %f3996, %f3932;
	fma.rn.f32 	%f4013, %f3986, %f3997, %f3933;
	fma.rn.f32 	%f4014, %f3986, %f3998, %f3934;
	fma.rn.f32 	%f4015, %f3986, %f3999, %f3935;
	fma.rn.f32 	%f4016, %f3986, %f4000, %f3936;
	fma.rn.f32 	%f4017, %f3987, %f3993, %f3937;
	fma.rn.f32 	%f4018, %f3987, %f3994, %f3938;
	fma.rn.f32 	%f4019, %f3987, %f3995, %f3939;
	fma.rn.f32 	%f4020, %f3987, %f3996, %f3940;
	fma.rn.f32 	%f4021, %f3987, %f3997, %f3941;
	fma.rn.f32 	%f4022, %f3987, %f3998, %f3942;
	fma.rn.f32 	%f4023, %f3987, %f3999, %f3943;
	fma.rn.f32 	%f4024, %f3987, %f4000, %f3944;
	fma.rn.f32 	%f4025, %f3988, %f3993, %f3945;
	fma.rn.f32 	%f4026, %f3988, %f3994, %f3946;
	fma.rn.f32 	%f4027, %f3988, %f3995, %f3947;
	fma.rn.f32 	%f4028, %f3988, %f3996, %f3948;
	fma.rn.f32 	%f4029, %f3988, %f3997, %f3949;
	fma.rn.f32 	%f4030, %f3988, %f3998, %f3950;
	fma.rn.f32 	%f4031, %f3988, %f3999, %f3951;
	fma.rn.f32 	%f4032, %f3988, %f4000, %f3952;
	fma.rn.f32 	%f4033, %f3989, %f3993, %f3953;
	fma.rn.f32 	%f4034, %f3989, %f3994, %f3954;
	fma.rn.f32 	%f4035, %f3989, %f3995, %f3955;
	fma.rn.f32 	%f4036, %f3989, %f3996, %f3956;
	fma.rn.f32 	%f4037, %f3989, %f3997, %f3957;
	fma.rn.f32 	%f4038, %f3989, %f3998, %f3958;
	fma.rn.f32 	%f4039, %f3989, %f3999, %f3959;
	fma.rn.f32 	%f4040, %f3989, %f4000, %f3960;
	fma.rn.f32 	%f4041, %f3990, %f3993, %f3961;
	fma.rn.f32 	%f4042, %f3990, %f3994, %f3962;
	fma.rn.f32 	%f4043, %f3990, %f3995, %f3963;
	fma.rn.f32 	%f4044, %f3990, %f3996, %f3964;
	fma.rn.f32 	%f4045, %f3990, %f3997, %f3965;
	fma.rn.f32 	%f4046, %f3990, %f3998, %f3966;
	fma.rn.f32 	%f4047, %f3990, %f3999, %f3967;
	fma.rn.f32 	%f4048, %f3990, %f4000, %f3968;
	fma.rn.f32 	%f4049, %f3991, %f3993, %f3969;
	fma.rn.f32 	%f4050, %f3991, %f3994, %f3970;
	fma.rn.f32 	%f4051, %f3991, %f3995, %f3971;
	fma.rn.f32 	%f4052, %f3991, %f3996, %f3972;
	fma.rn.f32 	%f4053, %f3991, %f3997, %f3973;
	fma.rn.f32 	%f4054, %f3991, %f3998, %f3974;
	fma.rn.f32 	%f4055, %f3991, %f3999, %f3975;
	fma.rn.f32 	%f4056, %f3991, %f4000, %f3976;
	fma.rn.f32 	%f4057, %f3992, %f3993, %f3977;
	fma.rn.f32 	%f4058, %f3992, %f3994, %f3978;
	fma.rn.f32 	%f4059, %f3992, %f3995, %f3979;
	fma.rn.f32 	%f4060, %f3992, %f3996, %f3980;
	fma.rn.f32 	%f4061, %f3992, %f3997, %f3981;
	fma.rn.f32 	%f4062, %f3992, %f3998, %f3982;
	fma.rn.f32 	%f4063, %f3992, %f3999, %f3983;
	fma.rn.f32 	%f4064, %f3992, %f4000, %f3984;
	ld.shared.v4.f32 	{%f4065, %f4066, %f4067, %f4068}, [%r29+1024];
	ld.shared.v4.f32 	{%f4069, %f4070, %f4071, %f4072}, [%r29+1280];
	ld.shared.v4.f32 	{%f4073, %f4074, %f4075, %f4076}, [%r31+1024];
	ld.shared.v4.f32 	{%f4077, %f4078, %f4079, %f4080}, [%r31+1280];
	fma.rn.f32 	%f4081, %f4065, %f4073, %f4001;
	fma.rn.f32 	%f4082, %f4065, %f4074, %f4002;
	fma.rn.f32 	%f4083, %f4065, %f4075, %f4003;
	fma.rn.f32 	%f4084, %f4065, %f4076, %f4004;
	fma.rn.f32 	%f4085, %f4065, %f4077, %f4005;
	fma.rn.f32 	%f4086, %f4065, %f4078, %f4006;
	fma.rn.f32 	%f4087, %f4065, %f4079, %f4007;
	fma.rn.f32 	%f4088, %f4065, %f4080, %f4008;
	fma.rn.f32 	%f4089, %f4066, %f4073, %f4009;
	fma.rn.f32 	%f4090, %f4066, %f4074, %f4010;
	fma.rn.f32 	%f4091, %f4066, %f4075, %f4011;
	fma.rn.f32 	%f4092, %f4066, %f4076, %f4012;
	fma.rn.f32 	%f4093, %f4066, %f4077, %f4013;
	fma.rn.f32 	%f4094, %f4066, %f4078, %f4014;
	fma.rn.f32 	%f4095, %f4066, %f4079, %f4015;
	fma.rn.f32 	%f4096, %f4066, %f4080, %f4016;
	fma.rn.f32 	%f4097, %f4067, %f4073, %f4017;
	fma.rn.f32 	%f4098, %f4067, %f4074, %f4018;
	fma.rn.f32 	%f4099, %f4067, %f4075, %f4019;
	fma.rn.f32 	%f4100, %f4067, %f4076, %f4020;
	fma.rn.f32 	%f4101, %f4067, %f4077, %f4021;
	fma.rn.f32 	%f4102, %f4067, %f4078, %f4022;
	fma.rn.f32 	%f4103, %f4067, %f4079, %f4023;
	fma.rn.f32 	%f4104, %f4067, %f4080, %f4024;
	fma.rn.f32 	%f4105, %f4068, %f4073, %f4025;
	fma.rn.f32 	%f4106, %f4068, %f4074, %f4026;
	fma.rn.f32 	%f4107, %f4068, %f4075, %f4027;
	fma.rn.f32 	%f4108, %f4068, %f4076, %f4028;
	fma.rn.f32 	%f4109, %f4068, %f4077, %f4029;
	fma.rn.f32 	%f4110, %f4068, %f4078, %f4030;
	fma.rn.f32 	%f4111, %f4068, %f4079, %f4031;
	fma.rn.f32 	%f4112, %f4068, %f4080, %f4032;
	fma.rn.f32 	%f4113, %f4069, %f4073, %f4033;
	fma.rn.f32 	%f4114, %f4069, %f4074, %f4034;
	fma.rn.f32 	%f4115, %f4069, %f4075, %f4035;
	fma.rn.f32 	%f4116, %f4069, %f4076, %f4036;
	fma.rn.f32 	%f4117, %f4069, %f4077, %f4037;
	fma.rn.f32 	%f4118, %f4069, %f4078, %f4038;
	fma.rn.f32 	%f4119, %f4069, %f4079, %f4039;
	fma.rn.f32 	%f4120, %f4069, %f4080, %f4040;
	fma.rn.f32 	%f4121, %f4070, %f4073, %f4041;
	fma.rn.f32 	%f4122, %f4070, %f4074, %f4042;
	fma.rn.f32 	%f4123, %f4070, %f4075, %f4043;
	fma.rn.f32 	%f4124, %f4070, %f4076, %f4044;
	fma.rn.f32 	%f4125, %f4070, %f4077, %f4045;
	fma.rn.f32 	%f4126, %f4070, %f4078, %f4046;
	fma.rn.f32 	%f4127, %f4070, %f4079, %f4047;
	fma.rn.f32 	%f4128, %f4070, %f4080, %f4048;
	fma.rn.f32 	%f4129, %f4071, %f4073, %f4049;
	fma.rn.f32 	%f4130, %f4071, %f4074, %f4050;
	fma.rn.f32 	%f4131, %f4071, %f4075, %f4051;
	fma.rn.f32 	%f4132, %f4071, %f4076, %f4052;
	fma.rn.f32 	%f4133, %f4071, %f4077, %f4053;
	fma.rn.f32 	%f4134, %f4071, %f4078, %f4054;
	fma.rn.f32 	%f4135, %f4071, %f4079, %f4055;
	fma.rn.f32 	%f4136, %f4071, %f4080, %f4056;
	fma.rn.f32 	%f4137, %f4072, %f4073, %f4057;
	fma.rn.f32 	%f4138, %f4072, %f4074, %f4058;
	fma.rn.f32 	%f4139, %f4072, %f4075, %f4059;
	fma.rn.f32 	%f4140, %f4072, %f4076, %f4060;
	fma.rn.f32 	%f4141, %f4072, %f4077, %f4061;
	fma.rn.f32 	%f4142, %f4072, %f4078, %f4062;
	fma.rn.f32 	%f4143, %f4072, %f4079, %f4063;
	fma.rn.f32 	%f4144, %f4072, %f4080, %f4064;
	ld.shared.v4.f32 	{%f4145, %f4146, %f4147, %f4148}, [%r29+1536];
	ld.shared.v4.f32 	{%f4149, %f4150, %f4151, %f4152}, [%r29+1792];
	ld.shared.v4.f32 	{%f4153, %f4154, %f4155, %f4156}, [%r31+1536];
	ld.shared.v4.f32 	{%f4157, %f4158, %f4159, %f4160}, [%r31+1792];
	fma.rn.f32 	%f4161, %f4145, %f4153, %f4081;
	fma.rn.f32 	%f4162, %f4145, %f4154, %f4082;
	fma.rn.f32 	%f4163, %f4145, %f4155, %f4083;
	fma.rn.f32 	%f4164, %f4145, %f4156, %f4084;
	fma.rn.f32 	%f4165, %f4145, %f4157, %f4085;
	fma.rn.f32 	%f4166, %f4145, %f4158, %f4086;
	fma.rn.f32 	%f4167, %f4145, %f4159, %f4087;
	fma.rn.f32 	%f4168, %f4145, %f4160, %f4088;
	fma.rn.f32 	%f4169, %f4146, %f4153, %f4089;
	fma.rn.f32 	%f4170, %f4146, %f4154, %f4090;
	fma.rn.f32 	%f4171, %f4146, %f4155, %f4091;
	fma.rn.f32 	%f4172, %f4146, %f4156, %f4092;
	fma.rn.f32 	%f4173, %f4146, %f4157, %f4093;
	fma.rn.f32 	%f4174, %f4146, %f4158, %f4094;
	fma.rn.f32 	%f4175, %f4146, %f4159, %f4095;
	fma.rn.f32 	%f4176, %f4146, %f4160, %f4096;
	fma.rn.f32 	%f4177, %f4147, %f4153, %f4097;
	fma.rn.f32 	%f4178, %f4147, %f4154, %f4098;
	fma.rn.f32 	%f4179, %f4147, %f4155, %f4099;
	fma.rn.f32 	%f4180, %f4147, %f4156, %f4100;
	fma.rn.f32 	%f4181, %f4147, %f4157, %f4101;
	fma.rn.f32 	%f4182, %f4147, %f4158, %f4102;
	fma.rn.f32 	%f4183, %f4147, %f4159, %f4103;
	fma.rn.f32 	%f4184, %f4147, %f4160, %f4104;
	fma.rn.f32 	%f4185, %f4148, %f4153, %f4105;
	fma.rn.f32 	%f4186, %f4148, %f4154, %f4106;
	fma.rn.f32 	%f4187, %f4148, %f4155, %f4107;
	fma.rn.f32 	%f4188, %f4148, %f4156, %f4108;
	fma.rn.f32 	%f4189, %f4148, %f4157, %f4109;
	fma.rn.f32 	%f4190, %f4148, %f4158, %f4110;
	fma.rn.f32 	%f4191, %f4148, %f4159, %f4111;
	fma.rn.f32 	%f4192, %f4148, %f4160, %f4112;
	fma.rn.f32 	%f4193, %f4149, %f4153, %f4113;
	fma.rn.f32 	%f4194, %f4149, %f4154, %f4114;
	fma.rn.f32 	%f4195, %f4149, %f4155, %f4115;
	fma.rn.f32 	%f4196, %f4149, %f4156, %f4116;
	fma.rn.f32 	%f4197, %f4149, %f4157, %f4117;
	fma.rn.f32 	%f4198, %f4149, %f4158, %f4118;
	fma.rn.f32 	%f4199, %f4149, %f4159, %f4119;
	fma.rn.f32 	%f4200, %f4149, %f4160, %f4120;
	fma.rn.f32 	%f4201, %f4150, %f4153, %f4121;
	fma.rn.f32 	%f4202, %f4150, %f4154, %f4122;
	fma.rn.f32 	%f4203, %f4150, %f4155, %f4123;
	fma.rn.f32 	%f4204, %f4150, %f4156, %f4124;
	fma.rn.f32 	%f4205, %f4150, %f4157, %f4125;
	fma.rn.f32 	%f4206, %f4150, %f4158, %f4126;
	fma.rn.f32 	%f4207, %f4150, %f4159, %f4127;
	fma.rn.f32 	%f4208, %f4150, %f4160, %f4128;
	fma.rn.f32 	%f4209, %f4151, %f4153, %f4129;
	fma.rn.f32 	%f4210, %f4151, %f4154, %f4130;
	fma.rn.f32 	%f4211, %f4151, %f4155, %f4131;
	fma.rn.f32 	%f4212, %f4151, %f4156, %f4132;
	fma.rn.f32 	%f4213, %f4151, %f4157, %f4133;
	fma.rn.f32 	%f4214, %f4151, %f4158, %f4134;
	fma.rn.f32 	%f4215, %f4151, %f4159, %f4135;
	fma.rn.f32 	%f4216, %f4151, %f4160, %f4136;
	fma.rn.f32 	%f4217, %f4152, %f4153, %f4137;
	fma.rn.f32 	%f4218, %f4152, %f4154, %f4138;
	fma.rn.f32 	%f4219, %f4152, %f4155, %f4139;
	fma.rn.f32 	%f4220, %f4152, %f4156, %f4140;
	fma.rn.f32 	%f4221, %f4152, %f4157, %f4141;
	fma.rn.f32 	%f4222, %f4152, %f4158, %f4142;
	fma.rn.f32 	%f4223, %f4152, %f4159, %f4143;
	fma.rn.f32 	%f4224, %f4152, %f4160, %f4144;
	ld.shared.v4.f32 	{%f4225, %f4226, %f4227, %f4228}, [%r29+2048];
	ld.shared.v4.f32 	{%f4229, %f4230, %f4231, %f4232}, [%r29+2304];
	ld.shared.v4.f32 	{%f4233, %f4234, %f4235, %f4236}, [%r31+2048];
	ld.shared.v4.f32 	{%f4237, %f4238, %f4239, %f4240}, [%r31+2304];
	fma.rn.f32 	%f4241, %f4225, %f4233, %f4161;
	fma.rn.f32 	%f4242, %f4225, %f4234, %f4162;
	fma.rn.f32 	%f4243, %f4225, %f4235, %f4163;
	fma.rn.f32 	%f4244, %f4225, %f4236, %f4164;
	fma.rn.f32 	%f4245, %f4225, %f4237, %f4165;
	fma.rn.f32 	%f4246, %f4225, %f4238, %f4166;
	fma.rn.f32 	%f4247, %f4225, %f4239, %f4167;
	fma.rn.f32 	%f4248, %f4225, %f4240, %f4168;
	fma.rn.f32 	%f4249, %f4226, %f4233, %f4169;
	fma.rn.f32 	%f4250, %f4226, %f4234, %f4170;
	fma.rn.f32 	%f4251, %f4226, %f4235, %f4171;
	fma.rn.f32 	%f4252, %f4226, %f4236, %f4172;
	fma.rn.f32 	%f4253, %f4226, %f4237, %f4173;
	fma.rn.f32 	%f4254, %f4226, %f4238, %f4174;
	fma.rn.f32 	%f4255, %f4226, %f4239, %f4175;
	fma.rn.f32 	%f4256, %f4226, %f4240, %f4176;
	fma.rn.f32 	%f4257, %f4227, %f4233, %f4177;
	fma.rn.f32 	%f4258, %f4227, %f4234, %f4178;
	fma.rn.f32 	%f4259, %f4227, %f4235, %f4179;
	fma.rn.f32 	%f4260, %f4227, %f4236, %f4180;
	fma.rn.f32 	%f4261, %f4227, %f4237, %f4181;
	fma.rn.f32 	%f4262, %f4227, %f4238, %f4182;
	fma.rn.f32 	%f4263, %f4227, %f4239, %f4183;
	fma.rn.f32 	%f4264, %f4227, %f4240, %f4184;
	fma.rn.f32 	%f4265, %f4228, %f4233, %f4185;
	fma.rn.f32 	%f4266, %f4228, %f4234, %f4186;
	fma.rn.f32 	%f4267, %f4228, %f4235, %f4187;
	fma.rn.f32 	%f4268, %f4228, %f4236, %f4188;
	fma.rn.f32 	%f4269, %f4228, %f4237, %f4189;
	fma.rn.f32 	%f4270, %f4228, %f4238, %f4190;
	fma.rn.f32 	%f4271, %f4228, %f4239, %f4191;
	fma.rn.f32 	%f4272, %f4228, %f4240, %f4192;
	fma.rn.f32 	%f4273, %f4229, %f4233, %f4193;
	fma.rn.f32 	%f4274, %f4229, %f4234, %f4194;
	fma.rn.f32 	%f4275, %f4229, %f4235, %f4195;
	fma.rn.f32 	%f4276, %f4229, %f4236, %f4196;
	fma.rn.f32 	%f4277, %f4229, %f4237, %f4197;
	fma.rn.f32 	%f4278, %f4229, %f4238, %f4198;
	fma.rn.f32 	%f4279, %f4229, %f4239, %f4199;
	fma.rn.f32 	%f4280, %f4229, %f4240, %f4200;
	fma.rn.f32 	%f4281, %f4230, %f4233, %f4201;
	fma.rn.f32 	%f4282, %f4230, %f4234, %f4202;
	fma.rn.f32 	%f4283, %f4230, %f4235, %f4203;
	fma.rn.f32 	%f4284, %f4230, %f4236, %f4204;
	fma.rn.f32 	%f4285, %f4230, %f4237, %f4205;
	fma.rn.f32 	%f4286, %f4230, %f4238, %f4206;
	fma.rn.f32 	%f4287, %f4230, %f4239, %f4207;
	fma.rn.f32 	%f4288, %f4230, %f4240, %f4208;
	fma.rn.f32 	%f4289, %f4231, %f4233, %f4209;
	fma.rn.f32 	%f4290, %f4231, %f4234, %f4210;
	fma.rn.f32 	%f4291, %f4231, %f4235, %f4211;
	fma.rn.f32 	%f4292, %f4231, %f4236, %f4212;
	fma.rn.f32 	%f4293, %f4231, %f4237, %f4213;
	fma.rn.f32 	%f4294, %f4231, %f4238, %f4214;
	fma.rn.f32 	%f4295, %f4231, %f4239, %f4215;
	fma.rn.f32 	%f4296, %f4231, %f4240, %f4216;
	fma.rn.f32 	%f4297, %f4232, %f4233, %f4217;
	fma.rn.f32 	%f4298, %f4232, %f4234, %f4218;
	fma.rn.f32 	%f4299, %f4232, %f4235, %f4219;
	fma.rn.f32 	%f4300, %f4232, %f4236, %f4220;
	fma.rn.f32 	%f4301, %f4232, %f4237, %f4221;
	fma.rn.f32 	%f4302, %f4232, %f4238, %f4222;
	fma.rn.f32 	%f4303, %f4232, %f4239, %f4223;
	fma.rn.f32 	%f4304, %f4232, %f4240, %f4224;
	ld.shared.v4.f32 	{%f4305, %f4306, %f4307, %f4308}, [%r29+2560];
	ld.shared.v4.f32 	{%f4309, %f4310, %f4311, %f4312}, [%r29+2816];
	ld.shared.v4.f32 	{%f4313, %f4314, %f4315, %f4316}, [%r31+2560];
	ld.shared.v4.f32 	{%f4317, %f4318, %f4319, %f4320}, [%r31+2816];
	fma.rn.f32 	%f4321, %f4305, %f4313, %f4241;
	fma.rn.f32 	%f4322, %f4305, %f4314, %f4242;
	fma.rn.f32 	%f4323, %f4305, %f4315, %f4243;
	fma.rn.f32 	%f4324, %f4305, %f4316, %f4244;
	fma.rn.f32 	%f4325, %f4305, %f4317, %f4245;
	fma.rn.f32 	%f4326, %f4305, %f4318, %f4246;
	fma.rn.f32 	%f4327, %f4305, %f4319, %f4247;
	fma.rn.f32 	%f4328, %f4305, %f4320, %f4248;
	fma.rn.f32 	%f4329, %f4306, %f4313, %f4249;
	fma.rn.f32 	%f4330, %f4306, %f4314, %f4250;
	fma.rn.f32 	%f4331, %f4306, %f4315, %f4251;
	fma.rn.f32 	%f4332, %f4306, %f4316, %f4252;
	fma.rn.f32 	%f4333, %f4306, %f4317, %f4253;
	fma.rn.f32 	%f4334, %f4306, %f4318, %f4254;
	fma.rn.f32 	%f4335, %f4306, %f4319, %f4255;
	fma.rn.f32 	%f4336, %f4306, %f4320, %f4256;
	fma.rn.f32 	%f4337, %f4307, %f4313, %f4257;
	fma.rn.f32 	%f4338, %f4307, %f4314, %f4258;
	fma.rn.f32 	%f4339, %f4307, %f4315, %f4259;
	fma.rn.f32 	%f4340, %f4307, %f4316, %f4260;
	fma.rn.f32 	%f4341, %f4307, %f4317, %f4261;
	fma.rn.f32 	%f4342, %f4307, %f4318, %f4262;
	fma.rn.f32 	%f4343, %f4307, %f4319, %f4263;
	fma.rn.f32 	%f4344, %f4307, %f4320, %f4264;
	fma.rn.f32 	%f4345, %f4308, %f4313, %f4265;
	fma.rn.f32 	%f4346, %f4308, %f4314, %f4266;
	fma.rn.f32 	%f4347, %f4308, %f4315, %f4267;
	fma.rn.f32 	%f4348, %f4308, %f4316, %f4268;
	fma.rn.f32 	%f4349, %f4308, %f4317, %f4269;
	fma.rn.f32 	%f4350, %f4308, %f4318, %f4270;
	fma.rn.f32 	%f4351, %f4308, %f4319, %f4271;
	fma.rn.f32 	%f4352, %f4308, %f4320, %f4272;
	fma.rn.f32 	%f4353, %f4309, %f4313, %f4273;
	fma.rn.f32 	%f4354, %f4309, %f4314, %f4274;
	fma.rn.f32 	%f4355, %f4309, %f4315, %f4275;
	fma.rn.f32 	%f4356, %f4309, %f4316, %f4276;
	fma.rn.f32 	%f4357, %f4309, %f4317, %f4277;
	fma.rn.f32 	%f4358, %f4309, %f4318, %f4278;
	fma.rn.f32 	%f4359, %f4309, %f4319, %f4279;
	fma.rn.f32 	%f4360, %f4309, %f4320, %f4280;
	fma.rn.f32 	%f4361, %f4310, %f4313, %f4281;
	fma.rn.f32 	%f4362, %f4310, %f4314, %f4282;
	fma.rn.f32 	%f4363, %f4310, %f4315, %f4283;
	fma.rn.f32 	%f4364, %f4310, %f4316, %f4284;
	fma.rn.f32 	%f4365, %f4310, %f4317, %f4285;
	fma.rn.f32 	%f4366, %f4310, %f4318, %f4286;
	fma.rn.f32 	%f4367, %f4310, %f4319, %f4287;
	fma.rn.f32 	%f4368, %f4310, %f4320, %f4288;
	fma.rn.f32 	%f4369, %f4311, %f4313, %f4289;
	fma.rn.f32 	%f4370, %f4311, %f4314, %f4290;
	fma.rn.f32 	%f4371, %f4311, %f4315, %f4291;
	fma.rn.f32 	%f4372, %f4311, %f4316, %f4292;
	fma.rn.f32 	%f4373, %f4311, %f4317, %f4293;
	fma.rn.f32 	%f4374, %f4311, %f4318, %f4294;
	fma.rn.f32 	%f4375, %f4311, %f4319, %f4295;
	fma.rn.f32 	%f4376, %f4311, %f4320, %f4296;
	fma.rn.f32 	%f4377, %f4312, %f4313, %f4297;
	fma.rn.f32 	%f4378, %f4312, %f4314, %f4298;
	fma.rn.f32 	%f4379, %f4312, %f4315, %f4299;
	fma.rn.f32 	%f4380, %f4312, %f4316, %f4300;
	fma.rn.f32 	%f4381, %f4312, %f4317, %f4301;
	fma.rn.f32 	%f4382, %f4312, %f4318, %f4302;
	fma.rn.f32 	%f4383, %f4312, %f4319, %f4303;
	fma.rn.f32 	%f4384, %f4312, %f4320, %f4304;
	ld.shared.v4.f32 	{%f4385, %f4386, %f4387, %f4388}, [%r29+3072];
	ld.shared.v4.f32 	{%f4389, %f4390, %f4391, %f4392}, [%r29+3328];
	ld.shared.v4.f32 	{%f4393, %f4394, %f4395, %f4396}, [%r31+3072];
	ld.shared.v4.f32 	{%f4397, %f4398, %f4399, %f4400}, [%r31+3328];
	fma.rn.f32 	%f4401, %f4385, %f4393, %f4321;
	fma.rn.f32 	%f4402, %f4385, %f4394, %f4322;
	fma.rn.f32 	%f4403, %f4385, %f4395, %f4323;
	fma.rn.f32 	%f4404, %f4385, %f4396, %f4324;
	fma.rn.f32 	%f4405, %f4385, %f4397, %f4325;
	fma.rn.f32 	%f4406, %f4385, %f4398, %f4326;
	fma.rn.f32 	%f4407, %f4385, %f4399, %f4327;
	fma.rn.f32 	%f4408, %f4385, %f4400, %f4328;
	fma.rn.f32 	%f4409, %f4386, %f4393, %f4329;
	fma.rn.f32 	%f4410, %f4386, %f4394, %f4330;
	fma.rn.f32 	%f4411, %f4386, %f4395, %f4331;
	fma.rn.f32 	%f4412, %f4386, %f4396, %f4332;
	fma.rn.f32 	%f4413, %f4386, %f4397, %f4333;
	fma.rn.f32 	%f4414, %f4386, %f4398, %f4334;
	fma.rn.f32 	%f4415, %f4386, %f4399, %f4335;
	fma.rn.f32 	%f4416, %f4386, %f4400, %f4336;
	fma.rn.f32 	%f4417, %f4387, %f4393, %f4337;
	fma.rn.f32 	%f4418, %f4387, %f4394, %f4338;
	fma.rn.f32 	%f4419, %f4387, %f4395, %f4339;
	fma.rn.f32 	%f4420, %f4387, %f4396, %f4340;
	fma.rn.f32 	%f4421, %f4387, %f4397, %f4341;
	fma.rn.f32 	%f4422, %f4387, %f4398, %f4342;
	fma.rn.f32 	%f4423, %f4387, %f4399, %f4343;
	fma.rn.f32 	%f4424, %f4387, %f4400, %f4344;
	fma.rn.f32 	%f4425, %f4388, %f4393, %f4345;
	fma.rn.f32 	%f4426, %f4388, %f4394, %f4346;
	fma.rn.f32 	%f4427, %f4388, %f4395, %f4347;
	fma.rn.f32 	%f4428, %f4388, %f4396, %f4348;
	fma.rn.f32 	%f4429, %f4388, %f4397, %f4349;
	fma.rn.f32 	%f4430, %f4388, %f4398, %f4350;
	fma.rn.f32 	%f4431, %f4388, %f4399, %f4351;
	fma.rn.f32 	%f4432, %f4388, %f4400, %f4352;
	fma.rn.f32 	%f4433, %f4389, %f4393, %f4353;
	fma.rn.f32 	%f4434, %f4389, %f4394, %f4354;
	fma.rn.f32 	%f4435, %f4389, %f4395, %f4355;
	fma.rn.f32 	%f4436, %f4389, %f4396, %f4356;
	fma.rn.f32 	%f4437, %f4389, %f4397, %f4357;
	fma.rn.f32 	%f4438, %f4389, %f4398, %f4358;
	fma.rn.f32 	%f4439, %f4389, %f4399, %f4359;
	fma.rn.f32 	%f4440, %f4389, %f4400, %f4360;
	fma.rn.f32 	%f4441, %f4390, %f4393, %f4361;
	fma.rn.f32 	%f4442, %f4390, %f4394, %f4362;
	fma.rn.f32 	%f4443, %f4390, %f4395, %f4363;
	fma.rn.f32 	%f4444, %f4390, %f4396, %f4364;
	fma.rn.f32 	%f4445, %f4390, %f4397, %f4365;
	fma.rn.f32 	%f4446, %f4390, %f4398, %f4366;
	fma.rn.f32 	%f4447, %f4390, %f4399, %f4367;
	fma.rn.f32 	%f4448, %f4390, %f4400, %f4368;
	fma.rn.f32 	%f4449, %f4391, %f4393, %f4369;
	fma.rn.f32 	%f4450, %f4391, %f4394, %f4370;
	fma.rn.f32 	%f4451, %f4391, %f4395, %f4371;
	fma.rn.f32 	%f4452, %f4391, %f4396, %f4372;
	fma.rn.f32 	%f4453, %f4391, %f4397, %f4373;
	fma.rn.f32 	%f4454, %f4391, %f4398, %f4374;
	fma.rn.f32 	%f4455, %f4391, %f4399, %f4375;
	fma.rn.f32 	%f4456, %f4391, %f4400, %f4376;
	fma.rn.f32 	%f4457, %f4392, %f4393, %f4377;
	fma.rn.f32 	%f4458, %f4392, %f4394, %f4378;
	fma.rn.f32 	%f4459, %f4392, %f4395, %f4379;
	fma.rn.f32 	%f4460, %f4392, %f4396, %f4380;
	fma.rn.f32 	%f4461, %f4392, %f4397, %f4381;
	fma.rn.f32 	%f4462, %f4392, %f4398, %f4382;
	fma.rn.f32 	%f4463, %f4392, %f4399, %f4383;
	fma.rn.f32 	%f4464, %f4392, %f4400, %f4384;
	ld.shared.v4.f32 	{%f4465, %f4466, %f4467, %f4468}, [%r29+3584];
	ld.shared.v4.f32 	{%f4469, %f4470, %f4471, %f4472}, [%r29+3840];
	ld.shared.v4.f32 	{%f4473, %f4474, %f4475, %f4476}, [%r31+3584];
	ld.shared.v4.f32 	{%f4477, %f4478, %f4479, %f4480}, [%r31+3840];
	fma.rn.f32 	%f4481, %f4465, %f4473, %f4401;
	fma.rn.f32 	%f4482, %f4465, %f4474, %f4402;
	fma.rn.f32 	%f4483, %f4465, %f4475, %f4403;
	fma.rn.f32 	%f4484, %f4465, %f4476, %f4404;
	fma.rn.f32 	%f4485, %f4465, %f4477, %f4405;
	fma.rn.f32 	%f4486, %f4465, %f4478, %f4406;
	fma.rn.f32 	%f4487, %f4465, %f4479, %f4407;
	fma.rn.f32 	%f4488, %f4465, %f4480, %f4408;
	fma.rn.f32 	%f4489, %f4466, %f4473, %f4409;
	fma.rn.f32 	%f4490, %f4466, %f4474, %f4410;
	fma.rn.f32 	%f4491, %f4466, %f4475, %f4411;
	fma.rn.f32 	%f4492, %f4466, %f4476, %f4412;
	fma.rn.f32 	%f4493, %f4466, %f4477, %f4413;
	fma.rn.f32 	%f4494, %f4466, %f4478, %f4414;
	fma.rn.f32 	%f4495, %f4466, %f4479, %f4415;
	fma.rn.f32 	%f4496, %f4466, %f4480, %f4416;
	fma.rn.f32 	%f4497, %f4467, %f4473, %f4417;
	fma.rn.f32 	%f4498, %f4467, %f4474, %f4418;
	fma.rn.f32 	%f4499, %f4467, %f4475, %f4419;
	fma.rn.f32 	%f4500, %f4467, %f4476, %f4420;
	fma.rn.f32 	%f4501, %f4467, %f4477, %f4421;
	fma.rn.f32 	%f4502, %f4467, %f4478, %f4422;
	fma.rn.f32 	%f4503, %f4467, %f4479, %f4423;
	fma.rn.f32 	%f4504, %f4467, %f4480, %f4424;
	fma.rn.f32 	%f4505, %f4468, %f4473, %f4425;
	fma.rn.f32 	%f4506, %f4468, %f4474, %f4426;
	fma.rn.f32 	%f4507, %f4468, %f4475, %f4427;
	fma.rn.f32 	%f4508, %f4468, %f4476, %f4428;
	fma.rn.f32 	%f4509, %f4468, %f4477, %f4429;
	fma.rn.f32 	%f4510, %f4468, %f4478, %f4430;
	fma.rn.f32 	%f4511, %f4468, %f4479, %f4431;
	fma.rn.f32 	%f4512, %f4468, %f4480, %f4432;
	fma.rn.f32 	%f4513, %f4469, %f4473, %f4433;
	fma.rn.f32 	%f4514, %f4469, %f4474, %f4434;
	fma.rn.f32 	%f4515, %f4469, %f4475, %f4435;
	fma.rn.f32 	%f4516, %f4469, %f4476, %f4436;
	fma.rn.f32 	%f4517, %f4469, %f4477, %f4437;
	fma.rn.f32 	%f4518, %f4469, %f4478, %f4438;
	fma.rn.f32 	%f4519, %f4469, %f4479, %f4439;
	fma.rn.f32 	%f4520, %f4469, %f4480, %f4440;
	fma.rn.f32 	%f4521, %f4470, %f4473, %f4441;
	fma.rn.f32 	%f4522, %f4470, %f4474, %f4442;
	fma.rn.f32 	%f4523, %f4470, %f4475, %f4443;
	fma.rn.f32 	%f4524, %f4470, %f4476, %f4444;
	fma.rn.f32 	%f4525, %f4470, %f4477, %f4445;
	fma.rn.f32 	%f4526, %f4470, %f4478, %f4446;
	fma.rn.f32 	%f4527, %f4470, %f4479, %f4447;
	fma.rn.f32 	%f4528, %f4470, %f4480, %f4448;
	fma.rn.f32 	%f4529, %f4471, %f4473, %f4449;
	fma.rn.f32 	%f4530, %f4471, %f4474, %f4450;
	fma.rn.f32 	%f4531, %f4471, %f4475, %f4451;
	fma.rn.f32 	%f4532, %f4471, %f4476, %f4452;
	fma.rn.f32 	%f4533, %f4471, %f4477, %f4453;
	fma.rn.f32 	%f4534, %f4471, %f4478, %f4454;
	fma.rn.f32 	%f4535, %f4471, %f4479, %f4455;
	fma.rn.f32 	%f4536, %f4471, %f4480, %f4456;
	fma.rn.f32 	%f4537, %f4472, %f4473, %f4457;
	fma.rn.f32 	%f4538, %f4472, %f4474, %f4458;
	fma.rn.f32 	%f4539, %f4472, %f4475, %f4459;
	fma.rn.f32 	%f4540, %f4472, %f4476, %f4460;
	fma.rn.f32 	%f4541, %f4472, %f4477, %f4461;
	fma.rn.f32 	%f4542, %f4472, %f4478, %f4462;
	fma.rn.f32 	%f4543, %f4472, %f4479, %f4463;
	fma.rn.f32 	%f4544, %f4472, %f4480, %f4464;
	st.shared.f32 	[%r24+4096], %f3897;
	st.shared.f32 	[%r24+4608], %f3898;
	st.shared.f32 	[%r24+5120], %f3899;
	st.shared.f32 	[%r24+5632], %f3900;
	st.shared.v4.f32 	[%r28+4096], {%f3901, %f3902, %f3903, %f3904};
	bar.sync 	0;
	ld.global.nc.v4.f32 	{%f4545, %f4546, %f4547, %f4548}, [%rd8+256];
	ld.global.nc.v4.f32 	{%f4549, %f4550, %f4551, %f4552}, [%rd15+32768];
	ld.shared.v4.f32 	{%f4553, %f4554, %f4555, %f4556}, [%r29+4096];
	ld.shared.v4.f32 	{%f4557, %f4558, %f4559, %f4560}, [%r29+4352];
	ld.shared.v4.f32 	{%f4561, %f4562, %f4563, %f4564}, [%r31+4096];
	ld.shared.v4.f32 	{%f4565, %f4566, %f4567, %f4568}, [%r31+4352];
	fma.rn.f32 	%f4569, %f4553, %f4561, %f4481;
	fma.rn.f32 	%f4570, %f4553, %f4562, %f4482;
	fma.rn.f32 	%f4571, %f4553, %f4563, %f4483;
	fma.rn.f32 	%f4572, %f4553, %f4564, %f4484;
	fma.rn.f32 	%f4573, %f4553, %f4565, %f4485;
	fma.rn.f32 	%f4574, %f4553, %f4566, %f4486;
	fma.rn.f32 	%f4575, %f4553, %f4567, %f4487;
	fma.rn.f32 	%f4576, %f4553, %f4568, %f4488;
	fma.rn.f32 	%f4577, %f4554, %f4561, %f4489;
	fma.rn.f32 	%f4578, %f4554, %f4562, %f4490;
	fma.rn.f32 	%f4579, %f4554, %f4563, %f4491;
	fma.rn.f32 	%f4580, %f4554, %f4564, %f4492;
	fma.rn.f32 	%f4581, %f4554, %f4565, %f4493;
	fma.rn.f32 	%f4582, %f4554, %f4566, %f4494;
	fma.rn.f32 	%f4583, %f4554, %f4567, %f4495;
	fma.rn.f32 	%f4584, %f4554, %f4568, %f4496;
	fma.rn.f32 	%f4585, %f4555, %f4561, %f4497;
	fma.rn.f32 	%f4586, %f4555, %f4562, %f4498;
	fma.rn.f32 	%f4587, %f4555, %f4563, %f4499;
	fma.rn.f32 	%f4588, %f4555, %f4564, %f4500;
	fma.rn.f32 	%f4589, %f4555, %f4565, %f4501;
	fma.rn.f32 	%f4590, %f4555, %f4566, %f4502;
	fma.rn.f32 	%f4591, %f4555, %f4567, %f4503;
	fma.rn.f32 	%f4592, %f4555, %f4568, %f4504;
	fma.rn.f32 	%f4593, %f4556, %f4561, %f4505;
	fma.rn.f32 	%f4594, %f4556, %f4562, %f4506;
	fma.rn.f32 	%f4595, %f4556, %f4563, %f4507;
	fma.rn.f32 	%f4596, %f4556, %f4564, %f4508;
	fma.rn.f32 	%f4597, %f4556, %f4565, %f4509;
	fma.rn.f32 	%f4598, %f4556, %f4566, %f4510;
	fma.rn.f32 	%f4599, %f4556, %f4567, %f4511;
	fma.rn.f32 	%f4600, %f4556, %f4568, %f4512;
	fma.rn.f32 	%f4601, %f4557, %f4561, %f4513;
	fma.rn.f32 	%f4602, %f4557, %f4562, %f4514;
	fma.rn.f32 	%f4603, %f4557, %f4563, %f4515;
	fma.rn.f32 	%f4604, %f4557, %f4564, %f4516;
	fma.rn.f32 	%f4605, %f4557, %f4565, %f4517;
	fma.rn.f32 	%f4606, %f4557, %f4566, %f4518;
	fma.rn.f32 	%f4607, %f4557, %f4567, %f4519;
	fma.rn.f32 	%f4608, %f4557, %f4568, %f4520;
	fma.rn.f32 	%f4609, %f4558, %f4561, %f4521;
	fma.rn.f32 	%f4610, %f4558, %f4562, %f4522;
	fma.rn.f32 	%f4611, %f4558, %f4563, %f4523;
	fma.rn.f32 	%f4612, %f4558, %f4564, %f4524;
	fma.rn.f32 	%f4613, %f4558, %f4565, %f4525;
	fma.rn.f32 	%f4614, %f4558, %f4566, %f4526;
	fma.rn.f32 	%f4615, %f4558, %f4567, %f4527;
	fma.rn.f32 	%f4616, %f4558, %f4568, %f4528;
	fma.rn.f32 	%f4617, %f4559, %f4561, %f4529;
	fma.rn.f32 	%f4618, %f4559, %f4562, %f4530;
	fma.rn.f32 	%f4619, %f4559, %f4563, %f4531;
	fma.rn.f32 	%f4620, %f4559, %f4564, %f4532;
	fma.rn.f32 	%f4621, %f4559, %f4565, %f4533;
	fma.rn.f32 	%f4622, %f4559, %f4566, %f4534;
	fma.rn.f32 	%f4623, %f4559, %f4567, %f4535;
	fma.rn.f32 	%f4624, %f4559, %f4568, %f4536;
	fma.rn.f32 	%f4625, %f4560, %f4561, %f4537;
	fma.rn.f32 	%f4626, %f4560, %f4562, %f4538;
	fma.rn.f32 	%f4627, %f4560, %f4563, %f4539;
	fma.rn.f32 	%f4628, %f4560, %f4564, %f4540;
	fma.rn.f32 	%f4629, %f4560, %f4565, %f4541;
	fma.rn.f32 	%f4630, %f4560, %f4566, %f4542;
	fma.rn.f32 	%f4631, %f4560, %f4567, %f4543;
	fma.rn.f32 	%f4632, %f4560, %f4568, %f4544;
	ld.shared.v4.f32 	{%f4633, %f4634, %f4635, %f4636}, [%r29+4608];
	ld.shared.v4.f32 	{%f4637, %f4638, %f4639, %f4640}, [%r29+4864];
	ld.shared.v4.f32 	{%f4641, %f4642, %f4643, %f4644}, [%r31+4608];
	ld.shared.v4.f32 	{%f4645, %f4646, %f4647, %f4648}, [%r31+4864];
	fma.rn.f32 	%f4649, %f4633, %f4641, %f4569;
	fma.rn.f32 	%f4650, %f4633, %f4642, %f4570;
	fma.rn.f32 	%f4651, %f4633, %f4643, %f4571;
	fma.rn.f32 	%f4652, %f4633, %f4644, %f4572;
	fma.rn.f32 	%f4653, %f4633, %f4645, %f4573;
	fma.rn.f32 	%f4654, %f4633, %f4646, %f4574;
	fma.rn.f32 	%f4655, %f4633, %f4647, %f4575;
	fma.rn.f32 	%f4656, %f4633, %f4648, %f4576;
	fma.rn.f32 	%f4657, %f4634, %f4641, %f4577;
	fma.rn.f32 	%f4658, %f4634, %f4642, %f4578;
	fma.rn.f32 	%f4659, %f4634, %f4643, %f4579;
	fma.rn.f32 	%f4660, %f4634, %f4644, %f4580;
	fma.rn.f32 	%f4661, %f4634, %f4645, %f4581;
	fma.rn.f32 	%f4662, %f4634, %f4646, %f4582;
	fma.rn.f32 	%f4663, %f4634, %f4647, %f4583;
	fma.rn.f32 	%f4664, %f4634, %f4648, %f4584;
	fma.rn.f32 	%f4665, %f4635, %f4641, %f4585;
	fma.rn.f32 	%f4666, %f4635, %f4642, %f4586;
	fma.rn.f32 	%f4667, %f4635, %f4643, %f4587;
	fma.rn.f32 	%f4668, %f4635, %f4644, %f4588;
	fma.rn.f32 	%f4669, %f4635, %f4645, %f4589;
	fma.rn.f32 	%f4670, %f4635, %f4646, %f4590;
	fma.rn.f32 	%f4671, %f4635, %f4647, %f4591;
	fma.rn.f32 	%f4672, %f4635, %f4648, %f4592;
	fma.rn.f32 	%f4673, %f4636, %f4641, %f4593;
	fma.rn.f32 	%f4674, %f4636, %f4642, %f4594;
	fma.rn.f32 	%f4675, %f4636, %f4643, %f4595;
	fma.rn.f32 	%f4676, %f4636, %f4644, %f4596;
	fma.rn.f32 	%f4677, %f4636, %f4645, %f4597;
	fma.rn.f32 	%f4678, %f4636, %f4646, %f4598;
	fma.rn.f32 	%f4679, %f4636, %f4647, %f4599;
	fma.rn.f32 	%f4680, %f4636, %f4648, %f4600;
	fma.rn.f32 	%f4681, %f4637, %f4641, %f4601;
	fma.rn.f32 	%f4682, %f4637, %f4642, %f4602;
	fma.rn.f32 	%f4683, %f4637, %f4643, %f4603;
	fma.rn.f32 	%f4684, %f4637, %f4644, %f4604;
	fma.rn.f32 	%f4685, %f4637, %f4645, %f4605;
	fma.rn.f32 	%f4686, %f4637, %f4646, %f4606;
	fma.rn.f32 	%f4687, %f4637, %f4647, %f4607;
	fma.rn.f32 	%f4688, %f4637, %f4648, %f4608;
	fma.rn.f32 	%f4689, %f4638, %f4641, %f4609;
	fma.rn.f32 	%f4690, %f4638, %f4642, %f4610;
	fma.rn.f32 	%f4691, %f4638, %f4643, %f4611;
	fma.rn.f32 	%f4692, %f4638, %f4644, %f4612;
	fma.rn.f32 	%f4693, %f4638, %f4645, %f4613;
	fma.rn.f32 	%f4694, %f4638, %f4646, %f4614;
	fma.rn.f32 	%f4695, %f4638, %f4647, %f4615;
	fma.rn.f32 	%f4696, %f4638, %f4648, %f4616;
	fma.rn.f32 	%f4697, %f4639, %f4641, %f4617;
	fma.rn.f32 	%f4698, %f4639, %f4642, %f4618;
	fma.rn.f32 	%f4699, %f4639, %f4643, %f4619;
	fma.rn.f32 	%f4700, %f4639, %f4644, %f4620;
	fma.rn.f32 	%f4701, %f4639, %f4645, %f4621;
	fma.rn.f32 	%f4702, %f4639, %f4646, %f4622;
	fma.rn.f32 	%f4703, %f4639, %f4647, %f4623;
	fma.rn.f32 	%f4704, %f4639, %f4648, %f4624;
	fma.rn.f32 	%f4705, %f4640, %f4641, %f4625;
	fma.rn.f32 	%f4706, %f4640, %f4642, %f4626;
	fma.rn.f32 	%f4707, %f4640, %f4643, %f4627;
	fma.rn.f32 	%f4708, %f4640, %f4644, %f4628;
	fma.rn.f32 	%f4709, %f4640, %f4645, %f4629;
	fma.rn.f32 	%f4710, %f4640, %f4646, %f4630;
	fma.rn.f32 	%f4711, %f4640, %f4647, %f4631;
	fma.rn.f32 	%f4712, %f4640, %f4648, %f4632;
	ld.shared.v4.f32 	{%f4713, %f4714, %f4715, %f4716}, [%r29+5120];
	ld.shared.v4.f32 	{%f4717, %f4718, %f4719, %f4720}, [%r29+5376];
	ld.shared.v4.f32 	{%f4721, %f4722, %f4723, %f4724}, [%r31+5120];
	ld.shared.v4.f32 	{%f4725, %f4726, %f4727, %f4728}, [%r31+5376];
	fma.rn.f32 	%f4729, %f4713, %f4721, %f4649;
	fma.rn.f32 	%f4730, %f4713, %f4722, %f4650;
	fma.rn.f32 	%f4731, %f4713, %f4723, %f4651;
	fma.rn.f32 	%f4732, %f4713, %f4724, %f4652;
	fma.rn.f32 	%f4733, %f4713, %f4725, %f4653;
	fma.rn.f32 	%f4734, %f4713, %f4726, %f4654;
	fma.rn.f32 	%f4735, %f4713, %f4727, %f4655;
	fma.rn.f32 	%f4736, %f4713, %f4728, %f4656;
	fma.rn.f32 	%f4737, %f4714, %f4721, %f4657;
	fma.rn.f32 	%f4738, %f4714, %f4722, %f4658;
	fma.rn.f32 	%f4739, %f4714, %f4723, %f4659;
	fma.rn.f32 	%f4740, %f4714, %f4724, %f4660;
	fma.rn.f32 	%f4741, %f4714, %f4725, %f4661;
	fma.rn.f32 	%f4742, %f4714, %f4726, %f4662;
	fma.rn.f32 	%f4743, %f4714, %f4727, %f4663;
	fma.rn.f32 	%f4744, %f4714, %f4728, %f4664;
	fma.rn.f32 	%f4745, %f4715, %f4721, %f4665;
	fma.rn.f32 	%f4746, %f4715, %f4722, %f4666;
	fma.rn.f32 	%f4747, %f4715, %f4723, %f4667;
	fma.rn.f32 	%f4748, %f4715, %f4724, %f4668;
	fma.rn.f32 	%f4749, %f4715, %f4725, %f4669;
	fma.rn.f32 	%f4750, %f4715, %f4726, %f4670;
	fma.rn.f32 	%f4751, %f4715, %f4727, %f4671;
	fma.rn.f32 	%f4752, %f4715, %f4728, %f4672;
	fma.rn.f32 	%f4753, %f4716, %f4721, %f4673;
	fma.rn.f32 	%f4754, %f4716, %f4722, %f4674;
	fma.rn.f32 	%f4755, %f4716, %f4723, %f4675;
	fma.rn.f32 	%f4756, %f4716, %f4724, %f4676;
	fma.rn.f32 	%f4757, %f4716, %f4725, %f4677;
	fma.rn.f32 	%f4758, %f4716, %f4726, %f4678;
	fma.rn.f32 	%f4759, %f4716, %f4727, %f4679;
	fma.rn.f32 	%f4760, %f4716, %f4728, %f4680;
	fma.rn.f32 	%f4761, %f4717, %f4721, %f4681;
	fma.rn.f32 	%f4762, %f4717, %f4722, %f4682;
	fma.rn.f32 	%f4763, %f4717, %f4723, %f4683;
	fma.rn.f32 	%f4764, %f4717, %f4724, %f4684;
	fma.rn.f32 	%f4765, %f4717, %f4725, %f4685;
	fma.rn.f32 	%f4766, %f4717, %f4726, %f4686;
	fma.rn.f32 	%f4767, %f4717, %f4727, %f4687;
	fma.rn.f32 	%f4768, %f4717, %f4728, %f4688;
	fma.rn.f32 	%f4769, %f4718, %f4721, %f4689;
	fma.rn.f32 	%f4770, %f4718, %f4722, %f4690;
	fma.rn.f32 	%f4771, %f4718, %f4723, %f4691;
	fma.rn.f32 	%f4772, %f4718, %f4724, %f4692;
	fma.rn.f32 	%f4773, %f4718, %f4725, %f4693;
	fma.rn.f32 	%f4774, %f4718, %f4726, %f4694;
	fma.rn.f32 	%f4775, %f4718, %f4727, %f4695;
	fma.rn.f32 	%f4776, %f4718, %f4728, %f4696;
	fma.rn.f32 	%f4777, %f4719, %f4721, %f4697;
	fma.rn.f32 	%f4778, %f4719, %f4722, %f4698;
	fma.rn.f32 	%f4779, %f4719, %f4723, %f4699;
	fma.rn.f32 	%f4780, %f4719, %f4724, %f4700;
	fma.rn.f32 	%f4781, %f4719, %f4725, %f4701;
	fma.rn.f32 	%f4782, %f4719, %f4726, %f4702;
	fma.rn.f32 	%f4783, %f4719, %f4727, %f4703;
	fma.rn.f32 	%f4784, %f4719, %f4728, %f4704;
	fma.rn.f32 	%f4785, %f4720, %f4721, %f4705;
	fma.rn.f32 	%f4786, %f4720, %f4722, %f4706;
	fma.rn.f32 	%f4787, %f4720, %f4723, %f4707;
	fma.rn.f32 	%f4788, %f4720, %f4724, %f4708;
	fma.rn.f32 	%f4789, %f4720, %f4725, %f4709;
	fma.rn.f32 	%f4790, %f4720, %f4726, %f4710;
	fma.rn.f32 	%f4791, %f4720, %f4727, %f4711;
	fma.rn.f32 	%f4792, %f4720, %f4728, %f4712;
	ld.shared.v4.f32 	{%f4793, %f4794, %f4795, %f4796}, [%r29+5632];
	ld.shared.v4.f32 	{%f4797, %f4798, %f4799, %f4800}, [%r29+5888];
	ld.shared.v4.f32 	{%f4801, %f4802, %f4803, %f4804}, [%r31+5632];
	ld.shared.v4.f32 	{%f4805, %f4806, %f4807, %f4808}, [%r31+5888];
	fma.rn.f32 	%f4809, %f4793, %f4801, %f4729;
	fma.rn.f32 	%f4810, %f4793, %f4802, %f4730;
	fma.rn.f32 	%f4811, %f4793, %f4803, %f4731;
	fma.rn.f32 	%f4812, %f4793, %f4804, %f4732;
	fma.rn.f32 	%f4813, %f4793, %f4805, %f4733;
	fma.rn.f32 	%f4814, %f4793, %f4806, %f4734;
	fma.rn.f32 	%f4815, %f4793, %f4807, %f4735;
	fma.rn.f32 	%f4816, %f4793, %f4808, %f4736;
	fma.rn.f32 	%f4817, %f4794, %f4801, %f4737;
	fma.rn.f32 	%f4818, %f4794, %f4802, %f4738;
	fma.rn.f32 	%f4819, %f4794, %f4803, %f4739;
	fma.rn.f32 	%f4820, %f4794, %f4804, %f4740;
	fma.rn.f32 	%f4821, %f4794, %f4805, %f4741;
	fma.rn.f32 	%f4822, %f4794, %f4806, %f4742;
	fma.rn.f32 	%f4823, %f4794, %f4807, %f4743;
	fma.rn.f32 	%f4824, %f4794, %f4808, %f4744;
	fma.rn.f32 	%f4825, %f4795, %f4801, %f4745;
	fma.rn.f32 	%f4826, %f4795, %f4802, %f4746;
	fma.rn.f32 	%f4827, %f4795, %f4803, %f4747;
	fma.rn.f32 	%f4828, %f4795, %f4804, %f4748;
	fma.rn.f32 	%f4829, %f4795, %f4805, %f4749;
	fma.rn.f32 	%f4830, %f4795, %f4806, %f4750;
	fma.rn.f32 	%f4831, %f4795, %f4807, %f4751;
	fma.rn.f32 	%f4832, %f4795, %f4808, %f4752;
	fma.rn.f32 	%f4833, %f4796, %f4801, %f4753;
	fma.rn.f32 	%f4834, %f4796, %f4802, %f4754;
	fma.rn.f32 	%f4835, %f4796, %f4803, %f4755;
	fma.rn.f32 	%f4836, %f4796, %f4804, %f4756;
	fma.rn.f32 	%f4837, %f4796, %f4805, %f4757;
	fma.rn.f32 	%f4838, %f4796, %f4806, %f4758;
	fma.rn.f32 	%f4839, %f4796, %f4807, %f4759;
	fma.rn.f32 	%f4840, %f4796, %f4808, %f4760;
	fma.rn.f32 	%f4841, %f4797, %f4801, %f4761;
	fma.rn.f32 	%f4842, %f4797, %f4802, %f4762;
	fma.rn.f32 	%f4843, %f4797, %f4803, %f4763;
	fma.rn.f32 	%f4844, %f4797, %f4804, %f4764;
	fma.rn.f32 	%f4845, %f4797, %f4805, %f4765;
	fma.rn.f32 	%f4846, %f4797, %f4806, %f4766;
	fma.rn.f32 	%f4847, %f4797, %f4807, %f4767;
	fma.rn.f32 	%f4848, %f4797, %f4808, %f4768;
	fma.rn.f32 	%f4849, %f4798, %f4801, %f4769;
	fma.rn.f32 	%f4850, %f4798, %f4802, %f4770;
	fma.rn.f32 	%f4851, %f4798, %f4803, %f4771;
	fma.rn.f32 	%f4852, %f4798, %f4804, %f4772;
	fma.rn.f32 	%f4853, %f4798, %f4805, %f4773;
	fma.rn.f32 	%f4854, %f4798, %f4806, %f4774;
	fma.rn.f32 	%f4855, %f4798, %f4807, %f4775;
	fma.rn.f32 	%f4856, %f4798, %f4808, %f4776;
	fma.rn.f32 	%f4857, %f4799, %f4801, %f4777;
	fma.rn.f32 	%f4858, %f4799, %f4802, %f4778;
	fma.rn.f32 	%f4859, %f4799, %f4803, %f4779;
	fma.rn.f32 	%f4860, %f4799, %f4804, %f4780;
	fma.rn.f32 	%f4861, %f4799, %f4805, %f4781;
	fma.rn.f32 	%f4862, %f4799, %f4806, %f4782;
	fma.rn.f32 	%f4863, %f4799, %f4807, %f4783;
	fma.rn.f32 	%f4864, %f4799, %f4808, %f4784;
	fma.rn.f32 	%f4865, %f4800, %f4801, %f4785;
	fma.rn.f32 	%f4866, %f4800, %f4802, %f4786;
	fma.rn.f32 	%f4867, %f4800, %f4803, %f4787;
	fma.rn.f32 	%f4868, %f4800, %f4804, %f4788;
	fma.rn.f32 	%f4869, %f4800, %f4805, %f4789;
	fma.rn.f32 	%f4870, %f4800, %f4806, %f4790;
	fma.rn.f32 	%f4871, %f4800, %f4807, %f4791;
	fma.rn.f32 	%f4872, %f4800, %f4808, %f4792;
	ld.shared.v4.f32 	{%f4873, %f4874, %f4875, %f4876}, [%r29+6144];
	ld.shared.v4.f32 	{%f4877, %f4878, %f4879, %f4880}, [%r29+6400];
	ld.shared.v4.f32 	{%f4881, %f4882, %f4883, %f4884}, [%r31+6144];
	ld.shared.v4.f32 	{%f4885, %f4886, %f4887, %f4888}, [%r31+6400];
	fma.rn.f32 	%f4889, %f4873, %f4881, %f4809;
	fma.rn.f32 	%f4890, %f4873, %f4882, %f4810;
	fma.rn.f32 	%f4891, %f4873, %f4883, %f4811;
	fma.rn.f32 	%f4892, %f4873, %f4884, %f4812;
	fma.rn.f32 	%f4893, %f4873, %f4885, %f4813;
	fma.rn.f32 	%f4894, %f4873, %f4886, %f4814;
	fma.rn.f32 	%f4895, %f4873, %f4887, %f4815;
	fma.rn.f32 	%f4896, %f4873, %f4888, %f4816;
	fma.rn.f32 	%f4897, %f4874, %f4881, %f4817;
	fma.rn.f32 	%f4898, %f4874, %f4882, %f4818;
	fma.rn.f32 	%f4899, %f4874, %f4883, %f4819;
	fma.rn.f32 	%f4900, %f4874, %f4884, %f4820;
	fma.rn.f32 	%f4901, %f4874, %f4885, %f4821;
	fma.rn.f32 	%f4902, %f4874, %f4886, %f4822;
	fma.rn.f32 	%f4903, %f4874, %f4887, %f4823;
	fma.rn.f32 	%f4904, %f4874, %f4888, %f4824;
	fma.rn.f32 	%f4905, %f4875, %f4881, %f4825;
	fma.rn.f32 	%f4906, %f4875, %f4882, %f4826;
	fma.rn.f32 	%f4907, %f4875, %f4883, %f4827;
	fma.rn.f32 	%f4908, %f4875, %f4884, %f4828;
	fma.rn.f32 	%f4909, %f4875, %f4885, %f4829;
	fma.rn.f32 	%f4910, %f4875, %f4886, %f4830;
	fma.rn.f32 	%f4911, %f4875, %f4887, %f4831;
	fma.rn.f32 	%f4912, %f4875, %f4888, %f4832;
	fma.rn.f32 	%f4913, %f4876, %f4881, %f4833;
	fma.rn.f32 	%f4914, %f4876, %f4882, %f4834;
	fma.rn.f32 	%f4915, %f4876, %f4883, %f4835;
	fma.rn.f32 	%f4916, %f4876, %f4884, %f4836;
	fma.rn.f32 	%f4917, %f4876, %f4885, %f4837;
	fma.rn.f32 	%f4918, %f4876, %f4886, %f4838;
	fma.rn.f32 	%f4919, %f4876, %f4887, %f4839;
	fma.rn.f32 	%f4920, %f4876, %f4888, %f4840;
	fma.rn.f32 	%f4921, %f4877, %f4881, %f4841;
	fma.rn.f32 	%f4922, %f4877, %f4882, %f4842;
	fma.rn.f32 	%f4923, %f4877, %f4883, %f4843;
	fma.rn.f32 	%f4924, %f4877, %f4884, %f4844;
	fma.rn.f32 	%f4925, %f4877, %f4885, %f4845;
	fma.rn.f32 	%f4926, %f4877, %f4886, %f4846;
	fma.rn.f32 	%f4927, %f4877, %f4887, %f4847;
	fma.rn.f32 	%f4928, %f4877, %f4888, %f4848;
	fma.rn.f32 	%f4929, %f4878, %f4881, %f4849;
	fma.rn.f32 	%f4930, %f4878, %f4882, %f4850;
	fma.rn.f32 	%f4931, %f4878, %f4883, %f4851;
	fma.rn.f32 	%f4932, %f4878, %f4884, %f4852;
	fma.rn.f32 	%f4933, %f4878, %f4885, %f4853;
	fma.rn.f32 	%f4934, %f4878, %f4886, %f4854;
	fma.rn.f32 	%f4935, %f4878, %f4887, %f4855;
	fma.rn.f32 	%f4936, %f4878, %f4888, %f4856;
	fma.rn.f32 	%f4937, %f4879, %f4881, %f4857;
	fma.rn.f32 	%f4938, %f4879, %f4882, %f4858;
	fma.rn.f32 	%f4939, %f4879, %f4883, %f4859;
	fma.rn.f32 	%f4940, %f4879, %f4884, %f4860;
	fma.rn.f32 	%f4941, %f4879, %f4885, %f4861;
	fma.rn.f32 	%f4942, %f4879, %f4886, %f4862;
	fma.rn.f32 	%f4943, %f4879, %f4887, %f4863;
	fma.rn.f32 	%f4944, %f4879, %f4888, %f4864;
	fma.rn.f32 	%f4945, %f4880, %f4881, %f4865;
	fma.rn.f32 	%f4946, %f4880, %f4882, %f4866;
	fma.rn.f32 	%f4947, %f4880, %f4883, %f4867;
	fma.rn.f32 	%f4948, %f4880, %f4884, %f4868;
	fma.rn.f32 	%f4949, %f4880, %f4885, %f4869;
	fma.rn.f32 	%f4950, %f4880, %f4886, %f4870;
	fma.rn.f32 	%f4951, %f4880, %f4887, %f4871;
	fma.rn.f32 	%f4952, %f4880, %f4888, %f4872;
	ld.shared.v4.f32 	{%f4953, %f4954, %f4955, %f4956}, [%r29+6656];
	ld.shared.v4.f32 	{%f4957, %f4958, %f4959, %f4960}, [%r29+6912];
	ld.shared.v4.f32 	{%f4961, %f4962, %f4963, %f4964}, [%r31+6656];
	ld.shared.v4.f32 	{%f4965, %f4966, %f4967, %f4968}, [%r31+6912];
	fma.rn.f32 	%f4969, %f4953, %f4961, %f4889;
	fma.rn.f32 	%f4970, %f4953, %f4962, %f4890;
	fma.rn.f32 	%f4971, %f4953, %f4963, %f4891;
	fma.rn.f32 	%f4972, %f4953, %f4964, %f4892;
	fma.rn.f32 	%f4973, %f4953, %f4965, %f4893;
	fma.rn.f32 	%f4974, %f4953, %f4966, %f4894;
	fma.rn.f32 	%f4975, %f4953, %f4967, %f4895;
	fma.rn.f32 	%f4976, %f4953, %f4968, %f4896;
	fma.rn.f32 	%f4977, %f4954, %f4961, %f4897;
	fma.rn.f32 	%f4978, %f4954, %f4962, %f4898;
	fma.rn.f32 	%f4979, %f4954, %f4963, %f4899;
	fma.rn.f32 	%f4980, %f4954, %f4964, %f4900;
	fma.rn.f32 	%f4981, %f4954, %f4965, %f4901;
	fma.rn.f32 	%f4982, %f4954, %f4966, %f4902;
	fma.rn.f32 	%f4983, %f4954, %f4967, %f4903;
	fma.rn.f32 	%f4984, %f4954, %f4968, %f4904;
	fma.rn.f32 	%f4985, %f4955, %f4961, %f4905;
	fma.rn.f32 	%f4986, %f4955, %f4962, %f4906;
	fma.rn.f32 	%f4987, %f4955, %f4963, %f4907;
	fma.rn.f32 	%f4988, %f4955, %f4964, %f4908;
	fma.rn.f32 	%f4989, %f4955, %f4965, %f4909;
	fma.rn.f32 	%f4990, %f4955, %f4966, %f4910;
	fma.rn.f32 	%f4991, %f4955, %f4967, %f4911;
	fma.rn.f32 	%f4992, %f4955, %f4968, %f4912;
	fma.rn.f32 	%f4993, %f4956, %f4961, %f4913;
	fma.rn.f32 	%f4994, %f4956, %f4962, %f4914;
	fma.rn.f32 	%f4995, %f4956, %f4963, %f4915;
	fma.rn.f32 	%f4996, %f4956, %f4964, %f4916;
	fma.rn.f32 	%f4997, %f4956, %f4965, %f4917;
	fma.rn.f32 	%f4998, %f4956, %f4966, %f4918;
	fma.rn.f32 	%f4999, %f4956, %f4967, %f4919;
	fma.rn.f32 	%f5000, %f4956, %f4968, %f4920;
	fma.rn.f32 	%f5001, %f4957, %f4961, %f4921;
	fma.rn.f32 	%f5002, %f4957, %f4962, %f4922;
	fma.rn.f32 	%f5003, %f4957, %f4963, %f4923;
	fma.rn.f32 	%f5004, %f4957, %f4964, %f4924;
	fma.rn.f32 	%f5005, %f4957, %f4965, %f4925;
	fma.rn.f32 	%f5006, %f4957, %f4966, %f4926;
	fma.rn.f32 	%f5007, %f4957, %f4967, %f4927;
	fma.rn.f32 	%f5008, %f4957, %f4968, %f4928;
	fma.rn.f32 	%f5009, %f4958, %f4961, %f4929;
	fma.rn.f32 	%f5010, %f4958, %f4962, %f4930;
	fma.rn.f32 	%f5011, %f4958, %f4963, %f4931;
	fma.rn.f32 	%f5012, %f4958, %f4964, %f4932;
	fma.rn.f32 	%f5013, %f4958, %f4965, %f4933;
	fma.rn.f32 	%f5014, %f4958, %f4966, %f4934;
	fma.rn.f32 	%f5015, %f4958, %f4967, %f4935;
	fma.rn.f32 	%f5016, %f4958, %f4968, %f4936;
	fma.rn.f32 	%f5017, %f4959, %f4961, %f4937;
	fma.rn.f32 	%f5018, %f4959, %f4962, %f4938;
	fma.rn.f32 	%f5019, %f4959, %f4963, %f4939;
	fma.rn.f32 	%f5020, %f4959, %f4964, %f4940;
	fma.rn.f32 	%f5021, %f4959, %f4965, %f4941;
	fma.rn.f32 	%f5022, %f4959, %f4966, %f4942;
	fma.rn.f32 	%f5023, %f4959, %f4967, %f4943;
	fma.rn.f32 	%f5024, %f4959, %f4968, %f4944;
	fma.rn.f32 	%f5025, %f4960, %f4961, %f4945;
	fma.rn.f32 	%f5026, %f4960, %f4962, %f4946;
	fma.rn.f32 	%f5027, %f4960, %f4963, %f4947;
	fma.rn.f32 	%f5028, %f4960, %f4964, %f4948;
	fma.rn.f32 	%f5029, %f4960, %f4965, %f4949;
	fma.rn.f32 	%f5030, %f4960, %f4966, %f4950;
	fma.rn.f32 	%f5031, %f4960, %f4967, %f4951;
	fma.rn.f32 	%f5032, %f4960, %f4968, %f4952;
	ld.shared.v4.f32 	{%f5033, %f5034, %f5035, %f5036}, [%r29+7168];
	ld.shared.v4.f32 	{%f5037, %f5038, %f5039, %f5040}, [%r29+7424];
	ld.shared.v4.f32 	{%f5041, %f5042, %f5043, %f5044}, [%r31+7168];
	ld.shared.v4.f32 	{%f5045, %f5046, %f5047, %f5048}, [%r31+7424];
	fma.rn.f32 	%f5049, %f5033, %f5041, %f4969;
	fma.rn.f32 	%f5050, %f5033, %f5042, %f4970;
	fma.rn.f32 	%f5051, %f5033, %f5043, %f4971;
	fma.rn.f32 	%f5052, %f5033, %f5044, %f4972;
	fma.rn.f32 	%f5053, %f5033, %f5045, %f4973;
	fma.rn.f32 	%f5054, %f5033, %f5046, %f4974;
	fma.rn.f32 	%f5055, %f5033, %f5047, %f4975;
	fma.rn.f32 	%f5056, %f5033, %f5048, %f4976;
	fma.rn.f32 	%f5057, %f5034, %f5041, %f4977;
	fma.rn.f32 	%f5058, %f5034, %f5042, %f4978;
	fma.rn.f32 	%f5059, %f5034, %f5043, %f4979;
	fma.rn.f32 	%f5060, %f5034, %f5044, %f4980;
	fma.rn.f32 	%f5061, %f5034, %f5045, %f4981;
	fma.rn.f32 	%f5062, %f5034, %f5046, %f4982;
	fma.rn.f32 	%f5063, %f5034, %f5047, %f4983;
	fma.rn.f32 	%f5064, %f5034, %f5048, %f4984;
	fma.rn.f32 	%f5065, %f5035, %f5041, %f4985;
	fma.rn.f32 	%f5066, %f5035, %f5042, %f4986;
	fma.rn.f32 	%f5067, %f5035, %f5043, %f4987;
	fma.rn.f32 	%f5068, %f5035, %f5044, %f4988;
	fma.rn.f32 	%f5069, %f5035, %f5045, %f4989;
	fma.rn.f32 	%f5070, %f5035, %f5046, %f4990;
	fma.rn.f32 	%f5071, %f5035, %f5047, %f4991;
	fma.rn.f32 	%f5072, %f5035, %f5048, %f4992;
	fma.rn.f32 	%f5073, %f5036, %f5041, %f4993;
	fma.rn.f32 	%f5074, %f5036, %f5042, %f4994;
	fma.rn.f32 	%f5075, %f5036, %f5043, %f4995;
	fma.rn.f32 	%f5076, %f5036, %f5044, %f4996;
	fma.rn.f32 	%f5077, %f5036, %f5045, %f4997;
	fma.rn.f32 	%f5078, %f5036, %f5046, %f4998;
	fma.rn.f32 	%f5079, %f5036, %f5047, %f4999;
	fma.rn.f32 	%f5080, %f5036, %f5048, %f5000;
	fma.rn.f32 	%f5081, %f5037, %f5041, %f5001;
	fma.rn.f32 	%f5082, %f5037, %f5042, %f5002;
	fma.rn.f32 	%f5083, %f5037, %f5043, %f5003;
	fma.rn.f32 	%f5084, %f5037, %f5044, %f5004;
	fma.rn.f32 	%f5085, %f5037, %f5045, %f5005;
	fma.rn.f32 	%f5086, %f5037, %f5046, %f5006;
	fma.rn.f32 	%f5087, %f5037, %f5047, %f5007;
	fma.rn.f32 	%f5088, %f5037, %f5048, %f5008;
	fma.rn.f32 	%f5089, %f5038, %f5041, %f5009;
	fma.rn.f32 	%f5090, %f5038, %f5042, %f5010;
	fma.rn.f32 	%f5091, %f5038, %f5043, %f5011;
	fma.rn.f32 	%f5092, %f5038, %f5044, %f5012;
	fma.rn.f32 	%f5093, %f5038, %f5045, %f5013;
	fma.rn.f32 	%f5094, %f5038, %f5046, %f5014;
	fma.rn.f32 	%f5095, %f5038, %f5047, %f5015;
	fma.rn.f32 	%f5096, %f5038, %f5048, %f5016;
	fma.rn.f32 	%f5097, %f5039, %f5041, %f5017;
	fma.rn.f32 	%f5098, %f5039, %f5042, %f5018;
	fma.rn.f32 	%f5099, %f5039, %f5043, %f5019;
	fma.rn.f32 	%f5100, %f5039, %f5044, %f5020;
	fma.rn.f32 	%f5101, %f5039, %f5045, %f5021;
	fma.rn.f32 	%f5102, %f5039, %f5046, %f5022;
	fma.rn.f32 	%f5103, %f5039, %f5047, %f5023;
	fma.rn.f32 	%f5104, %f5039, %f5048, %f5024;
	fma.rn.f32 	%f5105, %f5040, %f5041, %f5025;
	fma.rn.f32 	%f5106, %f5040, %f5042, %f5026;
	fma.rn.f32 	%f5107, %f5040, %f5043, %f5027;
	fma.rn.f32 	%f5108, %f5040, %f5044, %f5028;
	fma.rn.f32 	%f5109, %f5040, %f5045, %f5029;
	fma.rn.f32 	%f5110, %f5040, %f5046, %f5030;
	fma.rn.f32 	%f5111, %f5040, %f5047, %f5031;
	fma.rn.f32 	%f5112, %f5040, %f5048, %f5032;
	ld.shared.v4.f32 	{%f5113, %f5114, %f5115, %f5116}, [%r29+7680];
	ld.shared.v4.f32 	{%f5117, %f5118, %f5119, %f5120}, [%r29+7936];
	ld.shared.v4.f32 	{%f5121, %f5122, %f5123, %f5124}, [%r31+7680];
	ld.shared.v4.f32 	{%f5125, %f5126, %f5127, %f5128}, [%r31+7936];
	fma.rn.f32 	%f5129, %f5113, %f5121, %f5049;
	fma.rn.f32 	%f5130, %f5113, %f5122, %f5050;
	fma.rn.f32 	%f5131, %f5113, %f5123, %f5051;
	fma.rn.f32 	%f5132, %f5113, %f5124, %f5052;
	fma.rn.f32 	%f5133, %f5113, %f5125, %f5053;
	fma.rn.f32 	%f5134, %f5113, %f5126, %f5054;
	fma.rn.f32 	%f5135, %f5113, %f5127, %f5055;
	fma.rn.f32 	%f5136, %f5113, %f5128, %f5056;
	fma.rn.f32 	%f5137, %f5114, %f5121, %f5057;
	fma.rn.f32 	%f5138, %f5114, %f5122, %f5058;
	fma.rn.f32 	%f5139, %f5114, %f5123, %f5059;
	fma.rn.f32 	%f5140, %f5114, %f5124, %f5060;
	fma.rn.f32 	%f5141, %f5114, %f5125, %f5061;
	fma.rn.f32 	%f5142, %f5114, %f5126, %f5062;
	fma.rn.f32 	%f5143, %f5114, %f5127, %f5063;
	fma.rn.f32 	%f5144, %f5114, %f5128, %f5064;
	fma.rn.f32 	%f5145, %f5115, %f5121, %f5065;
	fma.rn.f32 	%f5146, %f5115, %f5122, %f5066;
	fma.rn.f32 	%f5147, %f5115, %f5123, %f5067;
	fma.rn.f32 	%f5148, %f5115, %f5124, %f5068;
	fma.rn.f32 	%f5149, %f5115, %f5125, %f5069;
	fma.rn.f32 	%f5150, %f5115, %f5126, %f5070;
	fma.rn.f32 	%f5151, %f5115, %f5127, %f5071;
	fma.rn.f32 	%f5152, %f5115, %f5128, %f5072;
	fma.rn.f32 	%f5153, %f5116, %f5121, %f5073;
	fma.rn.f32 	%f5154, %f5116, %f5122, %f5074;
	fma.rn.f32 	%f5155, %f5116, %f5123, %f5075;
	fma.rn.f32 	%f5156, %f5116, %f5124, %f5076;
	fma.rn.f32 	%f5157, %f5116, %f5125, %f5077;
	fma.rn.f32 	%f5158, %f5116, %f5126, %f5078;
	fma.rn.f32 	%f5159, %f5116, %f5127, %f5079;
	fma.rn.f32 	%f5160, %f5116, %f5128, %f5080;
	fma.rn.f32 	%f5161, %f5117, %f5121, %f5081;
	fma.rn.f32 	%f5162, %f5117, %f5122, %f5082;
	fma.rn.f32 	%f5163, %f5117, %f5123, %f5083;
	fma.rn.f32 	%f5164, %f5117, %f5124, %f5084;
	fma.rn.f32 	%f5165, %f5117, %f5125, %f5085;
	fma.rn.f32 	%f5166, %f5117, %f5126, %f5086;
	fma.rn.f32 	%f5167, %f5117, %f5127, %f5087;
	fma.rn.f32 	%f5168, %f5117, %f5128, %f5088;
	fma.rn.f32 	%f5169, %f5118, %f5121, %f5089;
	fma.rn.f32 	%f5170, %f5118, %f5122, %f5090;
	fma.rn.f32 	%f5171, %f5118, %f5123, %f5091;
	fma.rn.f32 	%f5172, %f5118, %f5124, %f5092;
	fma.rn.f32 	%f5173, %f5118, %f5125, %f5093;
	fma.rn.f32 	%f5174, %f5118, %f5126, %f5094;
	fma.rn.f32 	%f5175, %f5118, %f5127, %f5095;
	fma.rn.f32 	%f5176, %f5118, %f5128, %f5096;
	fma.rn.f32 	%f5177, %f5119, %f5121, %f5097;
	fma.rn.f32 	%f5178, %f5119, %f5122, %f5098;
	fma.rn.f32 	%f5179, %f5119, %f5123, %f5099;
	fma.rn.f32 	%f5180, %f5119, %f5124, %f5100;
	fma.rn.f32 	%f5181, %f5119, %f5125, %f5101;
	fma.rn.f32 	%f5182, %f5119, %f5126, %f5102;
	fma.rn.f32 	%f5183, %f5119, %f5127, %f5103;
	fma.rn.f32 	%f5184, %f5119, %f5128, %f5104;
	fma.rn.f32 	%f5185, %f5120, %f5121, %f5105;
	fma.rn.f32 	%f5186, %f5120, %f5122, %f5106;
	fma.rn.f32 	%f5187, %f5120, %f5123, %f5107;
	fma.rn.f32 	%f5188, %f5120, %f5124, %f5108;
	fma.rn.f32 	%f5189, %f5120, %f5125, %f5109;
	fma.rn.f32 	%f5190, %f5120, %f5126, %f5110;
	fma.rn.f32 	%f5191, %f5120, %f5127, %f5111;
	fma.rn.f32 	%f5192, %f5120, %f5128, %f5112;
	st.shared.f32 	[%r24], %f4545;
	st.shared.f32 	[%r24+512], %f4546;
	st.shared.f32 	[%r24+1024], %f4547;
	st.shared.f32 	[%r24+1536], %f4548;
	st.shared.v4.f32 	[%r28], {%f4549, %f4550, %f4551, %f4552};
	bar.sync 	0;
	ld.global.nc.v4.f32 	{%f5193, %f5194, %f5195, %f5196}, [%rd8+288];
	ld.global.nc.v4.f32 	{%f5197, %f5198, %f5199, %f5200}, [%rd15+36864];
	ld.shared.v4.f32 	{%f5201, %f5202, %f5203, %f5204}, [%r29];
	ld.shared.v4.f32 	{%f5205, %f5206, %f5207, %f5208}, [%r29+256];
	ld.shared.v4.f32 	{%f5209, %f5210, %f5211, %f5212}, [%r31];
	ld.shared.v4.f32 	{%f5213, %f5214, %f5215, %f5216}, [%r31+256];
	fma.rn.f32 	%f5217, %f5201, %f5209, %f5129;
	fma.rn.f32 	%f5218, %f5201, %f5210, %f5130;
	fma.rn.f32 	%f5219, %f5201, %f5211, %f5131;
	fma.rn.f32 	%f5220, %f5201, %f5212, %f5132;
	fma.rn.f32 	%f5221, %f5201, %f5213, %f5133;
	fma.rn.f32 	%f5222, %f5201, %f5214, %f5134;
	fma.rn.f32 	%f5223, %f5201, %f5215, %f5135;
	fma.rn.f32 	%f5224, %f5201, %f5216, %f5136;
	fma.rn.f32 	%f5225, %f5202, %f5209, %f5137;
	fma.rn.f32 	%f5226, %f5202, %f5210, %f5138;
	fma.rn.f32 	%f5227, %f5202, %f5211, %f5139;
	fma.rn.f32 	%f5228, %f5202, %f5212, %f5140;
	fma.rn.f32 	%f5229, %f5202, %f5213, %f5141;
	fma.rn.f32 	%f5230, %f5202, %f5214, %f5142;
	fma.rn.f32 	%f5231, %f5202, %f5215, %f5143;
	fma.rn.f32 	%f5232, %f5202, %f5216, %f5144;
	fma.rn.f32 	%f5233, %f5203, %f5209, %f5145;
	fma.rn.f32 	%f5234, %f5203, %f5210, %f5146;
	fma.rn.f32 	%f5235, %f5203, %f5211, %f5147;
	fma.rn.f32 	%f5236, %f5203, %f5212, %f5148;
	fma.rn.f32 	%f5237, %f5203, %f5213, %f5149;
	fma.rn.f32 	%f5238, %f5203, %f5214, %f5150;
	fma.rn.f32 	%f5239, %f5203, %f5215, %f5151;
	fma.rn.f32 	%f5240, %f5203, %f5216, %f5152;
	fma.rn.f32 	%f5241, %f5204, %f5209, %f5153;
	fma.rn.f32 	%f5242, %f5204, %f5210, %f5154;
	fma.rn.f32 	%f5243, %f5204, %f5211, %f5155;
	fma.rn.f32 	%f5244, %f5204, %f5212, %f5156;
	fma.rn.f32 	%f5245, %f5204, %f5213, %f5157;
	fma.rn.f32 	%f5246, %f5204, %f5214, %f5158;
	fma.rn.f32 	%f5247, %f5204, %f5215, %f5159;
	fma.rn.f32 	%f5248, %f5204, %f5216, %f5160;
	fma.rn.f32 	%f5249, %f5205, %f5209, %f5161;
	fma.rn.f32 	%f5250, %f5205, %f5210, %f5162;
	fma.rn.f32 	%f5251, %f5205, %f5211, %f5163;
	fma.rn.f32 	%f5252, %f5205, %f5212, %f5164;
	fma.rn.f32 	%f5253, %f5205, %f5213, %f5165;
	fma.rn.f32 	%f5254, %f5205, %f5214, %f5166;
	fma.rn.f32 	%f5255, %f5205, %f5215, %f5167;
	fma.rn.f32 	%f5256, %f5205, %f5216, %f5168;
	fma.rn.f32 	%f5257, %f5206, %f5209, %f5169;
	fma.rn.f32 	%f5258, %f5206, %f5210, %f5170;
	fma.rn.f32 	%f5259, %f5206, %f5211, %f5171;
	fma.rn.f32 	%f5260, %f5206, %f5212, %f5172;
	fma.rn.f32 	%f5261, %f5206, %f5213, %f5173;
	fma.rn.f32 	%f5262, %f5206, %f5214, %f5174;
	fma.rn.f32 	%f5263, %f5206, %f5215, %f5175;
	fma.rn.f32 	%f5264, %f5206, %f5216, %f5176;
	fma.rn.f32 	%f5265, %f5207, %f5209, %f5177;
	fma.rn.f32 	%f5266, %f5207, %f5210, %f5178;
	fma.rn.f32 	%f5267, %f5207, %f5211, %f5179;
	fma.rn.f32 	%f5268, %f5207, %f5212, %f5180;
	fma.rn.f32 	%f5269, %f5207, %f5213, %f5181;
	fma.rn.f32 	%f5270, %f5207, %f5214, %f5182;
	fma.rn.f32 	%f5271, %f5207, %f5215, %f5183;
	fma.rn.f32 	%f5272, %f5207, %f5216, %f5184;
	fma.rn.f32 	%f5273, %f5208, %f5209, %f5185;
	fma.rn.f32 	%f5274, %f5208, %f5210, %f5186;
	fma.rn.f32 	%f5275, %f5208, %f5211, %f5187;
	fma.rn.f32 	%f5276, %f5208, %f5212, %f5188;
	fma.rn.f32 	%f5277, %f5208, %f5213, %f5189;
	fma.rn.f32 	%f5278, %f5208, %f5214, %f5190;
	fma.rn.f32 	%f5279, %f5208, %f5215, %f5191;
	fma.rn.f32 	%f5280, %f5208, %f5216, %f5192;
	ld.shared.v4.f32 	{%f5281, %f5282, %f5283, %f5284}, [%r29+512];
	ld.shared.v4.f32 	{%f5285, %f5286, %f5287, %f5288}, [%r29+768];
	ld.shared.v4.f32 	{%f5289, %f5290, %f5291, %f5292}, [%r31+512];
	ld.shared.v4.f32 	{%f5293, %f5294, %f5295, %f5296}, [%r31+768];
	fma.rn.f32 	%f5297, %f5281, %f5289, %f5217;
	fma.rn.f32 	%f5298, %f5281, %f5290, %f5218;
	fma.rn.f32 	%f5299, %f5281, %f5291, %f5219;
	fma.rn.f32 	%f5300, %f5281, %f5292, %f5220;
	fma.rn.f32 	%f5301, %f5281, %f5293, %f5221;
	fma.rn.f32 	%f5302, %f5281, %f5294, %f5222;
	fma.rn.f32 	%f5303, %f5281, %f5295, %f5223;
	fma.rn.f32 	%f5304, %f5281, %f5296, %f5224;
	fma.rn.f32 	%f5305, %f5282, %f5289, %f5225;
	fma.rn.f32 	%f5306, %f5282, %f5290, %f5226;
	fma.rn.f32 	%f5307, %f5282, %f5291, %f5227;
	fma.rn.f32 	%f5308, %f5282, %f5292, %f5228;
	fma.rn.f32 	%f5309, %f5282, %f5293, %f5229;
	fma.rn.f32 	%f5310, %f5282, %f5294, %f5230;
	fma.rn.f32 	%f5311, %f5282, %f5295, %f5231;
	fma.rn.f32 	%f5312, %f5282, %f5296, %f5232;
	fma.rn.f32 	%f5313, %f5283, %f5289, %f5233;
	fma.rn.f32 	%f5314, %f5283, %f5290, %f5234;
	fma.rn.f32 	%f5315, %f5283, %f5291, %f5235;
	fma.rn.f32 	%f5316, %f5283, %f5292, %f5236;
	fma.rn.f32 	%f5317, %f5283, %f5293, %f5237;
	fma.rn.f32 	%f5318, %f5283, %f5294, %f5238;
	fma.rn.f32 	%f5319, %f5283, %f5295, %f5239;
	fma.rn.f32 	%f5320, %f5283, %f5296, %f5240;
	fma.rn.f32 	%f5321, %f5284, %f5289, %f5241;
	fma.rn.f32 	%f5322, %f5284, %f5290, %f5242;
	fma.rn.f32 	%f5323, %f5284, %f5291, %f5243;
	fma.rn.f32 	%f5324, %f5284, %f5292, %f5244;
	fma.rn.f32 	%f5325, %f5284, %f5293, %f5245;
	fma.rn.f32 	%f5326, %f5284, %f5294, %f5246;
	fma.rn.f32 	%f5327, %f5284, %f5295, %f5247;
	fma.rn.f32 	%f5328, %f5284, %f5296, %f5248;
	fma.rn.f32 	%f5329, %f5285, %f5289, %f5249;
	fma.rn.f32 	%f5330, %f5285, %f5290, %f5250;
	fma.rn.f32 	%f5331, %f5285, %f5291, %f5251;
	fma.rn.f32 	%f5332, %f5285, %f5292, %f5252;
	fma.rn.f32 	%f5333, %f5285, %f5293, %f5253;
	fma.rn.f32 	%f5334, %f5285, %f5294, %f5254;
	fma.rn.f32 	%f5335, %f5285, %f5295, %f5255;
	fma.rn.f32 	%f5336, %f5285, %f5296, %f5256;
	fma.rn.f32 	%f5337, %f5286, %f5289, %f5257;
	fma.rn.f32 	%f5338, %f5286, %f5290, %f5258;
	fma.rn.f32 	%f5339, %f5286, %f5291, %f5259;
	fma.rn.f32 	%f5340, %f5286, %f5292, %f5260;
	fma.rn.f32 	%f5341, %f5286, %f5293, %f5261;
	fma.rn.f32 	%f5342, %f5286, %f5294, %f5262;
	fma.rn.f32 	%f5343, %f5286, %f5295, %f5263;
	fma.rn.f32 	%f5344, %f5286, %f5296, %f5264;
	fma.rn.f32 	%f5345, %f5287, %f5289, %f5265;
	fma.rn.f32 	%f5346, %f5287, %f5290, %f5266;
	fma.rn.f32 	%f5347, %f5287, %f5291, %f5267;
	fma.rn.f32 	%f5348, %f5287, %f5292, %f5268;
	fma.rn.f32 	%f5349, %f5287, %f5293, %f5269;
	fma.rn.f32 	%f5350, %f5287, %f5294, %f5270;
	fma.rn.f32 	%f5351, %f5287, %f5295, %f5271;
	fma.rn.f32 	%f5352, %f5287, %f5296, %f5272;
	fma.rn.f32 	%f5353, %f5288, %f5289, %f5273;
	fma.rn.f32 	%f5354, %f5288, %f5290, %f5274;
	fma.rn.f32 	%f5355, %f5288, %f5291, %f5275;
	fma.rn.f32 	%f5356, %f5288, %f5292, %f5276;
	fma.rn.f32 	%f5357, %f5288, %f5293, %f5277;
	fma.rn.f32 	%f5358, %f5288, %f5294, %f5278;
	fma.rn.f32 	%f5359, %f5288, %f5295, %f5279;
	fma.rn.f32 	%f5360, %f5288, %f5296, %f5280;
	ld.shared.v4.f32 	{%f5361, %f5362, %f5363, %f5364}, [%r29+1024];
	ld.shared.v4.f32 	{%f5365, %f5366, %f5367, %f5368}, [%r29+1280];
	ld.shared.v4.f32 	{%f5369, %f5370, %f5371, %f5372}, [%r31+1024];
	ld.shared.v4.f32 	{%f5373, %f5374, %f5375, %f5376}, [%r31+1280];
	fma.rn.f32 	%f5377, %f5361, %f5369, %f5297;
	fma.rn.f32 	%f5378, %f5361, %f5370, %f5298;
	fma.rn.f32 	%f5379, %f5361, %f5371, %f5299;
	fma.rn.f32 	%f5380, %f5361, %f5372, %f5300;
	fma.rn.f32 	%f5381, %f5361, %f5373, %f5301;
	fma.rn.f32 	%f5382, %f5361, %f5374, %f5302;
	fma.rn.f32 	%f5383, %f5361, %f5375, %f5303;
	fma.rn.f32 	%f5384, %f5361, %f5376, %f5304;
	fma.rn.f32 	%f5385, %f5362, %f5369, %f5305;
	fma.rn.f32 	%f5386, %f5362, %f5370, %f5306;
	fma.rn.f32 	%f5387, %f5362, %f5371, %f5307;
	fma.rn.f32 	%f5388, %f5362, %f5372, %f5308;
	fma.rn.f32 	%f5389, %f5362, %f5373, %f5309;
	fma.rn.f32 	%f5390, %f5362, %f5374, %f5310;
	fma.rn.f32 	%f5391, %f5362, %f5375, %f5311;
	fma.rn.f32 	%f5392, %f5362, %f5376, %f5312;
	fma.rn.f32 	%f5393, %f5363, %f5369, %f5313;
	fma.rn.f32 	%f5394, %f5363, %f5370, %f5314;
	fma.rn.f32 	%f5395, %f5363, %f5371, %f5315;
	fma.rn.f32 	%f5396, %f5363, %f5372, %f5316;
	fma.rn.f32 	%f5397, %f5363, %f5373, %f5317;
	fma.rn.f32 	%f5398, %f5363, %f5374, %f5318;
	fma.rn.f32 	%f5399, %f5363, %f5375, %f5319;
	fma.rn.f32 	%f5400, %f5363, %f5376, %f5320;
	fma.rn.f32 	%f5401, %f5364, %f5369, %f5321;
	fma.rn.f32 	%f5402, %f5364, %f5370, %f5322;
	fma.rn.f32 	%f5403, %f5364, %f5371, %f5323;
	fma.rn.f32 	%f5404, %f5364, %f5372, %f5324;
	fma.rn.f32 	%f5405, %f5364, %f5373, %f5325;
	fma.rn.f32 	%f5406, %f5364, %f5374, %f5326;
	fma.rn.f32 	%f5407, %f5364, %f5375, %f5327;
	fma.rn.f32 	%f5408, %f5364, %f5376, %f5328;
	fma.rn.f32 	%f5409, %f5365, %f5369, %f5329;
	fma.rn.f32 	%f5410, %f5365, %f5370, %f5330;
	fma.rn.f32 	%f5411, %f5365, %f5371, %f5331;
	fma.rn.f32 	%f5412, %f5365, %f5372, %f5332;
	fma.rn.f32 	%f5413, %f5365, %f5373, %f5333;
	fma.rn.f32 	%f5414, %f5365, %f5374, %f5334;
	fma.rn.f32 	%f5415, %f5365, %f5375, %f5335;
	fma.rn.f32 	%f5416, %f5365, %f5376, %f5336;
	fma.rn.f32 	%f5417, %f5366, %f5369, %f5337;
	fma.rn.f32 	%f5418, %f5366, %f5370, %f5338;
	fma.rn.f32 	%f5419, %f5366, %f5371, %f5339;
	fma.rn.f32 	%f5420, %f5366, %f5372, %f5340;
	fma.rn.f32 	%f5421, %f5366, %f5373, %f5341;
	fma.rn.f32 	%f5422, %f5366, %f5374, %f5342;
	fma.rn.f32 	%f5423, %f5366, %f5375, %f5343;
	fma.rn.f32 	%f5424, %f5366, %f5376, %f5344;
	fma.rn.f32 	%f5425, %f5367, %f5369, %f5345;
	fma.rn.f32 	%f5426, %f5367, %f5370, %f5346;
	fma.rn.f32 	%f5427, %f5367, %f5371, %f5347;
	fma.rn.f32 	%f5428, %f5367, %f5372, %f5348;
	fma.rn.f32 	%f5429, %f5367, %f5373, %f5349;
	fma.rn.f32 	%f5430, %f5367, %f5374, %f5350;
	fma.rn.f32 	%f5431, %f5367, %f5375, %f5351;
	fma.rn.f32 	%f5432, %f5367, %f5376, %f5352;
	fma.rn.f32 	%f5433, %f5368, %f5369, %f5353;
	fma.rn.f32 	%f5434, %f5368, %f5370, %f5354;
	fma.rn.f32 	%f5435, %f5368, %f5371, %f5355;
	fma.rn.f32 	%f5436, %f5368, %f5372, %f5356;
	fma.rn.f32 	%f5437, %f5368, %f5373, %f5357;
	fma.rn.f32 	%f5438, %f5368, %f5374, %f5358;
	fma.rn.f32 	%f5439, %f5368, %f5375, %f5359;
	fma.rn.f32 	%f5440, %f5368, %f5376, %f5360;
	ld.shared.v4.f32 	{%f5441, %f5442, %f5443, %f5444}, [%r29+1536];
	ld.shared.v4.f32 	{%f5445, %f5446, %f5447, %f5448}, [%r29+1792];
	ld.shared.v4.f32 	{%f5449, %f5450, %f5451, %f5452}, [%r31+1536];
	ld.shared.v4.f32 	{%f5453, %f5454, %f5455, %f5456}, [%r31+1792];
	fma.rn.f32 	%f5457, %f5441, %f5449, %f5377;
	fma.rn.f32 	%f5458, %f5441, %f5450, %f5378;
	fma.rn.f32 	%f5459, %f5441, %f5451, %f5379;
	fma.rn.f32 	%f5460, %f5441, %f5452, %f5380;
	fma.rn.f32 	%f5461, %f5441, %f5453, %f5381;
	fma.rn.f32 	%f5462, %f5441, %f5454, %f5382;
	fma.rn.f32 	%f5463, %f5441, %f5455, %f5383;
	fma.rn.f32 	%f5464, %f5441, %f5456, %f5384;
	fma.rn.f32 	%f5465, %f5442, %f5449, %f5385;
	fma.rn.f32 	%f5466, %f5442, %f5450, %f5386;
	fma.rn.f32 	%f5467, %f5442, %f5451, %f5387;
	fma.rn.f32 	%f5468, %f5442, %f5452, %f5388;
	fma.rn.f32 	%f5469, %f5442, %f5453, %f5389;
	fma.rn.f32 	%f5470, %f5442, %f5454, %f5390;
	fma.rn.f32 	%f5471, %f5442, %f5455, %f5391;
	fma.rn.f32 	%f5472, %f5442, %f5456, %f5392;
	fma.rn.f32 	%f5473, %f5443, %f5449, %f5393;
	fma.rn.f32 	%f5474, %f5443, %f5450, %f5394;
	fma.rn.f32 	%f5475, %f5443, %f5451, %f5395;
	fma.rn.f32 	%f5476, %f5443, %f5452, %f5396;
	fma.rn.f32 	%f5477, %f5443, %f5453, %f5397;
	fma.rn.f32 	%f5478, %f5443, %f5454, %f5398;
	fma.rn.f32 	%f5479, %f5443, %f5455, %f5399;
	fma.rn.f32 	%f5480, %f5443, %f5456, %f5400;
	fma.rn.f32 	%f5481, %f5444, %f5449, %f5401;
	fma.rn.f32 	%f5482, %f5444, %f5450, %f5402;
	fma.rn.f32 	%f5483, %f5444, %f5451, %f5403;
	fma.rn.f32 	%f5484, %f5444, %f5452, %f5404;
	fma.rn.f32 	%f5485, %f5444, %f5453, %f5405;
	fma.rn.f32 	%f5486, %f5444, %f5454, %f5406;
	fma.rn.f32 	%f5487, %f5444, %f5455, %f5407;
	fma.rn.f32 	%f5488, %f5444, %f5456, %f5408;
	fma.rn.f32 	%f5489, %f5445, %f5449, %f5409;
	fma.rn.f32 	%f5490, %f5445, %f5450, %f5410;
	fma.rn.f32 	%f5491, %f5445, %f5451, %f5411;
	fma.rn.f32 	%f5492, %f5445, %f5452, %f5412;
	fma.rn.f32 	%f5493, %f5445, %f5453, %f5413;
	fma.rn.f32 	%f5494, %f5445, %f5454, %f5414;
	fma.rn.f32 	%f5495, %f5445, %f5455, %f5415;
	fma.rn.f32 	%f5496, %f5445, %f5456, %f5416;
	fma.rn.f32 	%f5497, %f5446, %f5449, %f5417;
	fma.rn.f32 	%f5498, %f5446, %f5450, %f5418;
	fma.rn.f32 	%f5499, %f5446, %f5451, %f5419;
	fma.rn.f32 	%f5500, %f5446, %f5452, %f5420;
	fma.rn.f32 	%f5501, %f5446, %f5453, %f5421;
	fma.rn.f32 	%f5502, %f5446, %f5454, %f5422;
	fma.rn.f32 	%f5503, %f5446, %f5455, %f5423;
	fma.rn.f32 	%f5504, %f5446, %f5456, %f5424;
	fma.rn.f32 	%f5505, %f5447, %f5449, %f5425;
	fma.rn.f32 	%f5506, %f5447, %f5450, %f5426;
	fma.rn.f32 	%f5507, %f5447, %f5451, %f5427;
	fma.rn.f32 	%f5508, %f5447, %f5452, %f5428;
	fma.rn.f32 	%f5509, %f5447, %f5453, %f5429;
	fma.rn.f32 	%f5510, %f5447, %f5454, %f5430;
	fma.rn.f32 	%f5511, %f5447, %f5455, %f5431;
	fma.rn.f32 	%f5512, %f5447, %f5456, %f5432;
	fma.rn.f32 	%f5513, %f5448, %f5449, %f5433;
	fma.rn.f32 	%f5514, %f5448, %f5450, %f5434;
	fma.rn.f32 	%f5515, %f5448, %f5451, %f5435;
	fma.rn.f32 	%f5516, %f5448, %f5452, %f5436;
	fma.rn.f32 	%f5517, %f5448, %f5453, %f5437;
	fma.rn.f32 	%f5518, %f5448, %f5454, %f5438;
	fma.rn.f32 	%f5519, %f5448, %f5455, %f5439;
	fma.rn.f32 	%f5520, %f5448, %f5456, %f5440;
	ld.shared.v4.f32 	{%f5521, %f5522, %f5523, %f5524}, [%r29+2048];
	ld.shared.v4.f32 	{%f5525, %f5526, %f5527, %f5528}, [%r29+2304];
	ld.shared.v4.f32 	{%f5529, %f5530, %f5531, %f5532}, [%r31+2048];
	ld.shared.v4.f32 	{%f5533, %f5534, %f5535, %f5536}, [%r31+2304];
	fma.rn.f32 	%f5537, %f5521, %f5529, %f5457;
	fma.rn.f32 	%f5538, %f5521, %f5530, %f5458;
	fma.rn.f32 	%f5539, %f5521, %f5531, %f5459;
	fma.rn.f32 	%f5540, %f5521, %f5532, %f5460;
	fma.rn.f32 	%f5541, %f5521, %f5533, %f5461;
	fma.rn.f32 	%f5542, %f5521, %f5534, %f5462;
	fma.rn.f32 	%f5543, %f5521, %f5535, %f5463;
	fma.rn.f32 	%f5544, %f5521, %f5536, %f5464;
	fma.rn.f32 	%f5545, %f5522, %f5529, %f5465;
	fma.rn.f32 	%f5546, %f5522, %f5530, %f5466;
	fma.rn.f32 	%f5547, %f5522, %f5531, %f5467;
	fma.rn.f32 	%f5548, %f5522, %f5532, %f5468;
	fma.rn.f32 	%f5549, %f5522, %f5533, %f5469;
	fma.rn.f32 	%f5550, %f5522, %f5534, %f5470;
	fma.rn.f32 	%f5551, %f5522, %f5535, %f5471;
	fma.rn.f32 	%f5552, %f5522, %f5536, %f5472;
	fma.rn.f32 	%f5553, %f5523, %f5529, %f5473;
	fma.rn.f32 	%f5554, %f5523, %f5530, %f5474;
	fma.rn.f32 	%f5555, %f5523, %f5531, %f5475;
	fma.rn.f32 	%f5556, %f5523, %f5532, %f5476;
	fma.rn.f32 	%f5557, %f5523, %f5533, %f5477;
	fma.rn.f32 	%f5558, %f5523, %f5534, %f5478;
	fma.rn.f32 	%f5559, %f5523, %f5535, %f5479;
	fma.rn.f32 	%f5560, %f5523, %f5536, %f5480;
	fma.rn.f32 	%f5561, %f5524, %f5529, %f5481;
	fma.rn.f32 	%f5562, %f5524, %f5530, %f5482;
	fma.rn.f32 	%f5563, %f5524, %f5531, %f5483;
	fma.rn.f32 	%f5564, %f5524, %f5532, %f5484;
	fma.rn.f32 	%f5565, %f5524, %f5533, %f5485;
	fma.rn.f32 	%f5566, %f5524, %f5534, %f5486;
	fma.rn.f32 	%f5567, %f5524, %f5535, %f5487;
	fma.rn.f32 	%f5568, %f5524, %f5536, %f5488;
	fma.rn.f32 	%f5569, %f5525, %f5529, %f5489;
	fma.rn.f32 	%f5570, %f5525, %f5530, %f5490;
	fma.rn.f32 	%f5571, %f5525, %f5531, %f5491;
	fma.rn.f32 	%f5572, %f5525, %f5532, %f5492;
	fma.rn.f32 	%f5573, %f5525, %f5533, %f5493;
	fma.rn.f32 	%f5574, %f5525, %f5534, %f5494;
	fma.rn.f32 	%f5575, %f5525, %f5535, %f5495;
	fma.rn.f32 	%f5576, %f5525, %f5536, %f5496;
	fma.rn.f32 	%f5577, %f5526, %f5529, %f5497;
	fma.rn.f32 	%f5578, %f5526, %f5530, %f5498;
	fma.rn.f32 	%f5579, %f5526, %f5531, %f5499;
	fma.rn.f32 	%f5580, %f5526, %f5532, %f5500;
	fma.rn.f32 	%f5581, %f5526, %f5533, %f5501;
	fma.rn.f32 	%f5582, %f5526, %f5534, %f5502;
	fma.rn.f32 	%f5583, %f5526, %f5535, %f5503;
	fma.rn.f32 	%f5584, %f5526, %f5536, %f5504;
	fma.rn.f32 	%f5585, %f5527, %f5529, %f5505;
	fma.rn.f32 	%f5586, %f5527, %f5530, %f5506;
	fma.rn.f32 	%f5587, %f5527, %f5531, %f5507;
	fma.rn.f32 	%f5588, %f5527, %f5532, %f5508;
	fma.rn.f32 	%f5589, %f5527, %f5533, %f5509;
	fma.rn.f32 	%f5590, %f5527, %f5534, %f5510;
	fma.rn.f32 	%f5591, %f5527, %f5535, %f5511;
	fma.rn.f32 	%f5592, %f5527, %f5536, %f5512;
	fma.rn.f32 	%f5593, %f5528, %f5529, %f5513;
	fma.rn.f32 	%f5594, %f5528, %f5530, %f5514;
	fma.rn.f32 	%f5595, %f5528, %f5531, %f5515;
	fma.rn.f32 	%f5596, %f5528, %f5532, %f5516;
	fma.rn.f32 	%f5597, %f5528, %f5533, %f5517;
	fma.rn.f32 	%f5598, %f5528, %f5534, %f5518;
	fma.rn.f32 	%f5599, %f5528, %f5535, %f5519;
	fma.rn.f32 	%f5600, %f5528, %f5536, %f5520;
	ld.shared.v4.f32 	{%f5601, %f5602, %f5603, %f5604}, [%r29+2560];
	ld.shared.v4.f32 	{%f5605, %f5606, %f5607, %f5608}, [%r29+2816];
	ld.shared.v4.f32 	{%f5609, %f5610, %f5611, %f5612}, [%r31+2560];
	ld.shared.v4.f32 	{%f5613, %f5614, %f5615, %f5616}, [%r31+2816];
	fma.rn.f32 	%f5617, %f5601, %f5609, %f5537;
	fma.rn.f32 	%f5618, %f5601, %f5610, %f5538;
	fma.rn.f32 	%f5619, %f5601, %f5611, %f5539;
	fma.rn.f32 	%f5620, %f5601, %f5612, %f5540;
	fma.rn.f32 	%f5621, %f5601, %f5613, %f5541;
	fma.rn.f32 	%f5622, %f5601, %f5614, %f5542;
	fma.rn.f32 	%f5623, %f5601, %f5615, %f5543;
	fma.rn.f32 	%f5624, %f5601, %f5616, %f5544;
	fma.rn.f32 	%f5625, %f5602, %f5609, %f5545;
	fma.rn.f32 	%f5626, %f5602, %f5610, %f5546;
	fma.rn.f32 	%f5627, %f5602, %f5611, %f5547;
	fma.rn.f32 	%f5628, %f5602, %f5612, %f5548;
	fma.rn.f32 	%f5629, %f5602, %f5613, %f5549;
	fma.rn.f32 	%f5630, %f5602, %f5614, %f5550;
	fma.rn.f32 	%f5631, %f5602, %f5615, %f5551;
	fma.rn.f32 	%f5632, %f5602, %f5616, %f5552;
	fma.rn.f32 	%f5633, %f5603, %f5609, %f5553;
	fma.rn.f32 	%f5634, %f5603, %f5610, %f5554;
	fma.rn.f32 	%f5635, %f5603, %f5611, %f5555;
	fma.rn.f32 	%f5636, %f5603, %f5612, %f5556;
	fma.rn.f32 	%f5637, %f5603, %f5613, %f5557;
	fma.rn.f32 	%f5638, %f5603, %f5614, %f5558;
	fma.rn.f32 	%f5639, %f5603, %f5615, %f5559;
	fma.rn.f32 	%f5640, %f5603, %f5616, %f5560;
	fma.rn.f32 	%f5641, %f5604, %f5609, %f5561;
	fma.rn.f32 	%f5642, %f5604, %f5610, %f5562;
	fma.rn.f32 	%f5643, %f5604, %f5611, %f5563;
	fma.rn.f32 	%f5644, %f5604, %f5612, %f5564;
	fma.rn.f32 	%f5645, %f5604, %f5613, %f5565;
	fma.rn.f32 	%f5646, %f5604, %f5614, %f5566;
	fma.rn.f32 	%f5647, %f5604, %f5615, %f5567;
	fma.rn.f32 	%f5648, %f5604, %f5616, %f5568;
	fma.rn.f32 	%f5649, %f5605, %f5609, %f5569;
	fma.rn.f32 	%f5650, %f5605, %f5610, %f5570;
	fma.rn.f32 	%f5651, %f5605, %f5611, %f5571;
	fma.rn.f32 	%f5652, %f5605, %f5612, %f5572;
	fma.rn.f32 	%f5653, %f5605, %f5613, %f5573;
	fma.rn.f32 	%f5654, %f5605, %f5614, %f5574;
	fma.rn.f32 	%f5655, %f5605, %f5615, %f5575;
	fma.rn.f32 	%f5656, %f5605, %f5616, %f5576;
	fma.rn.f32 	%f5657, %f5606, %f5609, %f5577;
	fma.rn.f32 	%f5658, %f5606, %f5610, %f5578;
	fma.rn.f32 	%f5659, %f5606, %f5611, %f5579;
	fma.rn.f32 	%f5660, %f5606, %f5612, %f5580;
	fma.rn.f32 	%f5661, %f5606, %f5613, %f5581;
	fma.rn.f32 	%f5662, %f5606, %f5614, %f5582;
	fma.rn.f32 	%f5663, %f5606, %f5615, %f5583;
	fma.rn.f32 	%f5664, %f5606, %f5616, %f5584;
	fma.rn.f32 	%f5665, %f5607, %f5609, %f5585;
	fma.rn.f32 	%f5666, %f5607, %f5610, %f5586;
	fma.rn.f32 	%f5667, %f5607, %f5611, %f5587;
	fma.rn.f32 	%f5668, %f5607, %f5612, %f5588;
	fma.rn.f32 	%f5669, %f5607, %f5613, %f5589;
	fma.rn.f32 	%f5670, %f5607, %f5614, %f5590;
	fma.rn.f32 	%f5671, %f5607, %f5615, %f5591;
	fma.rn.f32 	%f5672, %f5607, %f5616, %f5592;
	fma.rn.f32 	%f5673, %f5608, %f5609, %f5593;
	fma.rn.f32 	%f5674, %f5608, %f5610, %f5594;
	fma.rn.f32 	%f5675, %f5608, %f5611, %f5595;
	fma.rn.f32 	%f5676, %f5608, %f5612, %f5596;
	fma.rn.f32 	%f5677, %f5608, %f5613, %f5597;
	fma.rn.f32 	%f5678, %f5608, %f5614, %f5598;
	fma.rn.f32 	%f5679, %f5608, %f5615, %f5599;
	fma.rn.f32 	%f5680, %f5608, %f5616, %f5600;
	ld.shared.v4.f32 	{%f5681, %f5682, %f5683, %f5684}, [%r29+3072];
	ld.shared.v4.f32 	{%f5685, %f5686, %f5687, %f5688}, [%r29+3328];
	ld.shared.v4.f32 	{%f5689, %f5690, %f5691, %f5692}, [%r31+3072];
	ld.shared.v4.f32 	{%f5693, %f5694, %f5695, %f5696}, [%r31+3328];
	fma.rn.f32 	%f5697, %f5681, %f5689, %f5617;
	fma.rn.f32 	%f5698, %f5681, %f5690, %f5618;
	fma.rn.f32 	%f5699, %f5681, %f5691, %f5619;
	fma.rn.f32 	%f5700, %f5681, %f5692, %f5620;
	fma.rn.f32 	%f5701, %f5681, %f5693, %f5621;
	fma.rn.f32 	%f5702, %f5681, %f5694, %f5622;
	fma.rn.f32 	%f5703, %f5681, %f5695, %f5623;
	fma.rn.f32 	%f5704, %f5681, %f5696, %f5624;
	fma.rn.f32 	%f5705, %f5682, %f5689, %f5625;
	fma.rn.f32 	%f5706, %f5682, %f5690, %f5626;
	fma.rn.f32 	%f5707, %f5682, %f5691, %f5627;
	fma.rn.f32 	%f5708, %f5682, %f5692, %f5628;
	fma.rn.f32 	%f5709, %f5682, %f5693, %f5629;
	fma.rn.f32 	%f5710, %f5682, %f5694, %f5630;
	fma.rn.f32 	%f5711, %f5682, %f5695, %f5631;
	fma.rn.f32 	%f5712, %f5682, %f5696, %f5632;
	fma.rn.f32 	%f5713, %f5683, %f5689, %f5633;
	fma.rn.f32 	%f5714, %f5683, %f5690, %f5634;
	fma.rn.f32 	%f5715, %f5683, %f5691, %f5635;
	fma.rn.f32 	%f5716, %f5683, %f5692, %f5636;
	fma.rn.f32 	%f5717, %f5683, %f5693, %f5637;
	fma.rn.f32 	%f5718, %f5683, %f5694, %f5638;
	fma.rn.f32 	%f5719, %f5683, %f5695, %f5639;
	fma.rn.f32 	%f5720, %f5683, %f5696, %f5640;
	fma.rn.f32 	%f5721, %f5684, %f5689, %f5641;
	fma.rn.f32 	%f5722, %f5684, %f5690, %f5642;
	fma.rn.f32 	%f5723, %f5684, %f5691, %f5643;
	fma.rn.f32 	%f5724, %f5684, %f5692, %f5644;
	fma.rn.f32 	%f5725, %f5684, %f5693, %f5645;
	fma.rn.f32 	%f5726, %f5684, %f5694, %f5646;
	fma.rn.f32 	%f5727, %f5684, %f5695, %f5647;
	fma.rn.f32 	%f5728, %f5684, %f5696, %f5648;
	fma.rn.f32 	%f5729, %f5685, %f5689, %f5649;
	fma.rn.f32 	%f5730, %f5685, %f5690, %f5650;
	fma.rn.f32 	%f5731, %f5685, %f5691, %f5651;
	fma.rn.f32 	%f5732, %f5685, %f5692, %f5652;
	fma.rn.f32 	%f5733, %f5685, %f5693, %f5653;
	fma.rn.f32 	%f5734, %f5685, %f5694, %f5654;
	fma.rn.f32 	%f5735, %f5685, %f5695, %f5655;
	fma.rn.f32 	%f5736, %f5685, %f5696, %f5656;
	fma.rn.f32 	%f5737, %f5686, %f5689, %f5657;
	fma.rn.f32 	%f5738, %f5686, %f5690, %f5658;
	fma.rn.f32 	%f5739, %f5686, %f5691, %f5659;
	fma.rn.f32 	%f5740, %f5686, %f5692, %f5660;
	fma.rn.f32 	%f5741, %f5686, %f5693, %f5661;
	fma.rn.f32 	%f5742, %f5686, %f5694, %f5662;
	fma.rn.f32 	%f5743, %f5686, %f5695, %f5663;
	fma.rn.f32 	%f5744, %f5686, %f5696, %f5664;
	fma.rn.f32 	%f5745, %f5687, %f5689, %f5665;
	fma.rn.f32 	%f5746, %f5687, %f5690, %f5666;
	fma.rn.f32 	%f5747, %f5687, %f5691, %f5667;
	fma.rn.f32 	%f5748, %f5687, %f5692, %f5668;
	fma.rn.f32 	%f5749, %f5687, %f5693, %f5669;
	fma.rn.f32 	%f5750, %f5687, %f5694, %f5670;
	fma.rn.f32 	%f5751, %f5687, %f5695, %f5671;
	fma.rn.f32 	%f5752, %f5687, %f5696, %f5672;
	fma.rn.f32 	%f5753, %f5688, %f5689, %f5673;
	fma.rn.f32 	%f5754, %f5688, %f5690, %f5674;
	fma.rn.f32 	%f5755, %f5688, %f5691, %f5675;
	fma.rn.f32 	%f5756, %f5688, %f5692, %f5676;
	fma.rn.f32 	%f5757, %f5688, %f5693, %f5677;
	fma.rn.f32 	%f5758, %f5688, %f5694, %f5678;
	fma.rn.f32 	%f5759, %f5688, %f5695, %f5679;
	fma.rn.f32 	%f5760, %f5688, %f5696, %f5680;
	ld.shared.v4.f32 	{%f5761, %f5762, %f5763, %f5764}, [%r29+3584];
	ld.shared.v4.f32 	{%f5765, %f5766, %f5767, %f5768}, [%r29+3840];
	ld.shared.v4.f32 	{%f5769, %f5770, %f5771, %f5772}, [%r31+3584];
	ld.shared.v4.f32 	{%f5773, %f5774, %f5775, %f5776}, [%r31+3840];
	fma.rn.f32 	%f5777, %f5761, %f5769, %f5697;
	fma.rn.f32 	%f5778, %f5761, %f5770, %f5698;
	fma.rn.f32 	%f5779, %f5761, %f5771, %f5699;
	fma.rn.f32 	%f5780, %f5761, %f5772, %f5700;
	fma.rn.f32 	%f5781, %f5761, %f5773, %f5701;
	fma.rn.f32 	%f5782, %f5761, %f5774, %f5702;
	fma.rn.f32 	%f5783, %f5761, %f5775, %f5703;
	fma.rn.f32 	%f5784, %f5761, %f5776, %f5704;
	fma.rn.f32 	%f5785, %f5762, %f5769, %f5705;
	fma.rn.f32 	%f5786, %f5762, %f5770, %f5706;
	fma.rn.f32 	%f5787, %f5762, %f5771, %f5707;
	fma.rn.f32 	%f5788, %f5762, %f5772, %f5708;
	fma.rn.f32 	%f5789, %f5762, %f5773, %f5709;
	fma.rn.f32 	%f5790, %f5762, %f5774, %f5710;
	fma.rn.f32 	%f5791, %f5762, %f5775, %f5711;
	fma.rn.f32 	%f5792, %f5762, %f5776, %f5712;
	fma.rn.f32 	%f5793, %f5763, %f5769, %f5713;
	fma.rn.f32 	%f5794, %f5763, %f5770, %f5714;
	fma.rn.f32 	%f5795, %f5763, %f5771, %f5715;
	fma.rn.f32 	%f5796, %f5763, %f5772, %f5716;
	fma.rn.f32 	%f5797, %f5763, %f5773, %f5717;
	fma.rn.f32 	%f5798, %f5763, %f5774, %f5718;
	fma.rn.f32 	%f5799, %f5763, %f5775, %f5719;
	fma.rn.f32 	%f5800, %f5763, %f5776, %f5720;
	fma.rn.f32 	%f5801, %f5764, %f5769, %f5721;
	fma.rn.f32 	%f5802, %f5764, %f5770, %f5722;
	fma.rn.f32 	%f5803, %f5764, %f5771, %f5723;
	fma.rn.f32 	%f5804, %f5764, %f5772, %f5724;
	fma.rn.f32 	%f5805, %f5764, %f5773, %f5725;
	fma.rn.f32 	%f5806, %f5764, %f5774, %f5726;
	fma.rn.f32 	%f5807, %f5764, %f5775, %f5727;
	fma.rn.f32 	%f5808, %f5764, %f5776, %f5728;
	fma.rn.f32 	%f5809, %f5765, %f5769, %f5729;
	fma.rn.f32 	%f5810, %f5765, %f5770, %f5730;
	fma.rn.f32 	%f5811, %f5765, %f5771, %f5731;
	fma.rn.f32 	%f5812, %f5765, %f5772, %f5732;
	fma.rn.f32 	%f5813, %f5765, %f5773, %f5733;
	fma.rn.f32 	%f5814, %f5765, %f5774, %f5734;
	fma.rn.f32 	%f5815, %f5765, %f5775, %f5735;
	fma.rn.f32 	%f5816, %f5765, %f5776, %f5736;
	fma.rn.f32 	%f5817, %f5766, %f5769, %f5737;
	fma.rn.f32 	%f5818, %f5766, %f5770, %f5738;
	fma.rn.f32 	%f5819, %f5766, %f5771, %f5739;
	fma.rn.f32 	%f5820, %f5766, %f5772, %f5740;
	fma.rn.f32 	%f5821, %f5766, %f5773, %f5741;
	fma.rn.f32 	%f5822, %f5766, %f5774, %f5742;
	fma.rn.f32 	%f5823, %f5766, %f5775, %f5743;
	fma.rn.f32 	%f5824, %f5766, %f5776, %f5744;
	fma.rn.f32 	%f5825, %f5767, %f5769, %f5745;
	fma.rn.f32 	%f5826, %f5767, %f5770, %f5746;
	fma.rn.f32 	%f5827, %f5767, %f5771, %f5747;
	fma.rn.f32 	%f5828, %f5767, %f5772, %f5748;
	fma.rn.f32 	%f5829, %f5767, %f5773, %f5749;
	fma.rn.f32 	%f5830, %f5767, %f5774, %f5750;
	fma.rn.f32 	%f5831, %f5767, %f5775, %f5751;
	fma.rn.f32 	%f5832, %f5767, %f5776, %f5752;
	fma.rn.f32 	%f5833, %f5768, %f5769, %f5753;
	fma.rn.f32 	%f5834, %f5768, %f5770, %f5754;
	fma.rn.f32 	%f5835, %f5768, %f5771, %f5755;
	fma.rn.f32 	%f5836, %f5768, %f5772, %f5756;
	fma.rn.f32 	%f5837, %f5768, %f5773, %f5757;
	fma.rn.f32 	%f5838, %f5768, %f5774, %f5758;
	fma.rn.f32 	%f5839, %f5768, %f5775, %f5759;
	fma.rn.f32 	%f5840, %f5768, %f5776, %f5760;
	st.shared.f32 	[%r24+4096], %f5193;
	st.shared.f32 	[%r24+4608], %f5194;
	st.shared.f32 	[%r24+5120], %f5195;
	st.shared.f32 	[%r24+5632], %f5196;
	st.shared.v4.f32 	[%r28+4096], {%f5197, %f5198, %f5199, %f5200};
	bar.sync 	0;
	ld.global.nc.v4.f32 	{%f5841, %f5842, %f5843, %f5844}, [%rd8+320];
	ld.global.nc.v4.f32 	{%f5845, %f5846, %f5847, %f5848}, [%rd15+40960];
	ld.shared.v4.f32 	{%f5849, %f5850, %f5851, %f5852}, [%r29+4096];
	ld.shared.v4.f32 	{%f5853, %f5854, %f5855, %f5856}, [%r29+4352];
	ld.shared.v4.f32 	{%f5857, %f5858, %f5859, %f5860}, [%r31+4096];
	ld.shared.v4.f32 	{%f5861, %f5862, %f5863, %f5864}, [%r31+4352];
	fma.rn.f32 	%f5865, %f5849, %f5857, %f5777;
	fma.rn.f32 	%f5866, %f5849, %f5858, %f5778;
	fma.rn.f32 	%f5867, %f5849, %f5859, %f5779;
	fma.rn.f32 	%f5868, %f5849, %f5860, %f5780;
	fma.rn.f32 	%f5869, %f5849, %f5861, %f5781;
	fma.rn.f32 	%f5870, %f5849, %f5862, %f5782;
	fma.rn.f32 	%f5871, %f5849, %f5863, %f5783;
	fma.rn.f32 	%f5872, %f5849, %f5864, %f5784;
	fma.rn.f32 	%f5873, %f5850, %f5857, %f5785;
	fma.rn.f32 	%f5874, %f5850, %f5858, %f5786;
	fma.rn.f32 	%f5875, %f5850, %f5859, %f5787;
	fma.rn.f32 	%f5876, %f5850, %f5860, %f5788;
	fma.rn.f32 	%f5877, %f5850, %f5861, %f5789;
	fma.rn.f32 	%f5878, %f5850, %f5862, %f5790;
	fma.rn.f32 	%f5879, %f5850, %f5863, %f5791;
	fma.rn.f32 	%f5880, %f5850, %f5864, %f5792;
	fma.rn.f32 	%f5881, %f5851, %f5857, %f5793;
	fma.rn.f32 	%f5882, %f5851, %f5858, %f5794;
	fma.rn.f32 	%f5883, %f5851, %f5859, %f5795;
	fma.rn.f32 	%f5884, %f5851, %f5860, %f5796;
	fma.rn.f32 	%f5885, %f5851, %f5861, %f5797;
	fma.rn.f32 	%f5886, %f5851, %f5862, %f5798;
	fma.rn.f32 	%f5887, %f5851, %f5863, %f5799;
	fma.rn.f32 	%f5888, %f5851, %f5864, %f5800;
	fma.rn.f32 	%f5889, %f5852, %f5857, %f5801;
	fma.rn.f32 	%f5890, %f5852, %f5858, %f5802;
	fma.rn.f32 	%f5891, %f5852, %f5859, %f5803;
	fma.rn.f32 	%f5892, %f5852, %f5860, %f5804;
	fma.rn.f32 	%f5893, %f5852, %f5861, %f5805;
	fma.rn.f32 	%f5894, %f5852, %f5862, %f5806;
	fma.rn.f32 	%f5895, %f5852, %f5863, %f5807;
	fma.rn.f32 	%f5896, %f5852, %f5864, %f5808;
	fma.rn.f32 	%f5897, %f5853, %f5857, %f5809;
	fma.rn.f32 	%f5898, %f5853, %f5858, %f5810;
	fma.rn.f32 	%f5899, %f5853, %f5859, %f5811;
	fma.rn.f32 	%f5900, %f5853, %f5860, %f5812;
	fma.rn.f32 	%f5901, %f5853, %f5861, %f5813;
	fma.rn.f32 	%f5902, %f5853, %f5862, %f5814;
	fma.rn.f32 	%f5903, %f5853, %f5863, %f5815;
	fma.rn.f32 	%f5904, %f5853, %f5864, %f5816;
	fma.rn.f32 	%f5905, %f5854, %f5857, %f5817;
	fma.rn.f32 	%f5906, %f5854, %f5858, %f5818;
	fma.rn.f32 	%f5907, %f5854, %f5859, %f5819;
	fma.rn.f32 	%f5908, %f5854, %f5860, %f5820;
	fma.rn.f32 	%f5909, %f5854, %f5861, %f5821;
	fma.rn.f32 	%f5910, %f5854, %f5862, %f5822;
	fma.rn.f32 	%f5911, %f5854, %f5863, %f5823;
	fma.rn.f32 	%f5912, %f5854, %f5864, %f5824;
	fma.rn.f32 	%f5913, %f5855, %f5857, %f5825;
	fma.rn.f32 	%f5914, %f5855, %f5858, %f5826;
	fma.rn.f32 	%f5915, %f5855, %f5859, %f5827;
	fma.rn.f32 	%f5916, %f5855, %f5860, %f5828;
	fma.rn.f32 	%f5917, %f5855, %f5861, %f5829;
	fma.rn.f32 	%f5918, %f5855, %f5862, %f5830;
	fma.rn.f32 	%f5919, %f5855, %f5863, %f5831;
	fma.rn.f32 	%f5920, %f5855, %f5864, %f5832;
	fma.rn.f32 	%f5921, %f5856, %f5857, %f5833;
	fma.rn.f32 	%f5922, %f5856, %f5858, %f5834;
	fma.rn.f32 	%f5923, %f5856, %f5859, %f5835;
	fma.rn.f32 	%f5924, %f5856, %f5860, %f5836;
	fma.rn.f32 	%f5925, %f5856, %f5861, %f5837;
	fma.rn.f32 	%f5926, %f5856, %f5862, %f5838;
	fma.rn.f32 	%f5927, %f5856, %f5863, %f5839;
	fma.rn.f32 	%f5928, %f5856, %f5864, %f5840;
	ld.shared.v4.f32 	{%f5929, %f5930, %f5931, %f5932}, [%r29+4608];
	ld.shared.v4.f32 	{%f5933, %f5934, %f5935, %f5936}, [%r29+4864];
	ld.shared.v4.f32 	{%f5937, %f5938, %f5939, %f5940}, [%r31+4608];
	ld.shared.v4.f32 	{%f5941, %f5942, %f5943, %f5944}, [%r31+4864];
	fma.rn.f32 	%f5945, %f5929, %f5937, %f5865;
	fma.rn.f32 	%f5946, %f5929, %f5938, %f5866;
	fma.rn.f32 	%f5947, %f5929, %f5939, %f5867;
	fma.rn.f32 	%f5948, %f5929, %f5940, %f5868;
	fma.rn.f32 	%f5949, %f5929, %f5941, %f5869;
	fma.rn.f32 	%f5950, %f5929, %f5942, %f5870;
	fma.rn.f32 	%f5951, %f5929, %f5943, %f5871;
	fma.rn.f32 	%f5952, %f5929, %f5944, %f5872;
	fma.rn.f32 	%f5953, %f5930, %f5937, %f5873;
	fma.rn.f32 	%f5954, %f5930, %f5938, %f5874;
	fma.rn.f32 	%f5955, %f5930, %f5939, %f5875;
	fma.rn.f32 	%f5956, %f5930, %f5940, %f5876;
	fma.rn.f32 	%f5957, %f5930, %f5941, %f5877;
	fma.rn.f32 	%f5958, %f5930, %f5942, %f5878;
	fma.rn.f32 	%f5959, %f5930, %f5943, %f5879;
	fma.rn.f32 	%f5960, %f5930, %f5944, %f5880;
	fma.rn.f32 	%f5961, %f5931, %f5937, %f5881;
	fma.rn.f32 	%f5962, %f5931, %f5938, %f5882;
	fma.rn.f32 	%f5963, %f5931, %f5939, %f5883;
	fma.rn.f32 	%f5964, %f5931, %f5940, %f5884;
	fma.rn.f32 	%f5965, %f5931, %f5941, %f5885;
	fma.rn.f32 	%f5966, %f5931, %f5942, %f5886;
	fma.rn.f32 	%f5967, %f5931, %f5943, %f5887;
	fma.rn.f32 	%f5968, %f5931, %f5944, %f5888;
	fma.rn.f32 	%f5969, %f5932, %f5937, %f5889;
	fma.rn.f32 	%f5970, %f5932, %f5938, %f5890;
	fma.rn.f32 	%f5971, %f5932, %f5939, %f5891;
	fma.rn.f32 	%f5972, %f5932, %f5940, %f5892;
	fma.rn.f32 	%f5973, %f5932, %f5941, %f5893;
	fma.rn.f32 	%f5974, %f5932, %f5942, %f5894;
	fma.rn.f32 	%f5975, %f5932, %f5943, %f5895;
	fma.rn.f32 	%f5976, %f5932, %f5944, %f5896;
	fma.rn.f32 	%f5977, %f5933, %f5937, %f5897;
	fma.rn.f32 	%f5978, %f5933, %f5938, %f5898;
	fma.rn.f32 	%f5979, %f5933, %f5939, %f5899;
	fma.rn.f32 	%f5980, %f5933, %f5940, %f5900;
	fma.rn.f32 	%f5981, %f5933, %f5941, %f5901;
	fma.rn.f32 	%f5982, %f5933, %f5942, %f5902;
	fma.rn.f32 	%f5983, %f5933, %f5943, %f5903;
	fma.rn.f32 	%f5984, %f5933, %f5944, %f5904;
	fma.rn.f32 	%f5985, %f5934, %f5937, %f5905;
	fma.rn.f32 	%f5986, %f5934, %f5938, %f5906;
	fma.rn.f32 	%f5987, %f5934, %f5939, %f5907;
	fma.rn.f32 	%f5988, %f5934, %f5940, %f5908;
	fma.rn.f32 	%f5989, %f5934, %f5941, %f5909;
	fma.rn.f32 	%f5990, %f5934, %f5942, %f5910;
	fma.rn.f32 	%f5991, %f5934, %f5943, %f5911;
	fma.rn.f32 	%f5992, %f5934, %f5944, %f5912;
	fma.rn.f32 	%f5993, %f5935, %f5937, %f5913;
	fma.rn.f32 	%f5994, %f5935, %f5938, %f5914;
	fma.rn.f32 	%f5995, %f5935, %f5939, %f5915;
	fma.rn.f32 	%f5996, %f5935, %f5940, %f5916;
	fma.rn.f32 	%f5997, %f5935, %f5941, %f5917;
	fma.rn.f32 	%f5998, %f5935, %f5942, %f5918;
	fma.rn.f32 	%f5999, %f5935, %f5943, %f5919;
	fma.rn.f32 	%f6000, %f5935, %f5944, %f5920;
	fma.rn.f32 	%f6001, %f5936, %f5937, %f5921;
	fma.rn.f32 	%f6002, %f5936, %f5938, %f5922;
	fma.rn.f32 	%f6003, %f5936, %f5939, %f5923;
	fma.rn.f32 	%f6004, %f5936, %f5940, %f5924;
	fma.rn.f32 	%f6005, %f5936, %f5941, %f5925;
	fma.rn.f32 	%f6006, %f5936, %f5942, %f5926;
	fma.rn.f32 	%f6007, %f5936, %f5943, %f5927;
	fma.rn.f32 	%f6008, %f5936, %f5944, %f5928;
	ld.shared.v4.f32 	{%f6009, %f6010, %f6011, %f6012}, [%r29+5120];
	ld.shared.v4.f32 	{%f6013, %f6014, %f6015, %f6016}, [%r29+5376];
	ld.shared.v4.f32 	{%f6017, %f6018, %f6019, %f6020}, [%r31+5120];
	ld.shared.v4.f32 	{%f6021, %f6022, %f6023, %f6024}, [%r31+5376];
	fma.rn.f32 	%f6025, %f6009, %f6017, %f5945;
	fma.rn.f32 	%f6026, %f6009, %f6018, %f5946;
	fma.rn.f32 	%f6027, %f6009, %f6019, %f5947;
	fma.rn.f32 	%f6028, %f6009, %f6020, %f5948;
	fma.rn.f32 	%f6029, %f6009, %f6021, %f5949;
	fma.rn.f32 	%f6030, %f6009, %f6022, %f5950;
	fma.rn.f32 	%f6031, %f6009, %f6023, %f5951;
	fma.rn.f32 	%f6032, %f6009, %f6024, %f5952;
	fma.rn.f32 	%f6033, %f6010, %f6017, %f5953;
	fma.rn.f32 	%f6034, %f6010, %f6018, %f5954;
	fma.rn.f32 	%f6035, %f6010, %f6019, %f5955;
	fma.rn.f32 	%f6036, %f6010, %f6020, %f5956;
	fma.rn.f32 	%f6037, %f6010, %f6021, %f5957;
	fma.rn.f32 	%f6038, %f6010, %f6022, %f5958;
	fma.rn.f32 	%f6039, %f6010, %f6023, %f5959;
	fma.rn.f32 	%f6040, %f6010, %f6024, %f5960;
	fma.rn.f32 	%f6041, %f6011, %f6017, %f5961;
	fma.rn.f32 	%f6042, %f6011, %f6018, %f5962;
	fma.rn.f32 	%f6043, %f6011, %f6019, %f5963;
	fma.rn.f32 	%f6044, %f6011, %f6020, %f5964;
	fma.rn.f32 	%f6045, %f6011, %f6021, %f5965;
	fma.rn.f32 	%f6046, %f6011, %f6022, %f5966;
	fma.rn.f32 	%f6047, %f6011, %f6023, %f5967;
	fma.rn.f32 	%f6048, %f6011, %f6024, %f5968;
	fma.rn.f32 	%f6049, %f6012, %f6017, %f5969;
	fma.rn.f32 	%f6050, %f6012, %f6018, %f5970;
	fma.rn.f32 	%f6051, %f6012, %f6019, %f5971;
	fma.rn.f32 	%f6052, %f6012, %f6020, %f5972;
	fma.rn.f32 	%f6053, %f6012, %f6021, %f5973;
	fma.rn.f32 	%f6054, %f6012, %f6022, %f5974;
	fma.rn.f32 	%f6055, %f6012, %f6023, %f5975;
	fma.rn.f32 	%f6056, %f6012, %f6024, %f5976;
	fma.rn.f32 	%f6057, %f6013, %f6017, %f5977;
	fma.rn.f32 	%f6058, %f6013, %f6018, %f5978;
	fma.rn.f32 	%f6059, %f6013, %f6019, %f5979;
	fma.rn.f32 	%f6060, %f6013, %f6020, %f5980;
	fma.rn.f32 	%f6061, %f6013, %f6021, %f5981;
	fma.rn.f32 	%f6062, %f6013, %f6022, %f5982;
	fma.rn.f32 	%f6063, %f6013, %f6023, %f5983;
	fma.rn.f32 	%f6064, %f6013, %f6024, %f5984;
	fma.rn.f32 	%f6065, %f6014, %f6017, %f5985;
	fma.rn.f32 	%f6066, %f6014, %f6018, %f5986;
	fma.rn.f32 	%f6067, %f6014, %f6019, %f5987;
	fma.rn.f32 	%f6068, %f6014, %f6020, %f5988;
	fma.rn.f32 	%f6069, %f6014, %f6021, %f5989;
	fma.rn.f32 	%f6070, %f6014, %f6022, %f5990;
	fma.rn.f32 	%f6071, %f6014, %f6023, %f5991;
	fma.rn.f32 	%f6072, %f6014, %f6024, %f5992;
	fma.rn.f32 	%f6073, %f6015, %f6017, %f5993;
	fma.rn.f32 	%f6074, %f6015, %f6018, %f5994;
	fma.rn.f32 	%f6075, %f6015, %f6019, %f5995;
	fma.rn.f32 	%f6076, %f6015, %f6020, %f5996;
	fma.rn.f32 	%f6077, %f6015, %f6021, %f5997;
	fma.rn.f32 	%f6078, %f6015, %f6022, %f5998;
	fma.rn.f32 	%f6079, %f6015, %f6023, %f5999;
	fma.rn.f32 	%f6080, %f6015, %f6024, %f6000;
	fma.rn.f32 	%f6081, %f6016, %f6017, %f6001;
	fma.rn.f32 	%f6082, %f6016, %f6018, %f6002;
	fma.rn.f32 	%f6083, %f6016, %f6019, %f6003;
	fma.rn.f32 	%f6084, %f6016, %f6020, %f6004;
	fma.rn.f32 	%f6085, %f6016, %f6021, %f6005;
	fma.rn.f32 	%f6086, %f6016, %f6022, %f6006;
	fma.rn.f32 	%f6087, %f6016, %f6023, %f6007;
	fma.rn.f32 	%f6088, %f6016, %f6024, %f6008;
	ld.shared.v4.f32 	{%f6089, %f6090, %f6091, %f6092}, [%r29+5632];
	ld.shared.v4.f32 	{%f6093, %f6094, %f6095, %f6096}, [%r29+5888];
	ld.shared.v4.f32 	{%f6097, %f6098, %f6099, %f6100}, [%r31+5632];
	ld.shared.v4.f32 	{%f6101, %f6102, %f6103, %f6104}, [%r31+5888];
	fma.rn.f32 	%f6105, %f6089, %f6097, %f6025;
	fma.rn.f32 	%f6106, %f6089, %f6098, %f6026;
	fma.rn.f32 	%f6107, %f6089, %f6099, %f6027;
	fma.rn.f32 	%f6108, %f6089, %f6100, %f6028;
	fma.rn.f32 	%f6109, %f6089, %f6101, %f6029;
	fma.rn.f32 	%f6110, %f6089, %f6102, %f6030;
	fma.rn.f32 	%f6111, %f6089, %f6103, %f6031;
	fma.rn.f32 	%f6112, %f6089, %f6104, %f6032;
	fma.rn.f32 	%f6113, %f6090, %f6097, %f6033;
	fma.rn.f32 	%f6114, %f6090, %f6098, %f6034;
	fma.rn.f32 	%f6115, %f6090, %f6099, %f6035;
	fma.rn.f32 	%f6116, %f6090, %f6100, %f6036;
	fma.rn.f32 	%f6117, %f6090, %f6101, %f6037;
	fma.rn.f32 	%f6118, %f6090, %f6102, %f6038;
	fma.rn.f32 	%f6119, %f6090, %f6103, %f6039;
	fma.rn.f32 	%f6120, %f6090, %f6104, %f6040;
	fma.rn.f32 	%f6121, %f6091, %f6097, %f6041;
	fma.rn.f32 	%f6122, %f6091, %f6098, %f6042;
	fma.rn.f32 	%f6123, %f6091, %f6099, %f6043;
	fma.rn.f32 	%f6124, %f6091, %f6100, %f6044;
	fma.rn.f32 	%f6125, %f6091, %f6101, %f6045;
	fma.rn.f32 	%f6126, %f6091, %f6102, %f6046;
	fma.rn.f32 	%f6127, %f6091, %f6103, %f6047;
	fma.rn.f32 	%f6128, %f6091, %f6104, %f6048;
	fma.rn.f32 	%f6129, %f6092, %f6097, %f6049;
	fma.rn.f32 	%f6130, %f6092, %f6098, %f6050;
	fma.rn.f32 	%f6131, %f6092, %f6099, %f6051;
	fma.rn.f32 	%f6132, %f6092, %f6100, %f6052;
	fma.rn.f32 	%f6133, %f6092, %f6101, %f6053;
	fma.rn.f32 	%f6134, %f6092, %f6102, %f6054;
	fma.rn.f32 	%f6135, %f6092, %f6103, %f6055;
	fma.rn.f32 	%f6136, %f6092, %f6104, %f6056;
	fma.rn.f32 	%f6137, %f6093, %f6097, %f6057;
	fma.rn.f32 	%f6138, %f6093, %f6098, %f6058;
	fma.rn.f32 	%f6139, %f6093, %f6099, %f6059;
	fma.rn.f32 	%f6140, %f6093, %f6100, %f6060;
	fma.rn.f32 	%f6141, %f6093, %f6101, %f6061;
	fma.rn.f32 	%f6142, %f6093, %f6102, %f6062;
	fma.rn.f32 	%f6143, %f6093, %f6103, %f6063;
	fma.rn.f32 	%f6144, %f6093, %f6104, %f6064;
	fma.rn.f32 	%f6145, %f6094, %f6097, %f6065;
	fma.rn.f32 	%f6146, %f6094, %f6098, %f6066;
	fma.rn.f32 	%f6147, %f6094, %f6099, %f6067;
	fma.rn.f32 	%f6148, %f6094, %f6100, %f6068;
	fma.rn.f32 	%f6149, %f6094, %f6101, %f6069;
	fma.rn.f32 	%f6150, %f6094, %f6102, %f6070;
	fma.rn.f32 	%f6151, %f6094, %f6103, %f6071;
	fma.rn.f32 	%f6152, %f6094, %f6104, %f6072;
	fma.rn.f32 	%f6153, %f6095, %f6097, %f6073;
	fma.rn.f32 	%f6154, %f6095, %f6098, %f6074;
	fma.rn.f32 	%f6155, %f6095, %f6099, %f6075;
	fma.rn.f32 	%f6156, %f6095, %f6100, %f6076;
	fma.rn.f32 	%f6157, %f6095, %f6101, %f6077;
	fma.rn.f32 	%f6158, %f6095, %f6102, %f6078;
	fma.rn.f32 	%f6159, %f6095, %f6103, %f6079;
	fma.rn.f32 	%f6160, %f6095, %f6104, %f6080;
	fma.rn.f32 	%f6161, %f6096, %f6097, %f6081;
	fma.rn.f32 	%f6162, %f6096, %f6098, %f6082;
	fma.rn.f32 	%f6163, %f6096, %f6099, %f6083;
	fma.rn.f32 	%f6164, %f6096, %f6100, %f6084;
	fma.rn.f32 	%f6165, %f6096, %f6101, %f6085;
	fma.rn.f32 	%f6166, %f6096, %f6102, %f6086;
	fma.rn.f32 	%f6167, %f6096, %f6103, %f6087;
	fma.rn.f32 	%f6168, %f6096, %f6104, %f6088;
	ld.shared.v4.f32 	{%f6169, %f6170, %f6171, %f6172}, [%r29+6144];
	ld.shared.v4.f32 	{%f6173, %f6174, %f6175, %f6176}, [%r29+6400];
	ld.shared.v4.f32 	{%f6177, %f6178, %f6179, %f6180}, [%r31+6144];
	ld.shared.v4.f32 	{%f6181, %f6182, %f6183, %f6184}, [%r31+6400];
	fma.rn.f32 	%f6185, %f6169, %f6177, %f6105;
	fma.rn.f32 	%f6186, %f6169, %f6178, %f6106;
	fma.rn.f32 	%f6187, %f6169, %f6179, %f6107;
	fma.rn.f32 	%f6188, %f6169, %f6180, %f6108;
	fma.rn.f32 	%f6189, %f6169, %f6181, %f6109;
	fma.rn.f32 	%f6190, %f6169, %f6182, %f6110;
	fma.rn.f32 	%f6191, %f6169, %f6183, %f6111;
	fma.rn.f32 	%f6192, %f6169, %f6184, %f6112;
	fma.rn.f32 	%f6193, %f6170, %f6177, %f6113;
	fma.rn.f32 	%f6194, %f6170, %f6178, %f6114;
	fma.rn.f32 	%f6195, %f6170, %f6179, %f6115;
	fma.rn.f32 	%f6196, %f6170, %f6180, %f6116;
	fma.rn.f32 	%f6197, %f6170, %f6181, %f6117;
	fma.rn.f32 	%f6198, %f6170, %f6182, %f6118;
	fma.rn.f32 	%f6199, %f6170, %f6183, %f6119;
	fma.rn.f32 	%f6200, %f6170, %f6184, %f6120;
	fma.rn.f32 	%f6201, %f6171, %f6177, %f6121;
	fma.rn.f32 	%f6202, %f6171, %f6178, %f6122;
	fma.rn.f32 	%f6203, %f6171, %f6179, %f6123;
	fma.rn.f32 	%f6204, %f6171, %f6180, %f6124;
	fma.rn.f32 	%f6205, %f6171, %f6181, %f6125;
	fma.rn.f32 	%f6206, %f6171, %f6182, %f6126;
	fma.rn.f32 	%f6207, %f6171, %f6183, %f6127;
	fma.rn.f32 	%f6208, %f6171, %f6184, %f6128;
	fma.rn.f32 	%f6209, %f6172, %f6177, %f6129;
	fma.rn.f32 	%f6210, %f6172, %f6178, %f6130;
	fma.rn.f32 	%f6211, %f6172, %f6179, %f6131;
	fma.rn.f32 	%f6212, %f6172, %f6180, %f6132;
	fma.rn.f32 	%f6213, %f6172, %f6181, %f6133;
	fma.rn.f32 	%f6214, %f6172, %f6182, %f6134;
	fma.rn.f32 	%f6215, %f6172, %f6183, %f6135;
	fma.rn.f32 	%f6216, %f6172, %f6184, %f6136;
	fma.rn.f32 	%f6217, %f6173, %f6177, %f6137;
	fma.rn.f32 	%f6218, %f6173, %f6178, %f6138;
	fma.rn.f32 	%f6219, %f6173, %f6179, %f6139;
	fma.rn.f32 	%f6220, %f6173, %f6180, %f6140;
	fma.rn.f32 	%f6221, %f6173, %f6181, %f6141;
	fma.rn.f32 	%f6222, %f6173, %f6182, %f6142;
	fma.rn.f32 	%f6223, %f6173, %f6183, %f6143;
	fma.rn.f32 	%f6224, %f6173, %f6184, %f6144;
	fma.rn.f32 	%f6225, %f6174, %f6177, %f6145;
	fma.rn.f32 	%f6226, %f6174, %f6178, %f6146;
	fma.rn.f32 	%f6227, %f6174, %f6179, %f6147;
	fma.rn.f32 	%f6228, %f6174, %f6180, %f6148;
	fma.rn.f32 	%f6229, %f6174, %f6181, %f6149;
	fma.rn.f32 	%f6230, %f6174, %f6182, %f6150;
	fma.rn.f32 	%f6231, %f6174, %f6183, %f6151;
	fma.rn.f32 	%f6232, %f6174, %f6184, %f6152;
	fma.rn.f32 	%f6233, %f6175, %f6177, %f6153;
	fma.rn.f32 	%f6234, %f6175, %f6178, %f6154;
	fma.rn.f32 	%f6235, %f6175, %f6179, %f6155;
	fma.rn.f32 	%f6236, %f6175, %f6180, %f6156;
	fma.rn.f32 	%f6237, %f6175, %f6181, %f6157;
	fma.rn.f32 	%f6238, %f6175, %f6182, %f6158;
	fma.rn.f32 	%f6239, %f6175, %f6183, %f6159;
	fma.rn.f32 	%f6240, %f6175, %f6184, %f6160;
	fma.rn.f32 	%f6241, %f6176, %f6177, %f6161;
	fma.rn.f32 	%f6242, %f6176, %f6178, %f6162;
	fma.rn.f32 	%f6243, %f6176, %f6179, %f6163;
	fma.rn.f32 	%f6244, %f6176, %f6180, %f6164;
	fma.rn.f32 	%f6245, %f6176, %f6181, %f6165;
	fma.rn.f32 	%f6246, %f6176, %f6182, %f6166;
	fma.rn.f32 	%f6247, %f6176, %f6183, %f6167;
	fma.rn.f32 	%f6248, %f6176, %f6184, %f6168;
	ld.shared.v4.f32 	{%f6249, %f6250, %f6251, %f6252}, [%r29+6656];
	ld.shared.v4.f32 	{%f6253, %f6254, %f6255, %f6256}, [%r29+6912];
	ld.shared.v4.f32 	{%f6257, %f6258, %f6259, %f6260}, [%r31+6656];
	ld.shared.v4.f32 	{%f6261, %f6262, %f6263, %f6264}, [%r31+6912];
	fma.rn.f32 	%f6265, %f6249, %f6257, %f6185;
	fma.rn.f32 	%f6266, %f6249, %f6258, %f6186;
	fma.rn.f32 	%f6267, %f6249, %f6259, %f6187;
	fma.rn.f32 	%f6268, %f6249, %f6260, %f6188;
	fma.rn.f32 	%f6269, %f6249, %f6261, %f6189;
	fma.rn.f32 	%f6270, %f6249, %f6262, %f6190;
	fma.rn.f32 	%f6271, %f6249, %f6263, %f6191;
	fma.rn.f32 	%f6272, %f6249, %f6264, %f6192;
	fma.rn.f32 	%f6273, %f6250, %f6257, %f6193;
	fma.rn.f32 	%f6274, %f6250, %f6258, %f6194;
	fma.rn.f32 	%f6275, %f6250, %f6259, %f6195;
	fma.rn.f32 	%f6276, %f6250, %f6260, %f6196;
	fma.rn.f32 	%f6277, %f6250, %f6261, %f6197;
	fma.rn.f32 	%f6278, %f6250, %f6262, %f6198;
	fma.rn.f32 	%f6279, %f6250, %f6263, %f6199;
	fma.rn.f32 	%f6280, %f6250, %f6264, %f6200;
	fma.rn.f32 	%f6281, %f6251, %f6257, %f6201;
	fma.rn.f32 	%f6282, %f6251, %f6258, %f6202;
	fma.rn.f32 	%f6283, %f6251, %f6259, %f6203;
	fma.rn.f32 	%f6284, %f6251, %f6260, %f6204;
	fma.rn.f32 	%f6285, %f6251, %f6261, %f6205;
	fma.rn.f32 	%f6286, %f6251, %f6262, %f6206;
	fma.rn.f32 	%f6287, %f6251, %f6263, %f6207;
	fma.rn.f32 	%f6288, %f6251, %f6264, %f6208;
	fma.rn.f32 	%f6289, %f6252, %f6257, %f6209;
	fma.rn.f32 	%f6290, %f6252, %f6258, %f6210;
	fma.rn.f32 	%f6291, %f6252, %f6259, %f6211;
	fma.rn.f32 	%f6292, %f6252, %f6260, %f6212;
	fma.rn.f32 	%f6293, %f6252, %f6261, %f6213;
	fma.rn.f32 	%f6294, %f6252, %f6262, %f6214;
	fma.rn.f32 	%f6295, %f6252, %f6263, %f6215;
	fma.rn.f32 	%f6296, %f6252, %f6264, %f6216;
	fma.rn.f32 	%f6297, %f6253, %f6257, %f6217;
	fma.rn.f32 	%f6298, %f6253, %f6258, %f6218;
	fma.rn.f32 	%f6299, %f6253, %f6259, %f6219;
	fma.rn.f32 	%f6300, %f6253, %f6260, %f6220;
	fma.rn.f32 	%f6301, %f6253, %f6261, %f6221;
	fma.rn.f32 	%f6302, %f6253, %f6262, %f6222;
	fma.rn.f32 	%f6303, %f6253, %f6263, %f6223;
	fma.rn.f32 	%f6304, %f6253, %f6264, %f6224;
	fma.rn.f32 	%f6305, %f6254, %f6257, %f6225;
	fma.rn.f32 	%f6306, %f6254, %f6258, %f6226;
	fma.rn.f32 	%f6307, %f6254, %f6259, %f6227;
	fma.rn.f32 	%f6308, %f6254, %f6260, %f6228;
	fma.rn.f32 	%f6309, %f6254, %f6261, %f6229;
	fma.rn.f32 	%f6310, %f6254, %f6262, %f6230;
	fma.rn.f32 	%f6311, %f6254, %f6263, %f6231;
	fma.rn.f32 	%f6312, %f6254, %f6264, %f6232;
	fma.rn.f32 	%f6313, %f6255, %f6257, %f6233;
	fma.rn.f32 	%f6314, %f6255, %f6258, %f6234;
	fma.rn.f32 	%f6315, %f6255, %f6259, %f6235;
	fma.rn.f32 	%f6316, %f6255, %f6260, %f6236;
	fma.rn.f32 	%f6317, %f6255, %f6261, %f6237;
	fma.rn.f32 	%f6318, %f6255, %f6262, %f6238;
	fma.rn.f32 	%f6319, %f6255, %f6263, %f6239;
	fma.rn.f32 	%f6320, %f6255, %f6264, %f6240;
	fma.rn.f32 	%f6321, %f6256, %f6257, %f6241;
	fma.rn.f32 	%f6322, %f6256, %f6258, %f6242;
	fma.rn.f32 	%f6323, %f6256, %f6259, %f6243;
	fma.rn.f32 	%f6324, %f6256, %f6260, %f6244;
	fma.rn.f32 	%f6325, %f6256, %f6261, %f6245;
	fma.rn.f32 	%f6326, %f6256, %f6262, %f6246;
	fma.rn.f32 	%f6327, %f6256, %f6263, %f6247;
	fma.rn.f32 	%f6328, %f6256, %f6264, %f6248;
	ld.shared.v4.f32 	{%f6329, %f6330, %f6331, %f6332}, [%r29+7168];
	ld.shared.v4.f32 	{%f6333, %f6334, %f6335, %f6336}, [%r29+7424];
	ld.shared.v4.f32 	{%f6337, %f6338, %f6339, %f6340}, [%r31+7168];
	ld.shared.v4.f32 	{%f6341, %f6342, %f6343, %f6344}, [%r31+7424];
	fma.rn.f32 	%f6345, %f6329, %f6337, %f6265;
	fma.rn.f32 	%f6346, %f6329, %f6338, %f6266;
	fma.rn.f32 	%f6347, %f6329, %f6339, %f6267;
	fma.rn.f32 	%f6348, %f6329, %f6340, %f6268;
	fma.rn.f32 	%f6349, %f6329, %f6341, %f6269;
	fma.rn.f32 	%f6350, %f6329, %f6342, %f6270;
	fma.rn.f32 	%f6351, %f6329, %f6343, %f6271;
	fma.rn.f32 	%f6352, %f6329, %f6344, %f6272;
	fma.rn.f32 	%f6353, %f6330, %f6337, %f6273;
	fma.rn.f32 	%f6354, %f6330, %f6338, %f6274;
	fma.rn.f32 	%f6355, %f6330, %f6339, %f6275;
	fma.rn.f32 	%f6356, %f6330, %f6340, %f6276;
	fma.rn.f32 	%f6357, %f6330, %f6341, %f6277;
	fma.rn.f32 	%f6358, %f6330, %f6342, %f6278;
	fma.rn.f32 	%f6359, %f6330, %f6343, %f6279;
	fma.rn.f32 	%f6360, %f6330, %f6344, %f6280;
	fma.rn.f32 	%f6361, %f6331, %f6337, %f6281;
	fma.rn.f32 	%f6362, %f6331, %f6338, %f6282;
	fma.rn.f32 	%f6363, %f6331, %f6339, %f6283;
	fma.rn.f32 	%f6364, %f6331, %f6340, %f6284;
	fma.rn.f32 	%f6365, %f6331, %f6341, %f6285;
	fma.rn.f32 	%f6366, %f6331, %f6342, %f6286;
	fma.rn.f32 	%f6367, %f6331, %f6343, %f6287;
	fma.rn.f32 	%f6368, %f6331, %f6344, %f6288;
	fma.rn.f32 	%f6369, %f6332, %f6337, %f6289;
	fma.rn.f32 	%f6370, %f6332, %f6338, %f6290;
	fma.rn.f32 	%f6371, %f6332, %f6339, %f6291;
	fma.rn.f32 	%f6372, %f6332, %f6340, %f6292;
	fma.rn.f32 	%f6373, %f6332, %f6341, %f6293;
	fma.rn.f32 	%f6374, %f6332, %f6342, %f6294;
	fma.rn.f32 	%f6375, %f6332, %f6343, %f6295;
	fma.rn.f32 	%f6376, %f6332, %f6344, %f6296;
	fma.rn.f32 	%f6377, %f6333, %f6337, %f6297;
	fma.rn.f32 	%f6378, %f6333, %f6338, %f6298;
	fma.rn.f32 	%f6379, %f6333, %f6339, %f6299;
	fma.rn.f32 	%f6380, %f6333, %f6340, %f6300;
	fma.rn.f32 	%f6381, %f6333, %f6341, %f6301;
	fma.rn.f32 	%f6382, %f6333, %f6342, %f6302;
	fma.rn.f32 	%f6383, %f6333, %f6343, %f6303;
	fma.rn.f32 	%f6384, %f6333, %f6344, %f6304;
	fma.rn.f32 	%f6385, %f6334, %f6337, %f6305;
	fma.rn.f32 	%f6386, %f6334, %f6338, %f6306;
	fma.rn.f32 	%f6387, %f6334, %f6339, %f6307;
	fma.rn.f32 	%f6388, %f6334, %f6340, %f6308;
	fma.rn.f32 	%f6389, %f6334, %f6341, %f6309;
	fma.rn.f32 	%f6390, %f6334, %f6342, %f6310;
	fma.rn.f32 	%f6391, %f6334, %f6343, %f6311;
	fma.rn.f32 	%f6392, %f6334, %f6344, %f6312;
	fma.rn.f32 	%f6393, %f6335, %f6337, %f6313;
	fma.rn.f32 	%f6394, %f6335, %f6338, %f6314;
	fma.rn.f32 	%f6395, %f6335, %f6339, %f6315;
	fma.rn.f32 	%f6396, %f6335, %f6340, %f6316;
	fma.rn.f32 	%f6397, %f6335, %f6341, %f6317;
	fma.rn.f32 	%f6398, %f6335, %f6342, %f6318;
	fma.rn.f32 	%f6399, %f6335, %f6343, %f6319;
	fma.rn.f32 	%f6400, %f6335, %f6344, %f6320;
	fma.rn.f32 	%f6401, %f6336, %f6337, %f6321;
	fma.rn.f32 	%f6402, %f6336, %f6338, %f6322;
	fma.rn.f32 	%f6403, %f6336, %f6339, %f6323;
	fma.rn.f32 	%f6404, %f6336, %f6340, %f6324;
	fma.rn.f32 	%f6405, %f6336, %f6341, %f6325;
	fma.rn.f32 	%f6406, %f6336, %f6342, %f6326;
	fma.rn.f32 	%f6407, %f6336, %f6343, %f6327;
	fma.rn.f32 	%f6408, %f6336, %f6344, %f6328;
	ld.shared.v4.f32 	{%f6409, %f6410, %f6411, %f6412}, [%r29+7680];
	ld.shared.v4.f32 	{%f6413, %f6414, %f6415, %f6416}, [%r29+7936];
	ld.shared.v4.f32 	{%f6417, %f6418, %f6419, %f6420}, [%r31+7680];
	ld.shared.v4.f32 	{%f6421, %f6422, %f6423, %f6424}, [%r31+7936];
	fma.rn.f32 	%f6425, %f6409, %f6417, %f6345;
	fma.rn.f32 	%f6426, %f6409, %f6418, %f6346;
	fma.rn.f32 	%f6427, %f6409, %f6419, %f6347;
	fma.rn.f32 	%f6428, %f6409, %f6420, %f6348;
	fma.rn.f32 	%f6429, %f6409, %f6421, %f6349;
	fma.rn.f32 	%f6430, %f6409, %f6422, %f6350;
	fma.rn.f32 	%f6431, %f6409, %f6423, %f6351;
	fma.rn.f32 	%f6432, %f6409, %f6424, %f6352;
	fma.rn.f32 	%f6433, %f6410, %f6417, %f6353;
	fma.rn.f32 	%f6434, %f6410, %f6418, %f6354;
	fma.rn.f32 	%f6435, %f6410, %f6419, %f6355;
	fma.rn.f32 	%f6436, %f6410, %f6420, %f6356;
	fma.rn.f32 	%f6437, %f6410, %f6421, %f6357;
	fma.rn.f32 	%f6438, %f6410, %f6422, %f6358;
	fma.rn.f32 	%f6439, %f6410, %f6423, %f6359;
	fma.rn.f32 	%f6440, %f6410, %f6424, %f6360;
	fma.rn.f32 	%f6441, %f6411, %f6417, %f6361;
	fma.rn.f32 	%f6442, %f6411, %f6418, %f6362;
	fma.rn.f32 	%f6443, %f6411, %f6419, %f6363;
	fma.rn.f32 	%f6444, %f6411, %f6420, %f6364;
	fma.rn.f32 	%f6445, %f6411, %f6421, %f6365;
	fma.rn.f32 	%f6446, %f6411, %f6422, %f6366;
	fma.rn.f32 	%f6447, %f6411, %f6423, %f6367;
	fma.rn.f32 	%f6448, %f6411, %f6424, %f6368;
	fma.rn.f32 	%f6449, %f6412, %f6417, %f6369;
	fma.rn.f32 	%f6450, %f6412, %f6418, %f6370;
	fma.rn.f32 	%f6451, %f6412, %f6419, %f6371;
	fma.rn.f32 	%f6452, %f6412, %f6420, %f6372;
	fma.rn.f32 	%f6453, %f6412, %f6421, %f6373;
	fma.rn.f32 	%f6454, %f6412, %f6422, %f6374;
	fma.rn.f32 	%f6455, %f6412, %f6423, %f6375;
	fma.rn.f32 	%f6456, %f6412, %f6424, %f6376;
	fma.rn.f32 	%f6457, %f6413, %f6417, %f6377;
	fma.rn.f32 	%f6458, %f6413, %f6418, %f6378;
	fma.rn.f32 	%f6459, %f6413, %f6419, %f6379;
	fma.rn.f32 	%f6460, %f6413, %f6420, %f6380;
	fma.rn.f32 	%f6461, %f6413, %f6421, %f6381;
	fma.rn.f32 	%f6462, %f6413, %f6422, %f6382;
	fma.rn.f32 	%f6463, %f6413, %f6423, %f6383;
	fma.rn.f32 	%f6464, %f6413, %f6424, %f6384;
	fma.rn.f32 	%f6465, %f6414, %f6417, %f6385;
	fma.rn.f32 	%f6466, %f6414, %f6418, %f6386;
	fma.rn.f32 	%f6467, %f6414, %f6419, %f6387;
	fma.rn.f32 	%f6468, %f6414, %f6420, %f6388;
	fma.rn.f32 	%f6469, %f6414, %f6421, %f6389;
	fma.rn.f32 	%f6470, %f6414, %f6422, %f6390;
	fma.rn.f32 	%f6471, %f6414, %f6423, %f6391;
	fma.rn.f32 	%f6472, %f6414, %f6424, %f6392;
	fma.rn.f32 	%f6473, %f6415, %f6417, %f6393;
	fma.rn.f32 	%f6474, %f6415, %f6418, %f6394;
	fma.rn.f32 	%f6475, %f6415, %f6419, %f6395;
	fma.rn.f32 	%f6476, %f6415, %f6420, %f6396;
	fma.rn.f32 	%f6477, %f6415, %f6421, %f6397;
	fma.rn.f32 	%f6478, %f6415, %f6422, %f6398;
	fma.rn.f32 	%f6479, %f6415, %f6423, %f6399;
	fma.rn.f32 	%f6480, %f6415, %f6424, %f6400;
	fma.rn.f32 	%f6481, %f6416, %f6417, %f6401;
	fma.rn.f32 	%f6482, %f6416, %f6418, %f6402;
	fma.rn.f32 	%f6483, %f6416, %f6419, %f6403;
	fma.rn.f32 	%f6484, %f6416, %f6420, %f6404;
	fma.rn.f32 	%f6485, %f6416, %f6421, %f6405;
	fma.rn.f32 	%f6486, %f6416, %f6422, %f6406;
	fma.rn.f32 	%f6487, %f6416, %f6423, %f6407;
	fma.rn.f32 	%f6488, %f6416, %f6424, %f6408;
	st.shared.f32 	[%r24], %f5841;
	st.shared.f32 	[%r24+512], %f5842;
	st.shared.f32 	[%r24+1024], %f5843;
	st.shared.f32 	[%r24+1536], %f5844;
	st.shared.v4.f32 	[%r28], {%f5845, %f5846, %f5847, %f5848};
	bar.sync 	0;
	ld.global.nc.v4.f32 	{%f6489, %f6490, %f6491, %f6492}, [%rd8+352];
	ld.global.nc.v4.f32 	{%f6493, %f6494, %f6495, %f6496}, [%rd15+45056];
	ld.shared.v4.f32 	{%f6497, %f6498, %f6499, %f6500}, [%r29];
	ld.shared.v4.f32 	{%f6501, %f6502, %f6503, %f6504}, [%r29+256];
	ld.shared.v4.f32 	{%f6505, %f6506, %f6507, %f6508}, [%r31];
	ld.shared.v4.f32 	{%f6509, %f6510, %f6511, %f6512}, [%r31+256];
	fma.rn.f32 	%f6513, %f6497, %f6505, %f6425;
	fma.rn.f32 	%f6514, %f6497, %f6506, %f6426;
	fma.rn.f32 	%f6515, %f6497, %f6507, %f6427;
	fma.rn.f32 	%f6516, %f6497, %f6508, %f6428;
	fma.rn.f32 	%f6517, %f6497, %f6509, %f6429;
	fma.rn.f32 	%f6518, %f6497, %f6510, %f6430;
	fma.rn.f32 	%f6519, %f6497, %f6511, %f6431;
	fma.rn.f32 	%f6520, %f6497, %f6512, %f6432;
	fma.rn.f32 	%f6521, %f6498, %f6505, %f6433;
	fma.rn.f32 	%f6522, %f6498, %f6506, %f6434;
	fma.rn.f32 	%f6523, %f6498, %f6507, %f6435;
	fma.rn.f32 	%f6524, %f6498, %f6508, %f6436;
	fma.rn.f32 	%f6525, %f6498, %f6509, %f6437;
	fma.rn.f32 	%f6526, %f6498, %f6510, %f6438;
	fma.rn.f32 	%f6527, %f6498, %f6511, %f6439;
	fma.rn.f32 	%f6528, %f6498, %f6512, %f6440;
	fma.rn.f32 	%f6529, %f6499, %f6505, %f6441;
	fma.rn.f32 	%f6530, %f6499, %f6506, %f6442;
	fma.rn.f32 	%f6531, %f6499, %f6507, %f6443;
	fma.rn.f32 	%f6532, %f6499, %f6508, %f6444;
	fma.rn.f32 	%f6533, %f6499, %f6509, %f6445;
	fma.rn.f32 	%f6534, %f6499, %f6510, %f6446;
	fma.rn.f32 	%f6535, %f6499, %f6511, %f6447;
	fma.rn.f32 	%f6536, %f6499, %f6512, %f6448;
	fma.rn.f32 	%f6537, %f6500, %f6505, %f6449;
	fma.rn.f32 	%f6538, %f6500, %f6506, %f6450;
	fma.rn.f32 	%f6539, %f6500, %f6507, %f6451;
	fma.rn.f32 	%f6540, %f6500, %f6508, %f6452;
	fma.rn.f32 	%f6541, %f6500, %f6509, %f6453;
	fma.rn.f32 	%f6542, %f6500, %f6510, %f6454;
	fma.rn.f32 	%f6543, %f6500, %f6511, %f6455;
	fma.rn.f32 	%f6544, %f6500, %f6512, %f6456;
	fma.rn.f32 	%f6545, %f6501, %f6505, %f6457;
	fma.rn.f32 	%f6546, %f6501, %f6506, %f6458;
	fma.rn.f32 	%f6547, %f6501, %f6507, %f6459;
	fma.rn.f32 	%f6548, %f6501, %f6508, %f6460;
	fma.rn.f32 	%f6549, %f6501, %f6509, %f6461;
	fma.rn.f32 	%f6550, %f6501, %f6510, %f6462;
	fma.rn.f32 	%f6551, %f6501, %f6511, %f6463;
	fma.rn.f32 	%f6552, %f6501, %f6512, %f6464;
	fma.rn.f32 	%f6553, %f6502, %f6505, %f6465;
	fma.rn.f32 	%f6554, %f6502, %f6506, %f6466;
	fma.rn.f32 	%f6555, %f6502, %f6507, %f6467;
	fma.rn.f32 	%f6556, %f6502, %f6508, %f6468;
	fma.rn.f32 	%f6557, %f6502, %f6509, %f6469;
	fma.rn.f32 	%f6558, %f6502, %f6510, %f6470;
	fma.rn.f32 	%f6559, %f6502, %f6511, %f6471;
	fma.rn.f32 	%f6560, %f6502, %f6512, %f6472;
	fma.rn.f32 	%f6561, %f6503, %f6505, %f6473;
	fma.rn.f32 	%f6562, %f6503, %f6506, %f6474;
	fma.rn.f32 	%f6563, %f6503, %f6507, %f6475;
	fma.rn.f32 	%f6564, %f6503, %f6508, %f6476;
	fma.rn.f32 	%f6565, %f6503, %f6509, %f6477;
	fma.rn.f32 	%f6566, %f6503, %f6510, %f6478;
	fma.rn.f32 	%f6567, %f6503, %f6511, %f6479;
	fma.rn.f32 	%f6568, %f6503, %f6512, %f6480;
	fma.rn.f32 	%f6569, %f6504, %f6505, %f6481;
	fma.rn.f32 	%f6570, %f6504, %f6506, %f6482;
	fma.rn.f32 	%f6571, %f6504, %f6507, %f6483;
	fma.rn.f32 	%f6572, %f6504, %f6508, %f6484;
	fma.rn.f32 	%f6573, %f6504, %f6509, %f6485;
	fma.rn.f32 	%f6574, %f6504, %f6510, %f6486;
	fma.rn.f32 	%f6575, %f6504, %f6511, %f6487;
	fma.rn.f32 	%f6576, %f6504, %f6512, %f6488;
	ld.shared.v4.f32 	{%f6577, %f6578, %f6579, %f6580}, [%r29+512];
	ld.shared.v4.f32 	{%f6581, %f6582, %f6583, %f6584}, [%r29+768];
	ld.shared.v4.f32 	{%f6585, %f6586, %f6587, %f6588}, [%r31+512];
	ld.shared.v4.f32 	{%f6589, %f6590, %f6591, %f6592}, [%r31+768];
	fma.rn.f32 	%f6593, %f6577, %f6585, %f6513;
	fma.rn.f32 	%f6594, %f6577, %f6586, %f6514;
	fma.rn.f32 	%f6595, %f6577, %f6587, %f6515;
	fma.rn.f32 	%f6596, %f6577, %f6588, %f6516;
	fma.rn.f32 	%f6597, %f6577, %f6589, %f6517;
	fma.rn.f32 	%f6598, %f6577, %f6590, %f6518;
	fma.rn.f32 	%f6599, %f6577, %f6591, %f6519;
	fma.rn.f32 	%f6600, %f6577, %f6592, %f6520;
	fma.rn.f32 	%f6601, %f6578, %f6585, %f6521;
	fma.rn.f32 	%f6602, %f6578, %f6586, %f6522;
	fma.rn.f32 	%f6603, %f6578, %f6587, %f6523;
	fma.rn.f32 	%f6604, %f6578, %f6588, %f6524;
	fma.rn.f32 	%f6605, %f6578, %f6589, %f6525;
	fma.rn.f32 	%f6606, %f6578, %f6590, %f6526;
	fma.rn.f32 	%f6607, %f6578, %f6591, %f6527;
	fma.rn.f32 	%f6608, %f6578, %f6592, %f6528;
	fma.rn.f32 	%f6609, %f6579, %f6585, %f6529;
	fma.rn.f32 	%f6610, %f6579, %f6586, %f6530;
	fma.rn.f32 	%f6611, %f6579, %f6587, %f6531;
	fma.rn.f32 	%f6612, %f6579, %f6588, %f6532;
	fma.rn.f32 	%f6613, %f6579, %f6589, %f6533;
	fma.rn.f32 	%f6614, %f6579, %f6590, %f6534;
	fma.rn.f32 	%f6615, %f6579, %f6591, %f6535;
	fma.rn.f32 	%f6616, %f6579, %f6592, %f6536;
	fma.rn.f32 	%f6617, %f6580, %f6585, %f6537;
	fma.rn.f32 	%f6618, %f6580, %f6586, %f6538;
	fma.rn.f32 	%f6619, %f6580, %f6587, %f6539;
	fma.rn.f32 	%f6620, %f6580, %f6588, %f6540;
	fma.rn.f32 	%f6621, %f6580, %f6589, %f6541;
	fma.rn.f32 	%f6622, %f6580, %f6590, %f6542;
	fma.rn.f32 	%f6623, %f6580, %f6591, %f6543;
	fma.rn.f32 	%f6624, %f6580, %f6592, %f6544;
	fma.rn.f32 	%f6625, %f6581, %f6585, %f6545;
	fma.rn.f32 	%f6626, %f6581, %f6586, %f6546;
	fma.rn.f32 	%f6627, %f6581, %f6587, %f6547;
	fma.rn.f32 	%f6628, %f6581, %f6588, %f6548;
	fma.rn.f32 	%f6629, %f6581, %f6589, %f6549;
	fma.rn.f32 	%f6630, %f6581, %f6590, %f6550;
	fma.rn.f32 	%f6631, %f6581, %f6591, %f6551;
	fma.rn.f32 	%f6632, %f6581, %f6592, %f6552;
	fma.rn.f32 	%f6633, %f6582, %f6585, %f6553;
	fma.rn.f32 	%f6634, %f6582, %f6586, %f6554;
	fma.rn.f32 	%f6635, %f6582, %f6587, %f6555;
	fma.rn.f32 	%f6636, %f6582, %f6588, %f6556;
	fma.rn.f32 	%f6637, %f6582, %f6589, %f6557;
	fma.rn.f32 	%f6638, %f6582, %f6590, %f6558;
	fma.rn.f32 	%f6639, %f6582, %f6591, %f6559;
	fma.rn.f32 	%f6640, %f6582, %f6592, %f6560;
	fma.rn.f32 	%f6641, %f6583, %f6585, %f6561;
	fma.rn.f32 	%f6642, %f6583, %f6586, %f6562;
	fma.rn.f32 	%f6643, %f6583, %f6587, %f6563;
	fma.rn.f32 	%f6644, %f6583, %f6588, %f6564;
	fma.rn.f32 	%f6645, %f6583, %f6589, %f6565;
	fma.rn.f32 	%f6646, %f6583, %f6590, %f6566;
	fma.rn.f32 	%f6647, %f6583, %f6591, %f6567;
	fma.rn.f32 	%f6648, %f6583, %f6592, %f6568;
	fma.rn.f32 	%f6649, %f6584, %f6585, %f6569;
	fma.rn.f32 	%f6650, %f6584, %f6586, %f6570;
	fma.rn.f32 	%f6651, %f6584, %f6587, %f6571;
	fma.rn.f32 	%f6652, %f6584, %f6588, %f6572;
	fma.rn.f32 	%f6653, %f6584, %f6589, %f6573;
	fma.rn.f32 	%f6654, %f6584, %f6590, %f6574;
	fma.rn.f32 	%f6655, %f6584, %f6591, %f6575;
	fma.rn.f32 	%f6656, %f6584, %f6592, %f6576;
	ld.shared.v4.f32 	{%f6657, %f6658, %f6659, %f6660}, [%r29+1024];
	ld.shared.v4.f32 	{%f6661, %f6662, %f6663, %f6664}, [%r29+1280];
	ld.shared.v4.f32 	{%f6665, %f6666, %f6667, %f6668}, [%r31+1024];
	ld.shared.v4.f32 	{%f6669, %f6670, %f6671, %f6672}, [%r31+1280];
	fma.rn.f32 	%f6673, %f6657, %f6665, %f6593;
	fma.rn.f32 	%f6674, %f6657, %f6666, %f6594;
	fma.rn.f32 	%f6675, %f6657, %f6667, %f6595;
	fma.rn.f32 	%f6676, %f6657, %f6668, %f6596;
	fma.rn.f32 	%f6677, %f6657, %f6669, %f6597;
	fma.rn.f32 	%f6678, %f6657, %f6670, %f6598;
	fma.rn.f32 	%f6679, %f6657, %f6671, %f6599;
	fma.rn.f32 	%f6680, %f6657, %f6672, %f6600;
	fma.rn.f32 	%f6681, %f6658, %f6665, %f6601;
	fma.rn.f32 	%f6682, %f6658, %f6666, %f6602;
	fma.rn.f32 	%f6683, %f6658, %f6667, %f6603;
	fma.rn.f32 	%f6684, %f6658, %f6668, %f6604;
	fma.rn.f32 	%f6685, %f6658, %f6669, %f6605;
	fma.rn.f32 	%f6686, %f6658, %f6670, %f6606;
	fma.rn.f32 	%f6687, %f6658, %f6671, %f6607;
	fma.rn.f32 	%f6688, %f6658, %f6672, %f6608;
	fma.rn.f32 	%f6689, %f6659, %f6665, %f6609;
	fma.rn.f32 	%f6690, %f6659, %f6666, %f6610;
	fma.rn.f32 	%f6691, %f6659, %f6667, %f6611;
	fma.rn.f32 	%f6692, %f6659, %f6668, %f6612;
	fma.rn.f32 	%f6693, %f6659, %f6669, %f6613;
	fma.rn.f32 	%f6694, %f6659, %f6670, %f6614;
	fma.rn.f32 	%f6695, %f6659, %f6671, %f6615;
	fma.rn.f32 	%f6696, %f6659, %f6672, %f6616;
	fma.rn.f32 	%f6697, %f6660, %f6665, %f6617;
	fma.rn.f32 	%f6698, %f6660, %f6666, %f6618;
	fma.rn.f32 	%f6699, %f6660, %f6667, %f6619;
	fma.rn.f32 	%f6700, %f6660, %f6668, %f6620;
	fma.rn.f32 	%f6701, %f6660, %f6669, %f6621;
	fma.rn.f32 	%f6702, %f6660, %f6670, %f6622;
	fma.rn.f32 	%f6703, %f6660, %f6671, %f6623;
	fma.rn.f32 	%f6704, %f6660, %f6672, %f6624;
	fma.rn.f32 	%f6705, %f6661, %f6665, %f6625;
	fma.rn.f32 	%f6706, %f6661, %f6666, %f6626;
	fma.rn.f32 	%f6707, %f6661, %f6667, %f6627;
	fma.rn.f32 	%f6708, %f6661, %f6668, %f6628;
	fma.rn.f32 	%f6709, %f6661, %f6669, %f6629;
	fma.rn.f32 	%f6710, %f6661, %f6670, %f6630;
	fma.rn.f32 	%f6711, %f6661, %f6671, %f6631;
	fma.rn.f32 	%f6712, %f6661, %f6672, %f6632;
	fma.rn.f32 	%f6713, %f6662, %f6665, %f6633;
	fma.rn.f32 	%f6714, %f6662, %f6666, %f6634;
	fma.rn.f32 	%f6715, %f6662, %f6667, %f6635;
	fma.rn.f32 	%f6716, %f6662, %f6668, %f6636;
	fma.rn.f32 	%f6717, %f6662, %f6669, %f6637;
	fma.rn.f32 	%f6718, %f6662, %f6670, %f6638;
	fma.rn.f32 	%f6719, %f6662, %f6671, %f6639;
	fma.rn.f32 	%f6720, %f6662, %f6672, %f6640;
	fma.rn.f32 	%f6721, %f6663, %f6665, %f6641;
	fma.rn.f32 	%f6722, %f6663, %f6666, %f6642;
	fma.rn.f32 	%f6723, %f6663, %f6667, %f6643;
	fma.rn.f32 	%f6724, %f6663, %f6668, %f6644;
	fma.rn.f32 	%f6725, %f6663, %f6669, %f6645;
	fma.rn.f32 	%f6726, %f6663, %f6670, %f6646;
	fma.rn.f32 	%f6727, %f6663, %f6671, %f6647;
	fma.rn.f32 	%f6728, %f6663, %f6672, %f6648;
	fma.rn.f32 	%f6729, %f6664, %f6665, %f6649;
	fma.rn.f32 	%f6730, %f6664, %f6666, %f6650;
	fma.rn.f32 	%f6731, %f6664, %f6667, %f6651;
	fma.rn.f32 	%f6732, %f6664, %f6668, %f6652;
	fma.rn.f32 	%f6733, %f6664, %f6669, %f6653;
	fma.rn.f32 	%f6734, %f6664, %f6670, %f6654;
	fma.rn.f32 	%f6735, %f6664, %f6671, %f6655;
	fma.rn.f32 	%f6736, %f6664, %f6672, %f6656;
	ld.shared.v4.f32 	{%f6737, %f6738, %f6739, %f6740}, [%r29+1536];
	ld.shared.v4.f32 	{%f6741, %f6742, %f6743, %f6744}, [%r29+1792];
	ld.shared.v4.f32 	{%f6745, %f6746, %f6747, %f6748}, [%r31+1536];
	ld.shared.v4.f32 	{%f6749, %f6750, %f6751, %f6752}, [%r31+1792];
	fma.rn.f32 	%f6753, %f6737, %f6745, %f6673;
	fma.rn.f32 	%f6754, %f6737, %f6746, %f6674;
	fma.rn.f32 	%f6755, %f6737, %f6747, %f6675;
	fma.rn.f32 	%f6756, %f6737, %f6748, %f6676;
	fma.rn.f32 	%f6757, %f6737, %f6749, %f6677;
	fma.rn.f32 	%f6758, %f6737, %f6750, %f6678;
	fma.rn.f32 	%f6759, %f6737, %f6751, %f6679;
	fma.rn.f32 	%f6760, %f6737, %f6752, %f6680;
	fma.rn.f32 	%f6761, %f6738, %f6745, %f6681;
	fma.rn.f32 	%f6762, %f6738, %f6746, %f6682;
	fma.rn.f32 	%f6763, %f6738, %f6747, %f6683;
	fma.rn.f32 	%f6764, %f6738, %f6748, %f6684;
	fma.rn.f32 	%f6765, %f6738, %f6749, %f6685;
	fma.rn.f32 	%f6766, %f6738, %f6750, %f6686;
	fma.rn.f32 	%f6767, %f6738, %f6751, %f6687;
	fma.rn.f32 	%f6768, %f6738, %f6752, %f6688;
	fma.rn.f32 	%f6769, %f6739, %f6745, %f6689;
	fma.rn.f32 	%f6770, %f6739, %f6746, %f6690;
	fma.rn.f32 	%f6771, %f6739, %f6747, %f6691;
	fma.rn.f32 	%f6772, %f6739, %f6748, %f6692;
	fma.rn.f32 	%f6773, %f6739, %f6749, %f6693;
	fma.rn.f32 	%f6774, %f6739, %f6750, %f6694;
	fma.rn.f32 	%f6775, %f6739, %f6751, %f6695;
	fma.rn.f32 	%f6776, %f6739, %f6752, %f6696;
	fma.rn.f32 	%f6777, %f6740, %f6745, %f6697;
	fma.rn.f32 	%f6778, %f6740, %f6746, %f6698;
	fma.rn.f32 	%f6779, %f6740, %f6747, %f6699;
	fma.rn.f32 	%f6780, %f6740, %f6748, %f6700;
	fma.rn.f32 	%f6781, %f6740, %f6749, %f6701;
	fma.rn.f32 	%f6782, %f6740, %f6750, %f6702;
	fma.rn.f32 	%f6783, %f6740, %f6751, %f6703;
	fma.rn.f32 	%f6784, %f6740, %f6752, %f6704;
	fma.rn.f32 	%f6785, %f6741, %f6745, %f6705;
	fma.rn.f32 	%f6786, %f6741, %f6746, %f6706;
	fma.rn.f32 	%f6787, %f6741, %f6747, %f6707;
	fma.rn.f32 	%f6788, %f6741, %f6748, %f6708;
	fma.rn.f32 	%f6789, %f6741, %f6749, %f6709;
	fma.rn.f32 	%f6790, %f6741, %f6750, %f6710;
	fma.rn.f32 	%f6791, %f6741, %f6751, %f6711;
	fma.rn.f32 	%f6792, %f6741, %f6752, %f6712;
	fma.rn.f32 	%f6793, %f6742, %f6745, %f6713;
	fma.rn.f32 	%f6794, %f6742, %f6746, %f6714;
	fma.rn.f32 	%f6795, %f6742, %f6747, %f6715;
	fma.rn.f32 	%f6796, %f6742, %f6748, %f6716;
	fma.rn.f32 	%f6797, %f6742, %f6749, %f6717;
	fma.rn.f32 	%f6798, %f6742, %f6750, %f6718;
	fma.rn.f32 	%f6799, %f6742, %f6751, %f6719;
	fma.rn.f32 	%f6800, %f6742, %f6752, %f6720;
	fma.rn.f32 	%f6801, %f6743, %f6745, %f6721;
	fma.rn.f32 	%f6802, %f6743, %f6746, %f6722;
	fma.rn.f32 	%f6803, %f6743, %f6747, %f6723;
	fma.rn.f32 	%f6804, %f6743, %f6748, %f6724;
	fma.rn.f32 	%f6805, %f6743, %f6749, %f6725;
	fma.rn.f32 	%f6806, %f6743, %f6750, %f6726;
	fma.rn.f32 	%f6807, %f6743, %f6751, %f6727;
	fma.rn.f32 	%f6808, %f6743, %f6752, %f6728;
	fma.rn.f32 	%f6809, %f6744, %f6745, %f6729;
	fma.rn.f32 	%f6810, %f6744, %f6746, %f6730;
	fma.rn.f32 	%f6811, %f6744, %f6747, %f6731;
	fma.rn.f32 	%f6812, %f6744, %f6748, %f6732;
	fma.rn.f32 	%f6813, %f6744, %f6749, %f6733;
	fma.rn.f32 	%f6814, %f6744, %f6750, %f6734;
	fma.rn.f32 	%f6815, %f6744, %f6751, %f6735;
	fma.rn.f32 	%f6816, %f6744, %f6752, %f6736;
	ld.shared.v4.f32 	{%f6817, %f6818, %f6819, %f6820}, [%r29+2048];
	ld.shared.v4.f32 	{%f6821, %f6822, %f6823, %f6824}, [%r29+2304];
	ld.shared.v4.f32 	{%f6825, %f6826, %f6827, %f6828}, [%r31+2048];
	ld.shared.v4.f32 	{%f6829, %f6830, %f6831, %f6832}, [%r31+2304];
	fma.rn.f32 	%f6833, %f6817, %f6825, %f6753;
	fma.rn.f32 	%f6834, %f6817, %f6826, %f6754;
	fma.rn.f32 	%f6835, %f6817, %f6827, %f6755;
	fma.rn.f32 	%f6836, %f6817, %f6828, %f6756;
	fma.rn.f32 	%f6837, %f6817, %f6829, %f6757;
	fma.rn.f32 	%f6838, %f6817, %f6830, %f6758;
	fma.rn.f32 	%f6839, %f6817, %f6831, %f6759;
	fma.rn.f32 	%f6840, %f6817, %f6832, %f6760;
	fma.rn.f32 	%f6841, %f6818, %f6825, %f6761;
	fma.rn.f32 	%f6842, %f6818, %f6826, %f6762;
	fma.rn.f32 	%f6843, %f6818, %f6827, %f6763;
	fma.rn.f32 	%f6844, %f6818, %f6828, %f6764;
	fma.rn.f32 	%f6845, %f6818, %f6829, %f6765;
	fma.rn.f32 	%f6846, %f6818, %f6830, %f6766;
	fma.rn.f32 	%f6847, %f6818, %f6831, %f6767;
	fma.rn.f32 	%f6848, %f6818, %f6832, %f6768;
	fma.rn.f32 	%f6849, %f6819, %f6825, %f6769;
	fma.rn.f32 	%f6850, %f6819, %f6826, %f6770;
	fma.rn.f32 	%f6851, %f6819, %f6827, %f6771;
	fma.rn.f32 	%f6852, %f6819, %f6828, %f6772;
	fma.rn.f32 	%f6853, %f6819, %f6829, %f6773;
	fma.rn.f32 	%f6854, %f6819, %f6830, %f6774;
	fma.rn.f32 	%f6855, %f6819, %f6831, %f6775;
	fma.rn.f32 	%f6856, %f6819, %f6832, %f6776;
	fma.rn.f32 	%f6857, %f6820, %f6825, %f6777;
	fma.rn.f32 	%f6858, %f6820, %f6826, %f6778;
	fma.rn.f32 	%f6859, %f6820, %f6827, %f6779;
	fma.rn.f32 	%f6860, %f6820, %f6828, %f6780;
	fma.rn.f32 	%f6861, %f6820, %f6829, %f6781;
	fma.rn.f32 	%f6862, %f6820, %f6830, %f6782;
	fma.rn.f32 	%f6863, %f6820, %f6831, %f6783;
	fma.rn.f32 	%f6864, %f6820, %f6832, %f6784;
	fma.rn.f32 	%f6865, %f6821, %f6825, %f6785;
	fma.rn.f32 	%f6866, %f6821, %f6826, %f6786;
	fma.rn.f32 	%f6867, %f6821, %f6827, %f6787;
	fma.rn.f32 	%f6868, %f6821, %f6828, %f6788;
	fma.rn.f32 	%f6869, %f6821, %f6829, %f6789;
	fma.rn.f32 	%f6870, %f6821, %f6830, %f6790;
	fma.rn.f32 	%f6871, %f6821, %f6831, %f6791;
	fma.rn.f32 	%f6872, %f6821, %f6832, %f6792;
	fma.rn.f32 	%f6873, %f6822, %f6825, %f6793;
	fma.rn.f32 	%f6874, %f6822, %f6826, %f6794;
	fma.rn.f32 	%f6875, %f6822, %f6827, %f6795;
	fma.rn.f32 	%f6876, %f6822, %f6828, %f6796;
	fma.rn.f32 	%f6877, %f6822, %f6829, %f6797;
	fma.rn.f32 	%f6878, %f6822, %f6830, %f6798;
	fma.rn.f32 	%f6879, %f6822, %f6831, %f6799;
	fma.rn.f32 	%f6880, %f6822, %f6832, %f6800;
	fma.rn.f32 	%f6881, %f6823, %f6825, %f6801;
	fma.rn.f32 	%f6882, %f6823, %f6826, %f6802;
	fma.rn.f32 	%f6883, %f6823, %f6827, %f6803;
	fma.rn.f32 	%f6884, %f6823, %f6828, %f6804;
	fma.rn.f32 	%f6885, %f6823, %f6829, %f6805;
	fma.rn.f32 	%f6886, %f6823, %f6830, %f6806;
	fma.rn.f32 	%f6887, %f6823, %f6831, %f6807;
	fma.rn.f32 	%f6888, %f6823, %f6832, %f6808;
	fma.rn.f32 	%f6889, %f6824, %f6825, %f6809;
	fma.rn.f32 	%f6890, %f6824, %f6826, %f6810;
	fma.rn.f32 	%f6891, %f6824, %f6827, %f6811;
	fma.rn.f32 	%f6892, %f6824, %f6828, %f6812;
	fma.rn.f32 	%f6893, %f6824, %f6829, %f6813;
	fma.rn.f32 	%f6894, %f6824, %f6830, %f6814;
	fma.rn.f32 	%f6895, %f6824, %f6831, %f6815;
	fma.rn.f32 	%f6896, %f6824, %f6832, %f6816;
	ld.shared.v4.f32 	{%f6897, %f6898, %f6899, %f6900}, [%r29+2560];
	ld.shared.v4.f32 	{%f6901, %f6902, %f6903, %f6904}, [%r29+2816];
	ld.shared.v4.f32 	{%f6905, %f6906, %f6907, %f6908}, [%r31+2560];
	ld.shared.v4.f32 	{%f6909, %f6910, %f6911, %f6912}, [%r31+2816];
	fma.rn.f32 	%f6913, %f6897, %f6905, %f6833;
	fma.rn.f32 	%f6914, %f6897, %f6906, %f6834;
	fma.rn.f32 	%f6915, %f6897, %f6907, %f6835;
	fma.rn.f32 	%f6916, %f6897, %f6908, %f6836;
	fma.rn.f32 	%f6917, %f6897, %f6909, %f6837;
	fma.rn.f32 	%f6918, %f6897, %f6910, %f6838;
	fma.rn.f32 	%f6919, %f6897, %f6911, %f6839;
	fma.rn.f32 	%f6920, %f6897, %f6912, %f6840;
	fma.rn.f32 	%f6921, %f6898, %f6905, %f6841;
	fma.rn.f32 	%f6922, %f6898, %f6906, %f6842;
	fma.rn.f32 	%f6923, %f6898, %f6907, %f6843;
	fma.rn.f32 	%f6924, %f6898, %f6908, %f6844;
	fma.rn.f32 	%f6925, %f6898, %f6909, %f6845;
	fma.rn.f32 	%f6926, %f6898, %f6910, %f6846;
	fma.rn.f32 	%f6927, %f6898, %f6911, %f6847;
	fma.rn.f32 	%f6928, %f6898, %f6912, %f6848;
	fma.rn.f32 	%f6929, %f6899, %f6905, %f6849;
	fma.rn.f32 	%f6930, %f6899, %f6906, %f6850;
	fma.rn.f32 	%f6931, %f6899, %f6907, %f6851;
	fma.rn.f32 	%f6932, %f6899, %f6908, %f6852;
	fma.rn.f32 	%f6933, %f6899, %f6909, %f6853;
	fma.rn.f32 	%f6934, %f6899, %f6910, %f6854;
	fma.rn.f32 	%f6935, %f6899, %f6911, %f6855;
	fma.rn.f32 	%f6936, %f6899, %f6912, %f6856;
	fma.rn.f32 	%f6937, %f6900, %f6905, %f6857;
	fma.rn.f32 	%f6938, %f6900, %f6906, %f6858;
	fma.rn.f32 	%f6939, %f6900, %f6907, %f6859;
	fma.rn.f32 	%f6940, %f6900, %f6908, %f6860;
	fma.rn.f32 	%f6941, %f6900, %f6909, %f6861;
	fma.rn.f32 	%f6942, %f6900, %f6910, %f6862;
	fma.rn.f32 	%f6943, %f6900, %f6911, %f6863;
	fma.rn.f32 	%f6944, %f6900, %f6912, %f6864;
	fma.rn.f32 	%f6945, %f6901, %f6905, %f6865;
	fma.rn.f32 	%f6946, %f6901, %f6906, %f6866;
	fma.rn.f32 	%f6947, %f6901, %f6907, %f6867;
	fma.rn.f32 	%f6948, %f6901, %f6908, %f6868;
	fma.rn.f32 	%f6949, %f6901, %f6909, %f6869;
	fma.rn.f32 	%f6950, %f6901, %f6910, %f6870;
	fma.rn.f32 	%f6951, %f6901, %f6911, %f6871;
	fma.rn.f32 	%f6952, %f6901, %f6912, %f6872;
	fma.rn.f32 	%f6953, %f6902, %f6905, %f6873;
	fma.rn.f32 	%f6954, %f6902, %f6906, %f6874;
	fma.rn.f32 	%f6955, %f6902, %f6907, %f6875;
	fma.rn.f32 	%f6956, %f6902, %f6908, %f6876;
	fma.rn.f32 	%f6957, %f6902, %f6909, %f6877;
	fma.rn.f32 	%f6958, %f6902, %f6910, %f6878;
	fma.rn.f32 	%f6959, %f6902, %f6911, %f6879;
	fma.rn.f32 	%f6960, %f6902, %f6912, %f6880;
	fma.rn.f32 	%f6961, %f6903, %f6905, %f6881;
	fma.rn.f32 	%f6962, %f6903, %f6906, %f6882;
	fma.rn.f32 	%f6963, %f6903, %f6907, %f6883;
	fma.rn.f32 	%f6964, %f6903, %f6908, %f6884;
	fma.rn.f32 	%f6965, %f6903, %f6909, %f6885;
	fma.rn.f32 	%f6966, %f6903, %f6910, %f6886;
	fma.rn.f32 	%f6967, %f6903, %f6911, %f6887;
	fma.rn.f32 	%f6968, %f6903, %f6912, %f6888;
	fma.rn.f32 	%f6969, %f6904, %f6905, %f6889;
	fma.rn.f32 	%f6970, %f6904, %f6906, %f6890;
	fma.rn.f32 	%f6971, %f6904, %f6907, %f6891;
	fma.rn.f32 	%f6972, %f6904, %f6908, %f6892;
	fma.rn.f32 	%f6973, %f6904, %f6909, %f6893;
	fma.rn.f32 	%f6974, %f6904, %f6910, %f6894;
	fma.rn.f32 	%f6975, %f6904, %f6911, %f6895;
	fma.rn.f32 	%f6976, %f6904, %f6912, %f6896;
	ld.shared.v4.f32 	{%f6977, %f6978, %f6979, %f6980}, [%r29+3072];
	ld.shared.v4.f32 	{%f6981, %f6982, %f6983, %f6984}, [%r29+3328];
	ld.shared.v4.f32 	{%f6985, %f6986, %f6987, %f6988}, [%r31+3072];
	ld.shared.v4.f32 	{%f6989, %f6990, %f6991, %f6992}, [%r31+3328];
	fma.rn.f32 	%f6993, %f6977, %f6985, %f6913;
	fma.rn.f32 	%f6994, %f6977, %f6986, %f6914;
	fma.rn.f32 	%f6995, %f6977, %f6987, %f6915;
	fma.rn.f32 	%f6996, %f6977, %f6988, %f6916;
	fma.rn.f32 	%f6997, %f6977, %f6989, %f6917;
	fma.rn.f32 	%f6998, %f6977, %f6990, %f6918;
	fma.rn.f32 	%f6999, %f6977, %f6991, %f6919;
	fma.rn.f32 	%f7000, %f6977, %f6992, %f6920;
	fma.rn.f32 	%f7001, %f6978, %f6985, %f6921;
	fma.rn.f32 	%f7002, %f6978, %f6986, %f6922;
	fma.rn.f32 	%f7003, %f6978, %f6987, %f6923;
	fma.rn.f32 	%f7004, %f6978, %f6988, %f6924;
	fma.rn.f32 	%f7005, %f6978, %f6989, %f6925;
	fma.rn.f32 	%f7006, %f6978, %f6990, %f6926;
	fma.rn.f32 	%f7007, %f6978, %f6991, %f6927;
	fma.rn.f32 	%f7008, %f6978, %f6992, %f6928;
	fma.rn.f32 	%f7009, %f6979, %f6985, %f6929;
	fma.rn.f32 	%f7010, %f6979, %f6986, %f6930;
	fma.rn.f32 	%f7011, %f6979, %f6987, %f6931;
	fma.rn.f32 	%f7012, %f6979, %f6988, %f6932;
	fma.rn.f32 	%f7013, %f6979, %f6989, %f6933;
	fma.rn.f32 	%f7014, %f6979, %f6990, %f6934;
	fma.rn.f32 	%f7015, %f6979, %f6991, %f6935;
	fma.rn.f32 	%f7016, %f6979, %f6992, %f6936;
	fma.rn.f32 	%f7017, %f6980, %f6985, %f6937;
	fma.rn.f32 	%f7018, %f6980, %f6986, %f6938;
	fma.rn.f32 	%f7019, %f6980, %f6987, %f6939;
	fma.rn.f32 	%f7020, %f6980, %f6988, %f6940;
	fma.rn.f32 	%f7021, %f6980, %f6989, %f6941;
	fma.rn.f32 	%f7022, %f6980, %f6990, %f6942;
	fma.rn.f32 	%f7023, %f6980, %f6991, %f6943;
	fma.rn.f32 	%f7024, %f6980, %f6992, %f6944;
	fma.rn.f32 	%f7025, %f6981, %f6985, %f6945;
	fma.rn.f32 	%f7026, %f6981, %f6986, %f6946;
	fma.rn.f32 	%f7027, %f6981, %f6987, %f6947;
	fma.rn.f32 	%f7028, %f6981, %f6988, %f6948;
	fma.rn.f32 	%f7029, %f6981, %f6989, %f6949;
	fma.rn.f32 	%f7030, %f6981, %f6990, %f6950;
	fma.rn.f32 	%f7031, %f6981, %f6991, %f6951;
	fma.rn.f32 	%f7032, %f6981, %f6992, %f6952;
	fma.rn.f32 	%f7033, %f6982, %f6985, %f6953;
	fma.rn.f32 	%f7034, %f6982, %f6986, %f6954;
	fma.rn.f32 	%f7035, %f6982, %f6987, %f6955;
	fma.rn.f32 	%f7036, %f6982, %f6988, %f6956;
	fma.rn.f32 	%f7037, %f6982, %f6989, %f6957;
	fma.rn.f32 	%f7038, %f6982, %f6990, %f6958;
	fma.rn.f32 	%f7039, %f6982, %f6991, %f6959;
	fma.rn.f32 	%f7040, %f6982, %f6992, %f6960;
	fma.rn.f32 	%f7041, %f6983, %f6985, %f6961;
	fma.rn.f32 	%f7042, %f6983, %f6986, %f6962;
	fma.rn.f32 	%f7043, %f6983, %f6987, %f6963;
	fma.rn.f32 	%f7044, %f6983, %f6988, %f6964;
	fma.rn.f32 	%f7045, %f6983, %f6989, %f6965;
	fma.rn.f32 	%f7046, %f6983, %f6990, %f6966;
	fma.rn.f32 	%f7047, %f6983, %f6991, %f6967;
	fma.rn.f32 	%f7048, %f6983, %f6992, %f6968;
	fma.rn.f32 	%f7049, %f6984, %f6985, %f6969;
	fma.rn.f32 	%f7050, %f6984, %f6986, %f6970;
	fma.rn.f32 	%f7051, %f6984, %f6987, %f6971;
	fma.rn.f32 	%f7052, %f6984, %f6988, %f6972;
	fma.rn.f32 	%f7053, %f6984, %f6989, %f6973;
	fma.rn.f32 	%f7054, %f6984, %f6990, %f6974;
	fma.rn.f32 	%f7055, %f6984, %f6991, %f6975;
	fma.rn.f32 	%f7056, %f6984, %f6992, %f6976;
	ld.shared.v4.f32 	{%f7057, %f7058, %f7059, %f7060}, [%r29+3584];
	ld.shared.v4.f32 	{%f7061, %f7062, %f7063, %f7064}, [%r29+3840];
	ld.shared.v4.f32 	{%f7065, %f7066, %f7067, %f7068}, [%r31+3584];
	ld.shared.v4.f32 	{%f7069, %f7070, %f7071, %f7072}, [%r31+3840];
	fma.rn.f32 	%f7073, %f7057, %f7065, %f6993;
	fma.rn.f32 	%f7074, %f7057, %f7066, %f6994;
	fma.rn.f32 	%f7075, %f7057, %f7067, %f6995;
	fma.rn.f32 	%f7076, %f7057, %f7068, %f6996;
	fma.rn.f32 	%f7077, %f7057, %f7069, %f6997;
	fma.rn.f32 	%f7078, %f7057, %f7070, %f6998;
	fma.rn.f32 	%f7079, %f7057, %f7071, %f6999;
	fma.rn.f32 	%f7080, %f7057, %f7072, %f7000;
	fma.rn.f32 	%f7081, %f7058, %f7065, %f7001;
	fma.rn.f32 	%f7082, %f7058, %f7066, %f7002;
	fma.rn.f32 	%f7083, %f7058, %f7067, %f7003;
	fma.rn.f32 	%f7084, %f7058, %f7068, %f7004;
	fma.rn.f32 	%f7085, %f7058, %f7069, %f7005;
	fma.rn.f32 	%f7086, %f7058, %f7070, %f7006;
	fma.rn.f32 	%f7087, %f7058, %f7071, %f7007;
	fma.rn.f32 	%f7088, %f7058, %f7072, %f7008;
	fma.rn.f32 	%f7089, %f7059, %f7065, %f7009;
	fma.rn.f32 	%f7090, %f7059, %f7066, %f7010;
	fma.rn.f32 	%f7091, %f7059, %f7067, %f7011;
	fma.rn.f32 	%f7092, %f7059, %f7068, %f7012;
	fma.rn.f32 	%f7093, %f7059, %f7069, %f7013;
	fma.rn.f32 	%f7094, %f7059, %f7070, %f7014;
	fma.rn.f32 	%f7095, %f7059, %f7071, %f7015;
	fma.rn.f32 	%f7096, %f7059, %f7072, %f7016;
	fma.rn.f32 	%f7097, %f7060, %f7065, %f7017;
	fma.rn.f32 	%f7098, %f7060, %f7066, %f7018;
	fma.rn.f32 	%f7099, %f7060, %f7067, %f7019;
	fma.rn.f32 	%f7100, %f7060, %f7068, %f7020;
	fma.rn.f32 	%f7101, %f7060, %f7069, %f7021;
	fma.rn.f32 	%f7102, %f7060, %f7070, %f7022;
	fma.rn.f32 	%f7103, %f7060, %f7071, %f7023;
	fma.rn.f32 	%f7104, %f7060, %f7072, %f7024;
	fma.rn.f32 	%f7105, %f7061, %f7065, %f7025;
	fma.rn.f32 	%f7106, %f7061, %f7066, %f7026;
	fma.rn.f32 	%f7107, %f7061, %f7067, %f7027;
	fma.rn.f32 	%f7108, %f7061, %f7068, %f7028;
	fma.rn.f32 	%f7109, %f7061, %f7069, %f7029;
	fma.rn.f32 	%f7110, %f7061, %f7070, %f7030;
	fma.rn.f32 	%f7111, %f7061, %f7071, %f7031;
	fma.rn.f32 	%f7112, %f7061, %f7072, %f7032;
	fma.rn.f32 	%f7113, %f7062, %f7065, %f7033;
	fma.rn.f32 	%f7114, %f7062, %f7066, %f7034;
	fma.rn.f32 	%f7115, %f7062, %f7067, %f7035;
	fma.rn.f32 	%f7116, %f7062, %f7068, %f7036;
	fma.rn.f32 	%f7117, %f7062, %f7069, %f7037;
	fma.rn.f32 	%f7118, %f7062, %f7070, %f7038;
	fma.rn.f32 	%f7119, %f7062, %f7071, %f7039;
	fma.rn.f32 	%f7120, %f7062, %f7072, %f7040;
	fma.rn.f32 	%f7121, %f7063, %f7065, %f7041;
	fma.rn.f32 	%f7122, %f7063, %f7066, %f7042;
	fma.rn.f32 	%f7123, %f7063, %f7067, %f7043;
	fma.rn.f32 	%f7124, %f7063, %f7068, %f7044;
	fma.rn.f32 	%f7125, %f7063, %f7069, %f7045;
	fma.rn.f32 	%f7126, %f7063, %f7070, %f7046;
	fma.rn.f32 	%f7127, %f7063, %f7071, %f7047;
	fma.rn.f32 	%f7128, %f7063, %f7072, %f7048;
	fma.rn.f32 	%f7129, %f7064, %f7065, %f7049;
	fma.rn.f32 	%f7130, %f7064, %f7066, %f7050;
	fma.rn.f32 	%f7131, %f7064, %f7067, %f7051;
	fma.rn.f32 	%f7132, %f7064, %f7068, %f7052;
	fma.rn.f32 	%f7133, %f7064, %f7069, %f7053;
	fma.rn.f32 	%f7134, %f7064, %f7070, %f7054;
	fma.rn.f32 	%f7135, %f7064, %f7071, %f7055;
	fma.rn.f32 	%f7136, %f7064, %f7072, %f7056;
	st.shared.f32 	[%r24+4096], %f6489;
	st.shared.f32 	[%r24+4608], %f6490;
	st.shared.f32 	[%r24+5120], %f6491;
	st.shared.f32 	[%r24+5632], %f6492;
	st.shared.v4.f32 	[%r28+4096], {%f6493, %f6494, %f6495, %f6496};
	bar.sync 	0;
	ld.global.nc.v4.f32 	{%f7137, %f7138, %f7139, %f7140}, [%rd8+384];
	ld.global.nc.v4.f32 	{%f7141, %f7142, %f7143, %f7144}, [%rd15+49152];
	ld.shared.v4.f32 	{%f7145, %f7146, %f7147, %f7148}, [%r29+4096];
	ld.shared.v4.f32 	{%f7149, %f7150, %f7151, %f7152}, [%r29+4352];
	ld.shared.v4.f32 	{%f7153, %f7154, %f7155, %f7156}, [%r31+4096];
	ld.shared.v4.f32 	{%f7157, %f7158, %f7159, %f7160}, [%r31+4352];
	fma.rn.f32 	%f7161, %f7145, %f7153, %f7073;
	fma.rn.f32 	%f7162, %f7145, %f7154, %f7074;
	fma.rn.f32 	%f7163, %f7145, %f7155, %f7075;
	fma.rn.f32 	%f7164, %f7145, %f7156, %f7076;
	fma.rn.f32 	%f7165, %f7145, %f7157, %f7077;
	fma.rn.f32 	%f7166, %f7145, %f7158, %f7078;
	fma.rn.f32 	%f7167, %f7145, %f7159, %f7079;
	fma.rn.f32 	%f7168, %f7145, %f7160, %f7080;
	fma.rn.f32 	%f7169, %f7146, %f7153, %f7081;
	fma.rn.f32 	%f7170, %f7146, %f7154, %f7082;
	fma.rn.f32 	%f7171, %f7146, %f7155, %f7083;
	fma.rn.f32 	%f7172, %f7146, %f7156, %f7084;
	fma.rn.f32 	%f7173, %f7146, %f7157, %f7085;
	fma.rn.f32 	%f7174, %f7146, %f7158, %f7086;
	fma.rn.f32 	%f7175, %f7146, %f7159, %f7087;
	fma.rn.f32 	%f7176, %f7146, %f7160, %f7088;
	fma.rn.f32 	%f7177, %f7147, %f7153, %f7089;
	fma.rn.f32 	%f7178, %f7147, %f7154, %f7090;
	fma.rn.f32 	%f7179, %f7147, %f7155, %f7091;
	fma.rn.f32 	%f7180, %f7147, %f7156, %f7092;
	fma.rn.f32 	%f7181, %f7147, %f7157, %f7093;
	fma.rn.f32 	%f7182, %f7147, %f7158, %f7094;
	fma.rn.f32 	%f7183, %f7147, %f7159, %f7095;
	fma.rn.f32 	%f7184, %f7147, %f7160, %f7096;
	fma.rn.f32 	%f7185, %f7148, %f7153, %f7097;
	fma.rn.f32 	%f7186, %f7148, %f7154, %f7098;
	fma.rn.f32 	%f7187, %f7148, %f7155, %f7099;
	fma.rn.f32 	%f7188, %f7148, %f7156, %f7100;
	fma.rn.f32 	%f7189, %f7148, %f7157, %f7101;
	fma.rn.f32 	%f7190, %f7148, %f7158, %f7102;
	fma.rn.f32 	%f7191, %f7148, %f7159, %f7103;
	fma.rn.f32 	%f7192, %f7148, %f7160, %f7104;
	fma.rn.f32 	%f7193, %f7149, %f7153, %f7105;
	fma.rn.f32 	%f7194, %f7149, %f7154, %f7106;
	fma.rn.f32 	%f7195, %f7149, %f7155, %f7107;
	fma.rn.f32 	%f7196, %f7149, %f7156, %f7108;
	fma.rn.f32 	%f7197, %f7149, %f7157, %f7109;
	fma.rn.f32 	%f7198, %f7149, %f7158, %f7110;
	fma.rn.f32 	%f7199, %f7149, %f7159, %f7111;
	fma.rn.f32 	%f7200, %f7149, %f7160, %f7112;
	fma.rn.f32 	%f7201, %f7150, %f7153, %f7113;
	fma.rn.f32 	%f7202, %f7150, %f7154, %f7114;
	fma.rn.f32 	%f7203, %f7150, %f7155, %f7115;
	fma.rn.f32 	%f7204, %f7150, %f7156, %f7116;
	fma.rn.f32 	%f7205, %f7150, %f7157, %f7117;
	fma.rn.f32 	%f7206, %f7150, %f7158, %f7118;
	fma.rn.f32 	%f7207, %f7150, %f7159, %f7119;
	fma.rn.f32 	%f7208, %f7150, %f7160, %f7120;
	fma.rn.f32 	%f7209, %f7151, %f7153, %f7121;
	fma.rn.f32 	%f7210, %f7151, %f7154, %f7122;
	fma.rn.f32 	%f7211, %f7151, %f7155, %f7123;
	fma.rn.f32 	%f7212, %f7151, %f7156, %f7124;
	fma.rn.f32 	%f7213, %f7151, %f7157, %f7125;
	fma.rn.f32 	%f7214, %f7151, %f7158, %f7126;
	fma.rn.f32 	%f7215, %f7151, %f7159, %f7127;
	fma.rn.f32 	%f7216, %f7151, %f7160, %f7128;
	fma.rn.f32 	%f7217, %f7152, %f7153, %f7129;
	fma.rn.f32 	%f7218, %f7152, %f7154, %f7130;
	fma.rn.f32 	%f7219, %f7152, %f7155, %f7131;
	fma.rn.f32 	%f7220, %f7152, %f7156, %f7132;
	fma.rn.f32 	%f7221, %f7152, %f7157, %f7133;
	fma.rn.f32 	%f7222, %f7152, %f7158, %f7134;
	fma.rn.f32 	%f7223, %f7152, %f7159, %f7135;
	fma.rn.f32 	%f7224, %f7152, %f7160, %f7136;
	ld.shared.v4.f32 	{%f7225, %f7226, %f7227, %f7228}, [%r29+4608];
	ld.shared.v4.f32 	{%f7229, %f7230, %f7231, %f7232}, [%r29+4864];
	ld.shared.v4.f32 	{%f7233, %f7234, %f7235, %f7236}, [%r31+4608];
	ld.shared.v4.f32 	{%f7237, %f7238, %f7239, %f7240}, [%r31+4864];
	fma.rn.f32 	%f7241, %f7225, %f7233, %f7161;
	fma.rn.f32 	%f7242, %f7225, %f7234, %f7162;
	fma.rn.f32 	%f7243, %f7225, %f7235, %f7163;
	fma.rn.f32 	%f7244, %f7225, %f7236, %f7164;
	fma.rn.f32 	%f7245, %f7225, %f7237, %f7165;
	fma.rn.f32 	%f7246, %f7225, %f7238, %f7166;
	fma.rn.f32 	%f7247, %f7225, %f7239, %f7167;
	fma.rn.f32 	%f7248, %f7225, %f7240, %f7168;
	fma.rn.f32 	%f7249, %f7226, %f7233, %f7169;
	fma.rn.f32 	%f7250, %f7226, %f7234, %f7170;
	fma.rn.f32 	%f7251, %f7226, %f7235, %f7171;
	fma.rn.f32 	%f7252, %f7226, %f7236, %f7172;
	fma.rn.f32 	%f7253, %f7226, %f7237, %f7173;
	fma.rn.f32 	%f7254, %f7226, %f7238, %f7174;
	fma.rn.f32 	%f7255, %f7226, %f7239, %f7175;
	fma.rn.f32 	%f7256, %f7226, %f7240, %f7176;
	fma.rn.f32 	%f7257, %f7227, %f7233, %f7177;
	fma.rn.f32 	%f7258, %f7227, %f7234, %f7178;
	fma.rn.f32 	%f7259, %f7227, %f7235, %f7179;
	fma.rn.f32 	%f7260, %f7227, %f7236, %f7180;
	fma.rn.f32 	%f7261, %f7227, %f7237, %f7181;
	fma.rn.f32 	%f7262, %f7227, %f7238, %f7182;
	fma.rn.f32 	%f7263, %f7227, %f7239, %f7183;
	fma.rn.f32 	%f7264, %f7227, %f7240, %f7184;
	fma.rn.f32 	%f7265, %f7228, %f7233, %f7185;
	fma.rn.f32 	%f7266, %f7228, %f7234, %f7186;
	fma.rn.f32 	%f7267, %f7228, %f7235, %f7187;
	fma.rn.f32 	%f7268, %f7228, %f7236, %f7188;
	fma.rn.f32 	%f7269, %f7228, %f7237, %f7189;
	fma.rn.f32 	%f7270, %f7228, %f7238, %f7190;
	fma.rn.f32 	%f7271, %f7228, %f7239, %f7191;
	fma.rn.f32 	%f7272, %f7228, %f7240, %f7192;
	fma.rn.f32 	%f7273, %f7229, %f7233, %f7193;
	fma.rn.f32 	%f7274, %f7229, %f7234, %f7194;
	fma.rn.f32 	%f7275, %f7229, %f7235, %f7195;
	fma.rn.f32 	%f7276, %f7229, %f7236, %f7196;
	fma.rn.f32 	%f7277, %f7229, %f7237, %f7197;
	fma.rn.f32 	%f7278, %f7229, %f7238, %f7198;
	fma.rn.f32 	%f7279, %f7229, %f7239, %f7199;
	fma.rn.f32 	%f7280, %f7229, %f7240, %f7200;
	fma.rn.f32 	%f7281, %f7230, %f7233, %f7201;
	fma.rn.f32 	%f7282, %f7230, %f7234, %f7202;
	fma.rn.f32 	%f7283, %f7230, %f7235, %f7203;
	fma.rn.f32 	%f7284, %f7230, %f7236, %f7204;
	fma.rn.f32 	%f7285, %f7230, %f7237, %f7205;
	fma.rn.f32 	%f7286, %f7230, %f7238, %f7206;
	fma.rn.f32 	%f7287, %f7230, %f7239, %f7207;
	fma.rn.f32 	%f7288, %f7230, %f7240, %f7208;
	fma.rn.f32 	%f7289, %f7231, %f7233, %f7209;
	fma.rn.f32 	%f7290, %f7231, %f7234, %f7210;
	fma.rn.f32 	%f7291, %f7231, %f7235, %f7211;
	fma.rn.f32 	%f7292, %f7231, %f7236, %f7212;
	fma.rn.f32 	%f7293, %f7231, %f7237, %f7213;
	fma.rn.f32 	%f7294, %f7231, %f7238, %f7214;
	fma.rn.f32 	%f7295, %f7231, %f7239, %f7215;
	fma.rn.f32 	%f7296, %f7231, %f7240, %f7216;
	fma.rn.f32 	%f7297, %f7232, %f7233, %f7217;
	fma.rn.f32 	%f7298, %f7232, %f7234, %f7218;
	fma.rn.f32 	%f7299, %f7232, %f7235, %f7219;
	fma.rn.f32 	%f7300, %f7232, %f7236, %f7220;
	fma.rn.f32 	%f7301, %f7232, %f7237, %f7221;
	fma.rn.f32 	%f7302, %f7232, %f7238, %f7222;
	fma.rn.f32 	%f7303, %f7232, %f7239, %f7223;
	fma.rn.f32 	%f7304, %f7232, %f7240, %f7224;
	ld.shared.v4.f32 	{%f7305, %f7306, %f7307, %f7308}, [%r29+5120];
	ld.shared.v4.f32 	{%f7309, %f7310, %f7311, %f7312}, [%r29+5376];
	ld.shared.v4.f32 	{%f7313, %f7314, %f7315, %f7316}, [%r31+5120];
	ld.shared.v4.f32 	{%f7317, %f7318, %f7319, %f7320}, [%r31+5376];
	fma.rn.f32 	%f7321, %f7305, %f7313, %f7241;
	fma.rn.f32 	%f7322, %f7305, %f7314, %f7242;
	fma.rn.f32 	%f7323, %f7305, %f7315, %f7243;
	fma.rn.f32 	%f7324, %f7305, %f7316, %f7244;
	fma.rn.f32 	%f7325, %f7305, %f7317, %f7245;
	fma.rn.f32 	%f7326, %f7305, %f7318, %f7246;
	fma.rn.f32 	%f7327, %f7305, %f7319, %f7247;
	fma.rn.f32 	%f7328, %f7305, %f7320, %f7248;
	fma.rn.f32 	%f7329, %f7306, %f7313, %f7249;
	fma.rn.f32 	%f7330, %f7306, %f7314, %f7250;
	fma.rn.f32 	%f7331, %f7306, %f7315, %f7251;
	fma.rn.f32 	%f7332, %f7306, %f7316, %f7252;
	fma.rn.f32 	%f7333, %f7306, %f7317, %f7253;
	fma.rn.f32 	%f7334, %f7306, %f7318, %f7254;
	fma.rn.f32 	%f7335, %f7306, %f7319, %f7255;
	fma.rn.f32 	%f7336, %f7306, %f7320, %f7256;
	fma.rn.f32 	%f7337, %f7307, %f7313, %f7257;
	fma.rn.f32 	%f7338, %f7307, %f7314, %f7258;
	fma.rn.f32 	%f7339, %f7307, %f7315, %f7259;
	fma.rn.f32 	%f7340, %f7307, %f7316, %f7260;
	fma.rn.f32 	%f7341, %f7307, %f7317, %f7261;
	fma.rn.f32 	%f7342, %f7307, %f7318, %f7262;
	fma.rn.f32 	%f7343, %f7307, %f7319, %f7263;
	fma.rn.f32 	%f7344, %f7307, %f7320, %f7264;
	fma.rn.f32 	%f7345, %f7308, %f7313, %f7265;
	fma.rn.f32 	%f7346, %f7308, %f7314, %f7266;
	fma.rn.f32 	%f7347, %f7308, %f7315, %f7267;
	fma.rn.f32 	%f7348, %f7308, %f7316, %f7268;
	fma.rn.f32 	%f7349, %f7308, %f7317, %f7269;
	fma.rn.f32 	%f7350, %f7308, %f7318, %f7270;
	fma.rn.f32 	%f7351, %f7308, %f7319, %f7271;
	fma.rn.f32 	%f7352, %f7308, %f7320, %f7272;
	fma.rn.f32 	%f7353, %f7309, %f7313, %f7273;
	fma.rn.f32 	%f7354, %f7309, %f7314, %f7274;
	fma.rn.f32 	%f7355, %f7309, %f7315, %f7275;
	fma.rn.f32 	%f7356, %f7309, %f7316, %f7276;
	fma.rn.f32 	%f7357, %f7309, %f7317, %f7277;
	fma.rn.f32 	%f7358, %f7309, %f7318, %f7278;
	fma.rn.f32 	%f7359, %f7309, %f7319, %f7279;
	fma.rn.f32 	%f7360, %f7309, %f7320, %f7280;
	fma.rn.f32 	%f7361, %f7310, %f7313, %f7281;
	fma.rn.f32 	%f7362, %f7310, %f7314, %f7282;
	fma.rn.f32 	%f7363, %f7310, %f7315, %f7283;
	fma.rn.f32 	%f7364, %f7310, %f7316, %f7284;
	fma.rn.f32 	%f7365, %f7310, %f7317, %f7285;
	fma.rn.f32 	%f7366, %f7310, %f7318, %f7286;
	fma.rn.f32 	%f7367, %f7310, %f7319, %f7287;
	fma.rn.f32 	%f7368, %f7310, %f7320, %f7288;
	fma.rn.f32 	%f7369, %f7311, %f7313, %f7289;
	fma.rn.f32 	%f7370, %f7311, %f7314, %f7290;
	fma.rn.f32 	%f7371, %f7311, %f7315, %f7291;
	fma.rn.f32 	%f7372, %f7311, %f7316, %f7292;
	fma.rn.f32 	%f7373, %f7311, %f7317, %f7293;
	fma.rn.f32 	%f7374, %f7311, %f7318, %f7294;
	fma.rn.f32 	%f7375, %f7311, %f7319, %f7295;
	fma.rn.f32 	%f7376, %f7311, %f7320, %f7296;
	fma.rn.f32 	%f7377, %f7312, %f7313, %f7297;
	fma.rn.f32 	%f7378, %f7312, %f7314, %f7298;
	fma.rn.f32 	%f7379, %f7312, %f7315, %f7299;
	fma.rn.f32 	%f7380, %f7312, %f7316, %f7300;
	fma.rn.f32 	%f7381, %f7312, %f7317, %f7301;
	fma.rn.f32 	%f7382, %f7312, %f7318, %f7302;
	fma.rn.f32 	%f7383, %f7312, %f7319, %f7303;
	fma.rn.f32 	%f7384, %f7312, %f7320, %f7304;
	ld.shared.v4.f32 	{%f7385, %f7386, %f7387, %f7388}, [%r29+5632];
	ld.shared.v4.f32 	{%f7389, %f7390, %f7391, %f7392}, [%r29+5888];
	ld.shared.v4.f32 	{%f7393, %f7394, %f7395, %f7396}, [%r31+5632];
	ld.shared.v4.f32 	{%f7397, %f7398, %f7399, %f7400}, [%r31+5888];
	fma.rn.f32 	%f7401, %f7385, %f7393, %f7321;
	fma.rn.f32 	%f7402, %f7385, %f7394, %f7322;
	fma.rn.f32 	%f7403, %f7385, %f7395, %f7323;
	fma.rn.f32 	%f7404, %f7385, %f7396, %f7324;
	fma.rn.f32 	%f7405, %f7385, %f7397, %f7325;
	fma.rn.f32 	%f7406, %f7385, %f7398, %f7326;
	fma.rn.f32 	%f7407, %f7385, %f7399, %f7327;
	fma.rn.f32 	%f7408, %f7385, %f7400, %f7328;
	fma.rn.f32 	%f7409, %f7386, %f7393, %f7329;
	fma.rn.f32 	%f7410, %f7386, %f7394, %f7330;
	fma.rn.f32 	%f7411, %f7386, %f7395, %f7331;
	fma.rn.f32 	%f7412, %f7386, %f7396, %f7332;
	fma.rn.f32 	%f7413, %f7386, %f7397, %f7333;
	fma.rn.f32 	%f7414, %f7386, %f7398, %f7334;
	fma.rn.f32 	%f7415, %f7386, %f7399, %f7335;
	fma.rn.f32 	%f7416, %f7386, %f7400, %f7336;
	fma.rn.f32 	%f7417, %f7387, %f7393, %f7337;
	fma.rn.f32 	%f7418, %f7387, %f7394, %f7338;
	fma.rn.f32 	%f7419, %f7387, %f7395, %f7339;
	fma.rn.f32 	%f7420, %f7387, %f7396, %f7340;
	fma.rn.f32 	%f7421, %f7387, %f7397, %f7341;
	fma.rn.f32 	%f7422, %f7387, %f7398, %f7342;
	fma.rn.f32 	%f7423, %f7387, %f7399, %f7343;
	fma.rn.f32 	%f7424, %f7387, %f7400, %f7344;
	fma.rn.f32 	%f7425, %f7388, %f7393, %f7345;
	fma.rn.f32 	%f7426, %f7388, %f7394, %f7346;
	fma.rn.f32 	%f7427, %f7388, %f7395, %f7347;
	fma.rn.f32 	%f7428, %f7388, %f7396, %f7348;
	fma.rn.f32 	%f7429, %f7388, %f7397, %f7349;
	fma.rn.f32 	%f7430, %f7388, %f7398, %f7350;
	fma.rn.f32 	%f7431, %f7388, %f7399, %f7351;
	fma.rn.f32 	%f7432, %f7388, %f7400, %f7352;
	fma.rn.f32 	%f7433, %f7389, %f7393, %f7353;
	fma.rn.f32 	%f7434, %f7389, %f7394, %f7354;
	fma.rn.f32 	%f7435, %f7389, %f7395, %f7355;
	fma.rn.f32 	%f7436, %f7389, %f7396, %f7356;
	fma.rn.f32 	%f7437, %f7389, %f7397, %f7357;
	fma.rn.f32 	%f7438, %f7389, %f7398, %f7358;
	fma.rn.f32 	%f7439, %f7389, %f7399, %f7359;
	fma.rn.f32 	%f7440, %f7389, %f7400, %f7360;
	fma.rn.f32 	%f7441, %f7390, %f7393, %f7361;
	fma.rn.f32 	%f7442, %f7390, %f7394, %f7362;
	fma.rn.f32 	%f7443, %f7390, %f7395, %f7363;
	fma.rn.f32 	%f7444, %f7390, %f7396, %f7364;
	fma.rn.f32 	%f7445, %f7390, %f7397, %f7365;
	fma.rn.f32 	%f7446, %f7390, %f7398, %f7366;
	fma.rn.f32 	%f7447, %f7390, %f7399, %f7367;
	fma.rn.f32 	%f7448, %f7390, %f7400, %f7368;
	fma.rn.f32 	%f7449, %f7391, %f7393, %f7369;
	fma.rn.f32 	%f7450, %f7391, %f7394, %f7370;
	fma.rn.f32 	%f7451, %f7391, %f7395, %f7371;
	fma.rn.f32 	%f7452, %f7391, %f7396, %f7372;
	fma.rn.f32 	%f7453, %f7391, %f7397, %f7373;
	fma.rn.f32 	%f7454, %f7391, %f7398, %f7374;
	fma.rn.f32 	%f7455, %f7391, %f7399, %f7375;
	fma.rn.f32 	%f7456, %f7391, %f7400, %f7376;
	fma.rn.f32 	%f7457, %f7392, %f7393, %f7377;
	fma.rn.f32 	%f7458, %f7392, %f7394, %f7378;
	fma.rn.f32 	%f7459, %f7392, %f7395, %f7379;
	fma.rn.f32 	%f7460, %f7392, %f7396, %f7380;
	fma.rn.f32 	%f7461, %f7392, %f7397, %f7381;
	fma.rn.f32 	%f7462, %f7392, %f7398, %f7382;
	fma.rn.f32 	%f7463, %f7392, %f7399, %f7383;
	fma.rn.f32 	%f7464, %f7392, %f7400, %f7384;
	ld.shared.v4.f32 	{%f7465, %f7466, %f7467, %f7468}, [%r29+6144];
	ld.shared.v4.f32 	{%f7469, %f7470, %f7471, %f7472}, [%r29+6400];
	ld.shared.v4.f32 	{%f7473, %f7474, %f7475, %f7476}, [%r31+6144];
	ld.shared.v4.f32 	{%f7477, %f7478, %f7479, %f7480}, [%r31+6400];
	fma.rn.f32 	%f7481, %f7465, %f7473, %f7401;
	fma.rn.f32 	%f7482, %f7465, %f7474, %f7402;
	fma.rn.f32 	%f7483, %f7465, %f7475, %f7403;
	fma.rn.f32 	%f7484, %f7465, %f7476, %f7404;
	fma.rn.f32 	%f7485, %f7465, %f7477, %f7405;
	fma.rn.f32 	%f7486, %f7465, %f7478, %f7406;
	fma.rn.f32 	%f7487, %f7465, %f7479, %f7407;
	fma.rn.f32 	%f7488, %f7465, %f7480, %f7408;
	fma.rn.f32 	%f7489, %f7466, %f7473, %f7409;
	fma.rn.f32 	%f7490, %f7466, %f7474, %f7410;
	fma.rn.f32 	%f7491, %f7466, %f7475, %f7411;
	fma.rn.f32 	%f7492, %f7466, %f7476, %f7412;
	fma.rn.f32 	%f7493, %f7466, %f7477, %f7413;
	fma.rn.f32 	%f7494, %f7466, %f7478, %f7414;
	fma.rn.f32 	%f7495, %f7466, %f7479, %f7415;
	fma.rn.f32 	%f7496, %f7466, %f7480, %f7416;
	fma.rn.f32 	%f7497, %f7467, %f7473, %f7417;
	fma.rn.f32 	%f7498, %f7467, %f7474, %f7418;
	fma.rn.f32 	%f7499, %f7467, %f7475, %f7419;
	fma.rn.f32 	%f7500, %f7467, %f7476, %f7420;
	fma.rn.f32 	%f7501, %f7467, %f7477, %f7421;
	fma.rn.f32 	%f7502, %f7467, %f7478, %f7422;
	fma.rn.f32 	%f7503, %f7467, %f7479, %f7423;
	fma.rn.f32 	%f7504, %f7467, %f7480, %f7424;
	fma.rn.f32 	%f7505, %f7468, %f7473, %f7425;
	fma.rn.f32 	%f7506, %f7468, %f7474, %f7426;
	fma.rn.f32 	%f7507, %f7468, %f7475, %f7427;
	fma.rn.f32 	%f7508, %f7468, %f7476, %f7428;
	fma.rn.f32 	%f7509, %f7468, %f7477, %f7429;
	fma.rn.f32 	%f7510, %f7468, %f7478, %f7430;
	fma.rn.f32 	%f7511, %f7468, %f7479, %f7431;
	fma.rn.f32 	%f7512, %f7468, %f7480, %f7432;
	fma.rn.f32 	%f7513, %f7469, %f7473, %f7433;
	fma.rn.f32 	%f7514, %f7469, %f7474, %f7434;
	fma.rn.f32 	%f7515, %f7469, %f7475, %f7435;
	fma.rn.f32 	%f7516, %f7469, %f7476, %f7436;
	fma.rn.f32 	%f7517, %f7469, %f7477, %f7437;
	fma.rn.f32 	%f7518, %f7469, %f7478, %f7438;
	fma.rn.f32 	%f7519, %f7469, %f7479, %f7439;
	fma.rn.f32 	%f7520, %f7469, %f7480, %f7440;
	fma.rn.f32 	%f7521, %f7470, %f7473, %f7441;
	fma.rn.f32 	%f7522, %f7470, %f7474, %f7442;
	fma.rn.f32 	%f7523, %f7470, %f7475, %f7443;
	fma.rn.f32 	%f7524, %f7470, %f7476, %f7444;
	fma.rn.f32 	%f7525, %f7470, %f7477, %f7445;
	fma.rn.f32 	%f7526, %f7470, %f7478, %f7446;
	fma.rn.f32 	%f7527, %f7470, %f7479, %f7447;
	fma.rn.f32 	%f7528, %f7470, %f7480, %f7448;
	fma.rn.f32 	%f7529, %f7471, %f7473, %f7449;
	fma.rn.f32 	%f7530, %f7471, %f7474, %f7450;
	fma.rn.f32 	%f7531, %f7471, %f7475, %f7451;
	fma.rn.f32 	%f7532, %f7471, %f7476, %f7452;
	fma.rn.f32 	%f7533, %f7471, %f7477, %f7453;
	fma.rn.f32 	%f7534, %f7471, %f7478, %f7454;
	fma.rn.f32 	%f7535, %f7471, %f7479, %f7455;
	fma.rn.f32 	%f7536, %f7471, %f7480, %f7456;
	fma.rn.f32 	%f7537, %f7472, %f7473, %f7457;
	fma.rn.f32 	%f7538, %f7472, %f7474, %f7458;
	fma.rn.f32 	%f7539, %f7472, %f7475, %f7459;
	fma.rn.f32 	%f7540, %f7472, %f7476, %f7460;
	fma.rn.f32 	%f7541, %f7472, %f7477, %f7461;
	fma.rn.f32 	%f7542, %f7472, %f7478, %f7462;
	fma.rn.f32 	%f7543, %f7472, %f7479, %f7463;
	fma.rn.f32 	%f7544, %f7472, %f7480, %f7464;
	ld.shared.v4.f32 	{%f7545, %f7546, %f7547, %f7548}, [%r29+6656];
	ld.shared.v4.f32 	{%f7549, %f7550, %f7551, %f7552}, [%r29+6912];
	ld.shared.v4.f32 	{%f7553, %f7554, %f7555, %f7556}, [%r31+6656];
	ld.shared.v4.f32 	{%f7557, %f7558, %f7559, %f7560}, [%r31+6912];
	fma.rn.f32 	%f7561, %f7545, %f7553, %f7481;
	fma.rn.f32 	%f7562, %f7545, %f7554, %f7482;
	fma.rn.f32 	%f7563, %f7545, %f7555, %f7483;
	fma.rn.f32 	%f7564, %f7545, %f7556, %f7484;
	fma.rn.f32 	%f7565, %f7545, %f7557, %f7485;
	fma.rn.f32 	%f7566, %f7545, %f7558, %f7486;
	fma.rn.f32 	%f7567, %f7545, %f7559, %f7487;
	fma.rn.f32 	%f7568, %f7545, %f7560, %f7488;
	fma.rn.f32 	%f7569, %f7546, %f7553, %f7489;
	fma.rn.f32 	%f7570, %f7546, %f7554, %f7490;
	fma.rn.f32 	%f7571, %f7546, %f7555, %f7491;
	fma.rn.f32 	%f7572, %f7546, %f7556, %f7492;
	fma.rn.f32 	%f7573, %f7546, %f7557, %f7493;
	fma.rn.f32 	%f7574, %f7546, %f7558, %f7494;
	fma.rn.f32 	%f7575, %f7546, %f7559, %f7495;
	fma.rn.f32 	%f7576, %f7546, %f7560, %f7496;
	fma.rn.f32 	%f7577, %f7547, %f7553, %f7497;
	fma.rn.f32 	%f7578, %f7547, %f7554, %f7498;
	fma.rn.f32 	%f7579, %f7547, %f7555, %f7499;
	fma.rn.f32 	%f7580, %f7547, %f7556, %f7500;
	fma.rn.f32 	%f7581, %f7547, %f7557, %f7501;
	fma.rn.f32 	%f7582, %f7547, %f7558, %f7502;
	fma.rn.f32 	%f7583, %f7547, %f7559, %f7503;
	fma.rn.f32 	%f7584, %f7547, %f7560, %f7504;
	fma.rn.f32 	%f7585, %f7548, %f7553, %f7505;
	fma.rn.f32 	%f7586, %f7548, %f7554, %f7506;
	fma.rn.f32 	%f7587, %f7548, %f7555, %f7507;
	fma.rn.f32 	%f7588, %f7548, %f7556, %f7508;
	fma.rn.f32 	%f7589, %f7548, %f7557, %f7509;
	fma.rn.f32 	%f7590, %f7548, %f7558, %f7510;
	fma.rn.f32 	%f7591, %f7548, %f7559, %f7511;
	fma.rn.f32 	%f7592, %f7548, %f7560, %f7512;
	fma.rn.f32 	%f7593, %f7549, %f7553, %f7513;
	fma.rn.f32 	%f7594, %f7549, %f7554, %f7514;
	fma.rn.f32 	%f7595, %f7549, %f7555, %f7515;
	fma.rn.f32 	%f7596, %f7549, %f7556, %f7516;
	fma.rn.f32 	%f7597, %f7549, %f7557, %f7517;
	fma.rn.f32 	%f7598, %f7549, %f7558, %f7518;
	fma.rn.f32 	%f7599, %f7549, %f7559, %f7519;
	fma.rn.f32 	%f7600, %f7549, %f7560, %f7520;
	fma.rn.f32 	%f7601, %f7550, %f7553, %f7521;
	fma.rn.f32 	%f7602, %f7550, %f7554, %f7522;
	fma.rn.f32 	%f7603, %f7550, %f7555, %f7523;
	fma.rn.f32 	%f7604, %f7550, %f7556, %f7524;
	fma.rn.f32 	%f7605, %f7550, %f7557, %f7525;
	fma.rn.f32 	%f7606, %f7550, %f7558, %f7526;
	fma.rn.f32 	%f7607, %f7550, %f7559, %f7527;
	fma.rn.f32 	%f7608, %f7550, %f7560, %f7528;
	fma.rn.f32 	%f7609, %f7551, %f7553, %f7529;
	fma.rn.f32 	%f7610, %f7551, %f7554, %f7530;
	fma.rn.f32 	%f7611, %f7551, %f7555, %f7531;
	fma.rn.f32 	%f7612, %f7551, %f7556, %f7532;
	fma.rn.f32 	%f7613, %f7551, %f7557, %f7533;
	fma.rn.f32 	%f7614, %f7551, %f7558, %f7534;
	fma.rn.f32 	%f7615, %f7551, %f7559, %f7535;
	fma.rn.f32 	%f7616, %f7551, %f7560, %f7536;
	fma.rn.f32 	%f7617, %f7552, %f7553, %f7537;
	fma.rn.f32 	%f7618, %f7552, %f7554, %f7538;
	fma.rn.f32 	%f7619, %f7552, %f7555, %f7539;
	fma.rn.f32 	%f7620, %f7552, %f7556, %f7540;
	fma.rn.f32 	%f7621, %f7552, %f7557, %f7541;
	fma.rn.f32 	%f7622, %f7552, %f7558, %f7542;
	fma.rn.f32 	%f7623, %f7552, %f7559, %f7543;
	fma.rn.f32 	%f7624, %f7552, %f7560, %f7544;
	ld.shared.v4.f32 	{%f7625, %f7626, %f7627, %f7628}, [%r29+7168];
	ld.shared.v4.f32 	{%f7629, %f7630, %f7631, %f7632}, [%r29+7424];
	ld.shared.v4.f32 	{%f7633, %f7634, %f7635, %f7636}, [%r31+7168];
	ld.shared.v4.f32 	{%f7637, %f7638, %f7639, %f7640}, [%r31+7424];
	fma.rn.f32 	%f7641, %f7625, %f7633, %f7561;
	fma.rn.f32 	%f7642, %f7625, %f7634, %f7562;
	fma.rn.f32 	%f7643, %f7625, %f7635, %f7563;
	fma.rn.f32 	%f7644, %f7625, %f7636, %f7564;
	fma.rn.f32 	%f7645, %f7625, %f7637, %f7565;
	fma.rn.f32 	%f7646, %f7625, %f7638, %f7566;
	fma.rn.f32 	%f7647, %f7625, %f7639, %f7567;
	fma.rn.f32 	%f7648, %f7625, %f7640, %f7568;
	fma.rn.f32 	%f7649, %f7626, %f7633, %f7569;
	fma.rn.f32 	%f7650, %f7626, %f7634, %f7570;
	fma.rn.f32 	%f7651, %f7626, %f7635, %f7571;
	fma.rn.f32 	%f7652, %f7626, %f7636, %f7572;
	fma.rn.f32 	%f7653, %f7626, %f7637, %f7573;
	fma.rn.f32 	%f7654, %f7626, %f7638, %f7574;
	fma.rn.f32 	%f7655, %f7626, %f7639, %f7575;
	fma.rn.f32 	%f7656, %f7626, %f7640, %f7576;
	fma.rn.f32 	%f7657, %f7627, %f7633, %f7577;
	fma.rn.f32 	%f7658, %f7627, %f7634, %f7578;
	fma.rn.f32 	%f7659, %f7627, %f7635, %f7579;
	fma.rn.f32 	%f7660, %f7627, %f7636, %f7580;
	fma.rn.f32 	%f7661, %f7627, %f7637, %f7581;
	fma.rn.f32 	%f7662, %f7627, %f7638, %f7582;
	fma.rn.f32 	%f7663, %f7627, %f7639, %f7583;
	fma.rn.f32 	%f7664, %f7627, %f7640, %f7584;
	fma.rn.f32 	%f7665, %f7628, %f7633, %f7585;
	fma.rn.f32 	%f7666, %f7628, %f7634, %f7586;
	fma.rn.f32 	%f7667, %f7628, %f7635, %f7587;
	fma.rn.f32 	%f7668, %f7628, %f7636, %f7588;
	fma.rn.f32 	%f7669, %f7628, %f7637, %f7589;
	fma.rn.f32 	%f7670, %f7628, %f7638, %f7590;
	fma.rn.f32 	%f7671, %f7628, %f7639, %f7591;
	fma.rn.f32 	%f7672, %f7628, %f7640, %f7592;
	fma.rn.f32 	%f7673, %f7629, %f7633, %f7593;
	fma.rn.f32 	%f7674, %f7629, %f7634, %f7594;
	fma.rn.f32 	%f7675, %f7629, %f7635, %f7595;
	fma.rn.f32 	%f7676, %f7629, %f7636, %f7596;
	fma.rn.f32 	%f7677, %f7629, %f7637, %f7597;
	fma.rn.f32 	%f7678, %f7629, %f7638, %f7598;
	fma.rn.f32 	%f7679, %f7629, %f7639, %f7599;
	fma.rn.f32 	%f7680, %f7629, %f7640, %f7600;
	fma.rn.f32 	%f7681, %f7630, %f7633, %f7601;
	fma.rn.f32 	%f7682, %f7630, %f7634, %f7602;
	fma.rn.f32 	%f7683, %f7630, %f7635, %f7603;
	fma.rn.f32 	%f7684, %f7630, %f7636, %f7604;
	fma.rn.f32 	%f7685, %f7630, %f7637, %f7605;
	fma.rn.f32 	%f7686, %f7630, %f7638, %f7606;
	fma.rn.f32 	%f7687, %f7630, %f7639, %f7607;
	fma.rn.f32 	%f7688, %f7630, %f7640, %f7608;
	fma.rn.f32 	%f7689, %f7631, %f7633, %f7609;
	fma.rn.f32 	%f7690, %f7631, %f7634, %f7610;
	fma.rn.f32 	%f7691, %f7631, %f7635, %f7611;
	fma.rn.f32 	%f7692, %f7631, %f7636, %f7612;
	fma.rn.f32 	%f7693, %f7631, %f7637, %f7613;
	fma.rn.f32 	%f7694, %f7631, %f7638, %f7614;
	fma.rn.f32 	%f7695, %f7631, %f7639, %f7615;
	fma.rn.f32 	%f7696, %f7631, %f7640, %f7616;
	fma.rn.f32 	%f7697, %f7632, %f7633, %f7617;
	fma.rn.f32 	%f7698, %f7632, %f7634, %f7618;
	fma.rn.f32 	%f7699, %f7632, %f7635, %f7619;
	fma.rn.f32 	%f7700, %f7632, %f7636, %f7620;
	fma.rn.f32 	%f7701, %f7632, %f7637, %f7621;
	fma.rn.f32 	%f7702, %f7632, %f7638, %f7622;
	fma.rn.f32 	%f7703, %f7632, %f7639, %f7623;
	fma.rn.f32 	%f7704, %f7632, %f7640, %f7624;
	ld.shared.v4.f32 	{%f7705, %f7706, %f7707, %f7708}, [%r29+7680];
	ld.shared.v4.f32 	{%f7709, %f7710, %f7711, %f7712}, [%r29+7936];
	ld.shared.v4.f32 	{%f7713, %f7714, %f7715, %f7716}, [%r31+7680];
	ld.shared.v4.f32 	{%f7717, %f7718, %f7719, %f7720}, [%r31+7936];
	fma.rn.f32 	%f7721, %f7705, %f7713, %f7641;
	fma.rn.f32 	%f7722, %f7705, %f7714, %f7642;
	fma.rn.f32 	%f7723, %f7705, %f7715, %f7643;
	fma.rn.f32 	%f7724, %f7705, %f7716, %f7644;
	fma.rn.f32 	%f7725, %f7705, %f7717, %f7645;
	fma.rn.f32 	%f7726, %f7705, %f7718, %f7646;
	fma.rn.f32 	%f7727, %f7705, %f7719, %f7647;
	fma.rn.f32 	%f7728, %f7705, %f7720, %f7648;
	fma.rn.f32 	%f7729, %f7706, %f7713, %f7649;
	fma.rn.f32 	%f7730, %f7706, %f7714, %f7650;
	fma.rn.f32 	%f7731, %f7706, %f7715, %f7651;
	fma.rn.f32 	%f7732, %f7706, %f7716, %f7652;
	fma.rn.f32 	%f7733, %f7706, %f7717, %f7653;
	fma.rn.f32 	%f7734, %f7706, %f7718, %f7654;
	fma.rn.f32 	%f7735, %f7706, %f7719, %f7655;
	fma.rn.f32 	%f7736, %f7706, %f7720, %f7656;
	fma.rn.f32 	%f7737, %f7707, %f7713, %f7657;
	fma.rn.f32 	%f7738, %f7707, %f7714, %f7658;
	fma.rn.f32 	%f7739, %f7707, %f7715, %f7659;
	fma.rn.f32 	%f7740, %f7707, %f7716, %f7660;
	fma.rn.f32 	%f7741, %f7707, %f7717, %f7661;
	fma.rn.f32 	%f7742, %f7707, %f7718, %f7662;
	fma.rn.f32 	%f7743, %f7707, %f7719, %f7663;
	fma.rn.f32 	%f7744, %f7707, %f7720, %f7664;
	fma.rn.f32 	%f7745, %f7708, %f7713, %f7665;
	fma.rn.f32 	%f7746, %f7708, %f7714, %f7666;
	fma.rn.f32 	%f7747, %f7708, %f7715, %f7667;
	fma.rn.f32 	%f7748, %f7708, %f7716, %f7668;
	fma.rn.f32 	%f7749, %f7708, %f7717, %f7669;
	fma.rn.f32 	%f7750, %f7708, %f7718, %f7670;
	fma.rn.f32 	%f7751, %f7708, %f7719, %f7671;
	fma.rn.f32 	%f7752, %f7708, %f7720, %f7672;
	fma.rn.f32 	%f7753, %f7709, %f7713, %f7673;
	fma.rn.f32 	%f7754, %f7709, %f7714, %f7674;
	fma.rn.f32 	%f7755, %f7709, %f7715, %f7675;
	fma.rn.f32 	%f7756, %f7709, %f7716, %f7676;
	fma.rn.f32 	%f7757, %f7709, %f7717, %f7677;
	fma.rn.f32 	%f7758, %f7709, %f7718, %f7678;
	fma.rn.f32 	%f7759, %f7709, %f7719, %f7679;
	fma.rn.f32 	%f7760, %f7709, %f7720, %f7680;
	fma.rn.f32 	%f7761, %f7710, %f7713, %f7681;
	fma.rn.f32 	%f7762, %f7710, %f7714, %f7682;
	fma.rn.f32 	%f7763, %f7710, %f7715, %f7683;
	fma.rn.f32 	%f7764, %f7710, %f7716, %f7684;
	fma.rn.f32 	%f7765, %f7710, %f7717, %f7685;
	fma.rn.f32 	%f7766, %f7710, %f7718, %f7686;
	fma.rn.f32 	%f7767, %f7710, %f7719, %f7687;
	fma.rn.f32 	%f7768, %f7710, %f7720, %f7688;
	fma.rn.f32 	%f7769, %f7711, %f7713, %f7689;
	fma.rn.f32 	%f7770, %f7711, %f7714, %f7690;
	fma.rn.f32 	%f7771, %f7711, %f7715, %f7691;
	fma.rn.f32 	%f7772, %f7711, %f7716, %f7692;
	fma.rn.f32 	%f7773, %f7711, %f7717, %f7693;
	fma.rn.f32 	%f7774, %f7711, %f7718, %f7694;
	fma.rn.f32 	%f7775, %f7711, %f7719, %f7695;
	fma.rn.f32 	%f7776, %f7711, %f7720, %f7696;
	fma.rn.f32 	%f7777, %f7712, %f7713, %f7697;
	fma.rn.f32 	%f7778, %f7712, %f7714, %f7698;
	fma.rn.f32 	%f7779, %f7712, %f7715, %f7699;
	fma.rn.f32 	%f7780, %f7712, %f7716, %f7700;
	fma.rn.f32 	%f7781, %f7712, %f7717, %f7701;
	fma.rn.f32 	%f7782, %f7712, %f7718, %f7702;
	fma.rn.f32 	%f7783, %f7712, %f7719, %f7703;
	fma.rn.f32 	%f7784, %f7712, %f7720, %f7704;
	st.shared.f32 	[%r24], %f7137;
	st.shared.f32 	[%r24+512], %f7138;
	st.shared.f32 	[%r24+1024], %f7139;
	st.shared.f32 	[%r24+1536], %f7140;
	st.shared.v4.f32 	[%r28], {%f7141, %f7142, %f7143, %f7144};
	bar.sync 	0;
	ld.global.nc.v4.f32 	{%f7785, %f7786, %f7787, %f7788}, [%rd8+416];
	ld.global.nc.v4.f32 	{%f7789, %f7790, %f7791, %f7792}, [%rd15+53248];
	ld.shared.v4.f32 	{%f7793, %f7794, %f7795, %f7796}, [%r29];
	ld.shared.v4.f32 	{%f7797, %f7798, %f7799, %f7800}, [%r29+256];
	ld.shared.v4.f32 	{%f7801, %f7802, %f7803, %f7804}, [%r31];
	ld.shared.v4.f32 	{%f7805, %f7806, %f7807, %f7808}, [%r31+256];
	fma.rn.f32 	%f7809, %f7793, %f7801, %f7721;
	fma.rn.f32 	%f7810, %f7793, %f7802, %f7722;
	fma.rn.f32 	%f7811, %f7793, %f7803, %f7723;
	fma.rn.f32 	%f7812, %f7793, %f7804, %f7724;
	fma.rn.f32 	%f7813, %f7793, %f7805, %f7725;
	fma.rn.f32 	%f7814, %f7793, %f7806, %f7726;
	fma.rn.f32 	%f7815, %f7793, %f7807, %f7727;
	fma.rn.f32 	%f7816, %f7793, %f7808, %f7728;
	fma.rn.f32 	%f7817, %f7794, %f7801, %f7729;
	fma.rn.f32 	%f7818, %f7794, %f7802, %f7730;
	fma.rn.f32 	%f7819, %f7794, %f7803, %f7731;
	fma.rn.f32 	%f7820, %f7794, %f7804, %f7732;
	fma.rn.f32 	%f7821, %f7794, %f7805, %f7733;
	fma.rn.f32 	%f7822, %f7794, %f7806, %f7734;
	fma.rn.f32 	%f7823, %f7794, %f7807, %f7735;
	fma.rn.f32 	%f7824, %f7794, %f7808, %f7736;
	fma.rn.f32 	%f7825, %f7795, %f7801, %f7737;
	fma.rn.f32 	%f7826, %f7795, %f7802, %f7738;
	fma.rn.f32 	%f7827, %f7795, %f7803, %f7739;
	fma.rn.f32 	%f7828, %f7795, %f7804, %f7740;
	fma.rn.f32 	%f7829, %f7795, %f7805, %f7741;
	fma.rn.f32 	%f7830, %f7795, %f7806, %f7742;
	fma.rn.f32 	%f7831, %f7795, %f7807, %f7743;
	fma.rn.f32 	%f7832, %f7795, %f7808, %f7744;
	fma.rn.f32 	%f7833, %f7796, %f7801, %f7745;
	fma.rn.f32 	%f7834, %f7796, %f7802, %f7746;
	fma.rn.f32 	%f7835, %f7796, %f7803, %f7747;
	fma.rn.f32 	%f7836, %f7796, %f7804, %f7748;
	fma.rn.f32 	%f7837, %f7796, %f7805, %f7749;
	fma.rn.f32 	%f7838, %f7796, %f7806, %f7750;
	fma.rn.f32 	%f7839, %f7796, %f7807, %f7751;
	fma.rn.f32 	%f7840, %f7796, %f7808, %f7752;
	fma.rn.f32 	%f7841, %f7797, %f7801, %f7753;
	fma.rn.f32 	%f7842, %f7797, %f7802, %f7754;
	fma.rn.f32 	%f7843, %f7797, %f7803, %f7755;
	fma.rn.f32 	%f7844, %f7797, %f7804, %f7756;
	fma.rn.f32 	%f7845, %f7797, %f7805, %f7757;
	fma.rn.f32 	%f7846, %f7797, %f7806, %f7758;
	fma.rn.f32 	%f7847, %f7797, %f7807, %f7759;
	fma.rn.f32 	%f7848, %f7797, %f7808, %f7760;
	fma.rn.f32 	%f7849, %f7798, %f7801, %f7761;
	fma.rn.f32 	%f7850, %f7798, %f7802, %f7762;
	fma.rn.f32 	%f7851, %f7798, %f7803, %f7763;
	fma.rn.f32 	%f7852, %f7798, %f7804, %f7764;
	fma.rn.f32 	%f7853, %f7798, %f7805, %f7765;
	fma.rn.f32 	%f7854, %f7798, %f7806, %f7766;
	fma.rn.f32 	%f7855, %f7798, %f7807, %f7767;
	fma.rn.f32 	%f7856, %f7798, %f7808, %f7768;
	fma.rn.f32 	%f7857, %f7799, %f7801, %f7769;
	fma.rn.f32 	%f7858, %f7799, %f7802, %f7770;
	fma.rn.f32 	%f7859, %f7799, %f7803, %f7771;
	fma.rn.f32 	%f7860, %f7799, %f7804, %f7772;
	fma.rn.f32 	%f7861, %f7799, %f7805, %f7773;
	fma.rn.f32 	%f7862, %f7799, %f7806, %f7774;
	fma.rn.f32 	%f7863, %f7799, %f7807, %f7775;
	fma.rn.f32 	%f7864, %f7799, %f7808, %f7776;
	fma.rn.f32 	%f7865, %f7800, %f7801, %f7777;
	fma.rn.f32 	%f7866, %f7800, %f7802, %f7778;
	fma.rn.f32 	%f7867, %f7800, %f7803, %f7779;
	fma.rn.f32 	%f7868, %f7800, %f7804, %f7780;
	fma.rn.f32 	%f7869, %f7800, %f7805, %f7781;
	fma.rn.f32 	%f7870, %f7800, %f7806, %f7782;
	fma.rn.f32 	%f7871, %f7800, %f7807, %f7783;
	fma.rn.f32 	%f7872, %f7800, %f7808, %f7784;
	ld.shared.v4.f32 	{%f7873, %f7874, %f7875, %f7876}, [%r29+512];
	ld.shared.v4.f32 	{%f7877, %f7878, %f7879, %f7880}, [%r29+768];
	ld.shared.v4.f32 	{%f7881, %f7882, %f7883, %f7884}, [%r31+512];
	ld.shared.v4.f32 	{%f7885, %f7886, %f7887, %f7888}, [%r31+768];
	fma.rn.f32 	%f7889, %f7873, %f7881, %f7809;
	fma.rn.f32 	%f7890, %f7873, %f7882, %f7810;
	fma.rn.f32 	%f7891, %f7873, %f7883, %f7811;
	fma.rn.f32 	%f7892, %f7873, %f7884, %f7812;
	fma.rn.f32 	%f7893, %f7873, %f7885, %f7813;
	fma.rn.f32 	%f7894, %f7873, %f7886, %f7814;
	fma.rn.f32 	%f7895, %f7873, %f7887, %f7815;
	fma.rn.f32 	%f7896, %f7873, %f7888, %f7816;
	fma.rn.f32 	%f7897, %f7874, %f7881, %f7817;
	fma.rn.f32 	%f7898, %f7874, %f7882, %f7818;
	fma.rn.f32 	%f7899, %f7874, %f7883, %f7819;
	fma.rn.f32 	%f7900, %f7874, %f7884, %f7820;
	fma.rn.f32 	%f7901, %f7874, %f7885, %f7821;
	fma.rn.f32 	%f7902, %f7874, %f7886, %f7822;
	fma.rn.f32 	%f7903, %f7874, %f7887, %f7823;
	fma.rn.f32 	%f7904, %f7874, %f7888, %f7824;
	fma.rn.f32 	%f7905, %f7875, %f7881, %f7825;
	fma.rn.f32 	%f7906, %f7875, %f7882, %f7826;
	fma.rn.f32 	%f7907, %f7875, %f7883, %f7827;
	fma.rn.f32 	%f7908, %f7875, %f7884, %f7828;
	fma.rn.f32 	%f7909, %f7875, %f7885, %f7829;
	fma.rn.f32 	%f7910, %f7875, %f7886, %f7830;
	fma.rn.f32 	%f7911, %f7875, %f7887, %f7831;
	fma.rn.f32 	%f7912, %f7875, %f7888, %f7832;
	fma.rn.f32 	%f7913, %f7876, %f7881, %f7833;
	fma.rn.f32 	%f7914, %f7876, %f7882, %f7834;
	fma.rn.f32 	%f7915, %f7876, %f7883, %f7835;
	fma.rn.f32 	%f7916, %f7876, %f7884, %f7836;
	fma.rn.f32 	%f7917, %f7876, %f7885, %f7837;
	fma.rn.f32 	%f7918, %f7876, %f7886, %f7838;
	fma.rn.f32 	%f7919, %f7876, %f7887, %f7839;
	fma.rn.f32 	%f7920, %f7876, %f7888, %f7840;
	fma.rn.f32 	%f7921, %f7877, %f7881, %f7841;
	fma.rn.f32 	%f7922, %f7877, %f7882, %f7842;
	fma.rn.f32 	%f7923, %f7877, %f7883, %f7843;
	fma.rn.f32 	%f7924, %f7877, %f7884, %f7844;
	fma.rn.f32 	%f7925, %f7877, %f7885, %f7845;
	fma.rn.f32 	%f7926, %f7877, %f7886, %f7846;
	fma.rn.f32 	%f7927, %f7877, %f7887, %f7847;
	fma.rn.f32 	%f7928, %f7877, %f7888, %f7848;
	fma.rn.f32 	%f7929, %f7878, %f7881, %f7849;
	fma.rn.f32 	%f7930, %f7878, %f7882, %f7850;
	fma.rn.f32 	%f7931, %f7878, %f7883, %f7851;
	fma.rn.f32 	%f7932, %f7878, %f7884, %f7852;
	fma.rn.f32 	%f7933, %f7878, %f7885, %f7853;
	fma.rn.f32 	%f7934, %f7878, %f7886, %f7854;
	fma.rn.f32 	%f7935, %f7878, %f7887, %f7855;
	fma.rn.f32 	%f7936, %f7878, %f7888, %f7856;
	fma.rn.f32 	%f7937, %f7879, %f7881, %f7857;
	fma.rn.f32 	%f7938, %f7879, %f7882, %f7858;
	fma.rn.f32 	%f7939, %f7879, %f7883, %f7859;
	fma.rn.f32 	%f7940, %f7879, %f7884, %f7860;
	fma.rn.f32 	%f7941, %f7879, %f7885, %f7861;
	fma.rn.f32 	%f7942, %f7879, %f7886, %f7862;
	fma.rn.f32 	%f7943, %f7879, %f7887, %f7863;
	fma.rn.f32 	%f7944, %f7879, %f7888, %f7864;
	fma.rn.f32 	%f7945, %f7880, %f7881, %f7865;
	fma.rn.f32 	%f7946, %f7880, %f7882, %f7866;
	fma.rn.f32 	%f7947, %f7880, %f7883, %f7867;
	fma.rn.f32 	%f7948, %f7880, %f7884, %f7868;
	fma.rn.f32 	%f7949, %f7880, %f7885, %f7869;
	fma.rn.f32 	%f7950, %f7880, %f7886, %f7870;
	fma.rn.f32 	%f7951, %f7880, %f7887, %f7871;
	fma.rn.f32 	%f7952, %f7880, %f7888, %f7872;
	ld.shared.v4.f32 	{%f7953, %f7954, %f7955, %f7956}, [%r29+1024];
	ld.shared.v4.f32 	{%f7957, %f7958, %f7959, %f7960}, [%r29+1280];
	ld.shared.v4.f32 	{%f7961, %f7962, %f7963, %f7964}, [%r31+1024];
	ld.shared.v4.f32 	{%f7965, %f7966, %f7967, %f7968}, [%r31+1280];
	fma.rn.f32 	%f7969, %f7953, %f7961, %f7889;
	fma.rn.f32 	%f7970, %f7953, %f7962, %f7890;
	fma.rn.f32 	%f7971, %f7953, %f7963, %f7891;
	fma.rn.f32 	%f7972, %f7953, %f7964, %f7892;
	fma.rn.f32 	%f7973, %f7953, %f7965, %f7893;
	fma.rn.f32 	%f7974, %f7953, %f7966, %f7894;
	fma.rn.f32 	%f7975, %f7953, %f7967, %f7895;
	fma.rn.f32 	%f7976, %f7953, %f7968, %f7896;
	fma.rn.f32 	%f7977, %f7954, %f7961, %f7897;
	fma.rn.f32 	%f7978, %f7954, %f7962, %f7898;
	fma.rn.f32 	%f7979, %f7954, %f7963, %f7899;
	fma.rn.f32 	%f7980, %f7954, %f7964, %f7900;
	fma.rn.f32 	%f7981, %f7954, %f7965, %f7901;
	fma.rn.f32 	%f7982, %f7954, %f7966, %f7902;
	fma.rn.f32 	%f7983, %f7954, %f7967, %f7903;
	fma.rn.f32 	%f7984, %f7954, %f7968, %f7904;
	fma.rn.f32 	%f7985, %f7955, %f7961, %f7905;
	fma.rn.f32 	%f7986, %f7955, %f7962, %f7906;
	fma.rn.f32 	%f7987, %f7955, %f7963, %f7907;
	fma.rn.f32 	%f7988, %f7955, %f7964, %f7908;
	fma.rn.f32 	%f7989, %f7955, %f7965, %f7909;
	fma.rn.f32 	%f7990, %f7955, %f7966, %f7910;
	fma.rn.f32 	%f7991, %f7955, %f7967, %f7911;
	fma.rn.f32 	%f7992, %f7955, %f7968, %f7912;
	fma.rn.f32 	%f7993, %f7956, %f7961, %f7913;
	fma.rn.f32 	%f7994, %f7956, %f7962, %f7914;
	fma.rn.f32 	%f7995, %f7956, %f7963, %f7915;
	fma.rn.f32 	%f7996, %f7956, %f7964, %f7916;
	fma.rn.f32 	%f7997, %f7956, %f7965, %f7917;
	fma.rn.f32 	%f7998, %f7956, %f7966, %f7918;
	fma.rn.f32 	%f7999, %f7956, %f7967, %f7919;
	fma.rn.f32 	%f8000, %f7956, %f7968, %f7920;
	fma.rn.f32 	%f8001, %f7957, %f7961, %f7921;
	fma.rn.f32 	%f8002, %f7957, %f7962, %f7922;
	fma.rn.f32 	%f8003, %f7957, %f7963, %f7923;
	fma.rn.f32 	%f8004, %f7957, %f7964, %f7924;
	fma.rn.f32 	%f8005, %f7957, %f7965, %f7925;
	fma.rn.f32 	%f8006, %f7957, %f7966, %f7926;
	fma.rn.f32 	%f8007, %f7957, %f7967, %f7927;
	fma.rn.f32 	%f8008, %f7957, %f7968, %f7928;
	fma.rn.f32 	%f8009, %f7958, %f7961, %f7929;
	fma.rn.f32 	%f8010, %f7958, %f7962, %f7930;
	fma.rn.f32 	%f8011, %f7958, %f7963, %f7931;
	fma.rn.f32 	%f8012, %f7958, %f7964, %f7932;
	fma.rn.f32 	%f8013, %f7958, %f7965, %f7933;
	fma.rn.f32 	%f8014, %f7958, %f7966, %f7934;
	fma.rn.f32 	%f8015, %f7958, %f7967, %f7935;
	fma.rn.f32 	%f8016, %f7958, %f7968, %f7936;
	fma.rn.f32 	%f8017, %f7959, %f7961, %f7937;
	fma.rn.f32 	%f8018, %f7959, %f7962, %f7938;
	fma.rn.f32 	%f8019, %f7959, %f7963, %f7939;
	fma.rn.f32 	%f8020, %f7959, %f7964, %f7940;
	fma.rn.f32 	%f8021, %f7959, %f7965, %f7941;
	fma.rn.f32 	%f8022, %f7959, %f7966, %f7942;
	fma.rn.f32 	%f8023, %f7959, %f7967, %f7943;
	fma.rn.f32 	%f8024, %f7959, %f7968, %f7944;
	fma.rn.f32 	%f8025, %f7960, %f7961, %f7945;
	fma.rn.f32 	%f8026, %f7960, %f7962, %f7946;
	fma.rn.f32 	%f8027, %f7960, %f7963, %f7947;
	fma.rn.f32 	%f8028, %f7960, %f7964, %f7948;
	fma.rn.f32 	%f8029, %f7960, %f7965, %f7949;
	fma.rn.f32 	%f8030, %f7960, %f7966, %f7950;
	fma.rn.f32 	%f8031, %f7960, %f7967, %f7951;
	fma.rn.f32 	%f8032, %f7960, %f7968, %f7952;
	ld.shared.v4.f32 	{%f8033, %f8034, %f8035, %f8036}, [%r29+1536];
	ld.shared.v4.f32 	{%f8037, %f8038, %f8039, %f8040}, [%r29+1792];
	ld.shared.v4.f32 	{%f8041, %f8042, %f8043, %f8044}, [%r31+1536];
	ld.shared.v4.f32 	{%f8045, %f8046, %f8047, %f8048}, [%r31+1792];
	fma.rn.f32 	%f8049, %f8033, %f8041, %f7969;
	fma.rn.f32 	%f8050, %f8033, %f8042, %f7970;
	fma.rn.f32 	%f8051, %f8033, %f8043, %f7971;
	fma.rn.f32 	%f8052, %f8033, %f8044, %f7972;
	fma.rn.f32 	%f8053, %f8033, %f8045, %f7973;
	fma.rn.f32 	%f8054, %f8033, %f8046, %f7974;
	fma.rn.f32 	%f8055, %f8033, %f8047, %f7975;
	fma.rn.f32 	%f8056, %f8033, %f8048, %f7976;
	fma.rn.f32 	%f8057, %f8034, %f8041, %f7977;
	fma.rn.f32 	%f8058, %f8034, %f8042, %f7978;
	fma.rn.f32 	%f8059, %f8034, %f8043, %f7979;
	fma.rn.f32 	%f8060, %f8034, %f8044, %f7980;
	fma.rn.f32 	%f8061, %f8034, %f8045, %f7981;
	fma.rn.f32 	%f8062, %f8034, %f8046, %f7982;
	fma.rn.f32 	%f8063, %f8034, %f8047, %f7983;
	fma.rn.f32 	%f8064, %f8034, %f8048, %f7984;
	fma.rn.f32 	%f8065, %f8035, %f8041, %f7985;
	fma.rn.f32 	%f8066, %f8035, %f8042, %f7986;
	fma.rn.f32 	%f8067, %f8035, %f8043, %f7987;
	fma.rn.f32 	%f8068, %f8035, %f8044, %f7988;
	fma.rn.f32 	%f8069, %f8035, %f8045, %f7989;
	fma.rn.f32 	%f8070, %f8035, %f8046, %f7990;
	fma.rn.f32 	%f8071, %f8035, %f8047, %f7991;
	fma.rn.f32 	%f8072, %f8035, %f8048, %f7992;
	fma.rn.f32 	%f8073, %f8036, %f8041, %f7993;
	fma.rn.f32 	%f8074, %f8036, %f8042, %f7994;
	fma.rn.f32 	%f8075, %f8036, %f8043, %f7995;
	fma.rn.f32 	%f8076, %f8036, %f8044, %f7996;
	fma.rn.f32 	%f8077, %f8036, %f8045, %f7997;
	fma.rn.f32 	%f8078, %f8036, %f8046, %f7998;
	fma.rn.f32 	%f8079, %f8036, %f8047, %f7999;
	fma.rn.f32 	%f8080, %f8036, %f8048, %f8000;
	fma.rn.f32 	%f8081, %f8037, %f8041, %f8001;
	fma.rn.f32 	%f8082, %f8037, %f8042, %f8002;
	fma.rn.f32 	%f8083, %f8037, %f8043, %f8003;
	fma.rn.f32 	%f8084, %f8037, %f8044, %f8004;
	fma.rn.f32 	%f8085, %f8037, %f8045, %f8005;
	fma.rn.f32 	%f8086, %f8037, %f8046, %f8006;
	fma.rn.f32 	%f8087, %f8037, %f8047, %f8007;
	fma.rn.f32 	%f8088, %f8037, %f8048, %f8008;
	fma.rn.f32 	%f8089, %f8038, %f8041, %f8009;
	fma.rn.f32 	%f8090, %f8038, %f8042, %f8010;
	fma.rn.f32 	%f8091, %f8038, %f8043, %f8011;
	fma.rn.f32 	%f8092, %f8038, %f8044, %f8012;
	fma.rn.f32 	%f8093, %f8038, %f8045, %f8013;
	fma.rn.f32 	%f8094, %f8038, %f8046, %f8014;
	fma.rn.f32 	%f8095, %f8038, %f8047, %f8015;
	fma.rn.f32 	%f8096, %f8038, %f8048, %f8016;
	fma.rn.f32 	%f8097, %f8039, %f8041, %f8017;
	fma.rn.f32 	%f8098, %f8039, %f8042, %f8018;
	fma.rn.f32 	%f8099, %f8039, %f8043, %f8019;
	fma.rn.f32 	%f8100, %f8039, %f8044, %f8020;
	fma.rn.f32 	%f8101, %f8039, %f8045, %f8021;
	fma.rn.f32 	%f8102, %f8039, %f8046, %f8022;
	fma.rn.f32 	%f8103, %f8039, %f8047, %f8023;
	fma.rn.f32 	%f8104, %f8039, %f8048, %f8024;
	fma.rn.f32 	%f8105, %f8040, %f8041, %f8025;
	fma.rn.f32 	%f8106, %f8040, %f8042, %f8026;
	fma.rn.f32 	%f8107, %f8040, %f8043, %f8027;
	fma.rn.f32 	%f8108, %f8040, %f8044, %f8028;
	fma.rn.f32 	%f8109, %f8040, %f8045, %f8029;
	fma.rn.f32 	%f8110, %f8040, %f8046, %f8030;
	fma.rn.f32 	%f8111, %f8040, %f8047, %f8031;
	fma.rn.f32 	%f8112, %f8040, %f8048, %f8032;
	ld.shared.v4.f32 	{%f8113, %f8114, %f8115, %f8116}, [%r29+2048];
	ld.shared.v4.f32 	{%f8117, %f8118, %f8119, %f8120}, [%r29+2304];
	ld.shared.v4.f32 	{%f8121, %f8122, %f8123, %f8124}, [%r31+2048];
	ld.shared.v4.f32 	{%f8125, %f8126, %f8127, %f8128}, [%r31+2304];
	fma.rn.f32 	%f8129, %f8113, %f8121, %f8049;
	fma.rn.f32 	%f8130, %f8113, %f8122, %f8050;
	fma.rn.f32 	%f8131, %f8113, %f8123, %f8051;
	fma.rn.f32 	%f8132, %f8113, %f8124, %f8052;
	fma.rn.f32 	%f8133, %f8113, %f8125, %f8053;
	fma.rn.f32 	%f8134, %f8113, %f8126, %f8054;
	fma.rn.f32 	%f8135, %f8113, %f8127, %f8055;
	fma.rn.f32 	%f8136, %f8113, %f8128, %f8056;
	fma.rn.f32 	%f8137, %f8114, %f8121, %f8057;
	fma.rn.f32 	%f8138, %f8114, %f8122, %f8058;
	fma.rn.f32 	%f8139, %f8114, %f8123, %f8059;
	fma.rn.f32 	%f8140, %f8114, %f8124, %f8060;
	fma.rn.f32 	%f8141, %f8114, %f8125, %f8061;
	fma.rn.f32 	%f8142, %f8114, %f8126, %f8062;
	fma.rn.f32 	%f8143, %f8114, %f8127, %f8063;
	fma.rn.f32 	%f8144, %f8114, %f8128, %f8064;
	fma.rn.f32 	%f8145, %f8115, %f8121, %f8065;
	fma.rn.f32 	%f8146, %f8115, %f8122, %f8066;
	fma.rn.f32 	%f8147, %f8115, %f8123, %f8067;
	fma.rn.f32 	%f8148, %f8115, %f8124, %f8068;
	fma.rn.f32 	%f8149, %f8115, %f8125, %f8069;
	fma.rn.f32 	%f8150, %f8115, %f8126, %f8070;
	fma.rn.f32 	%f8151, %f8115, %f8127, %f8071;
	fma.rn.f32 	%f8152, %f8115, %f8128, %f8072;
	fma.rn.f32 	%f8153, %f8116, %f8121, %f8073;
	fma.rn.f32 	%f8154, %f8116, %f8122, %f8074;
	fma.rn.f32 	%f8155, %f8116, %f8123, %f8075;
	fma.rn.f32 	%f8156, %f8116, %f8124, %f8076;
	fma.rn.f32 	%f8157, %f8116, %f8125, %f8077;
	fma.rn.f32 	%f8158, %f8116, %f8126, %f8078;
	fma.rn.f32 	%f8159, %f8116, %f8127, %f8079;
	fma.rn.f32 	%f8160, %f8116, %f8128, %f8080;
	fma.rn.f32 	%f8161, %f8117, %f8121, %f8081;
	fma.rn.f32 	%f8162, %f8117, %f8122, %f8082;
	fma.rn.f32 	%f8163, %f8117, %f8123, %f8083;
	fma.rn.f32 	%f8164, %f8117, %f8124, %f8084;
	fma.rn.f32 	%f8165, %f8117, %f8125, %f8085;
	fma.rn.f32 	%f8166, %f8117, %f8126, %f8086;
	fma.rn.f32 	%f8167, %f8117, %f8127, %f8087;
	fma.rn.f32 	%f8168, %f8117, %f8128, %f8088;
	fma.rn.f32 	%f8169, %f8118, %f8121, %f8089;
	fma.rn.f32 	%f8170, %f8118, %f8122, %f8090;
	fma.rn.f32 	%f8171, %f8118, %f8123, %f8091;
	fma.rn.f32 	%f8172, %f8118, %f8124, %f8092;
	fma.rn.f32 	%f8173, %f8118, %f8125, %f8093;
	fma.rn.f32 	%f8174, %f8118, %f8126, %f8094;
	fma.rn.f32 	%f8175, %f8118, %f8127, %f8095;
	fma.rn.f32 	%f8176, %f8118, %f8128, %f8096;
	fma.rn.f32 	%f8177, %f8119, %f8121, %f8097;
	fma.rn.f32 	%f8178, %f8119, %f8122, %f8098;
	fma.rn.f32 	%f8179, %f8119, %f8123, %f8099;
	fma.rn.f32 	%f8180, %f8119, %f8124, %f8100;
	fma.rn.f32 	%f8181, %f8119, %f8125, %f8101;
	fma.rn.f32 	%f8182, %f8119, %f8126, %f8102;
	fma.rn.f32 	%f8183, %f8119, %f8127, %f8103;
	fma.rn.f32 	%f8184, %f8119, %f8128, %f8104;
	fma.rn.f32 	%f8185, %f8120, %f8121, %f8105;
	fma.rn.f32 	%f8186, %f8120, %f8122, %f8106;
	fma.rn.f32 	%f8187, %f8120, %f8123, %f8107;
	fma.rn.f32 	%f8188, %f8120, %f8124, %f8108;
	fma.rn.f32 	%f8189, %f8120, %f8125, %f8109;
	fma.rn.f32 	%f8190, %f8120, %f8126, %f8110;
	fma.rn.f32 	%f8191, %f8120, %f8127, %f8111;
	fma.rn.f32 	%f8192, %f8120, %f8128, %f8112;
	ld.shared.v4.f32 	{%f8193, %f8194, %f8195, %f8196}, [%r29+2560];
	ld.shared.v4.f32 	{%f8197, %f8198, %f8199, %f8200}, [%r29+2816];
	ld.shared.v4.f32 	{%f8201, %f8202, %f8203, %f8204}, [%r31+2560];
	ld.shared.v4.f32 	{%f8205, %f8206, %f8207, %f8208}, [%r31+2816];
	fma.rn.f32 	%f8209, %f8193, %f8201, %f8129;
	fma.rn.f32 	%f8210, %f8193, %f8202, %f8130;
	fma.rn.f32 	%f8211, %f8193, %f8203, %f8131;
	fma.rn.f32 	%f8212, %f8193, %f8204, %f8132;
	fma.rn.f32 	%f8213, %f8193, %f8205, %f8133;
	fma.rn.f32 	%f8214, %f8193, %f8206, %f8134;
	fma.rn.f32 	%f8215, %f8193, %f8207, %f8135;
	fma.rn.f32 	%f8216, %f8193, %f8208, %f8136;
	fma.rn.f32 	%f8217, %f8194, %f8201, %f8137;
	fma.rn.f32 	%f8218, %f8194, %f8202, %f8138;
	fma.rn.f32 	%f8219, %f8194, %f8203, %f8139;
	fma.rn.f32 	%f8220, %f8194, %f8204, %f8140;
	fma.rn.f32 	%f8221, %f8194, %f8205, %f8141;
	fma.rn.f32 	%f8222, %f8194, %f8206, %f8142;
	fma.rn.f32 	%f8223, %f8194, %f8207, %f8143;
	fma.rn.f32 	%f8224, %f8194, %f8208, %f8144;
	fma.rn.f32 	%f8225, %f8195, %f8201, %f8145;
	fma.rn.f32 	%f8226, %f8195, %f8202, %f8146;
	fma.rn.f32 	%f8227, %f8195, %f8203, %f8147;
	fma.rn.f32 	%f8228, %f8195, %f8204, %f8148;
	fma.rn.f32 	%f8229, %f8195, %f8205, %f8149;
	fma.rn.f32 	%f8230, %f8195, %f8206, %f8150;
	fma.rn.f32 	%f8231, %f8195, %f8207, %f8151;
	fma.rn.f32 	%f8232, %f8195, %f8208, %f8152;
	fma.rn.f32 	%f8233, %f8196, %f8201, %f8153;
	fma.rn.f32 	%f8234, %f8196, %f8202, %f8154;
	fma.rn.f32 	%f8235, %f8196, %f8203, %f8155;
	fma.rn.f32 	%f8236, %f8196, %f8204, %f8156;
	fma.rn.f32 	%f8237, %f8196, %f8205, %f8157;
	fma.rn.f32 	%f8238, %f8196, %f8206, %f8158;
	fma.rn.f32 	%f8239, %f8196, %f8207, %f8159;
	fma.rn.f32 	%f8240, %f8196, %f8208, %f8160;
	fma.rn.f32 	%f8241, %f8197, %f8201, %f8161;
	fma.rn.f32 	%f8242, %f8197, %f8202, %f8162;
	fma.rn.f32 	%f8243, %f8197, %f8203, %f8163;
	fma.rn.f32 	%f8244, %f8197, %f8204, %f8164;
	fma.rn.f32 	%f8245, %f8197, %f8205, %f8165;
	fma.rn.f32 	%f8246, %f8197, %f8206, %f8166;
	fma.rn.f32 	%f8247, %f8197, %f8207, %f8167;
	fma.rn.f32 	%f8248, %f8197, %f8208, %f8168;
	fma.rn.f32 	%f8249, %f8198, %f8201, %f8169;
	fma.rn.f32 	%f8250, %f8198, %f8202, %f8170;
	fma.rn.f32 	%f8251, %f8198, %f8203, %f8171;
	fma.rn.f32 	%f8252, %f8198, %f8204, %f8172;
	fma.rn.f32 	%f8253, %f8198, %f8205, %f8173;
	fma.rn.f32 	%f8254, %f8198, %f8206, %f8174;
	fma.rn.f32 	%f8255, %f8198, %f8207, %f8175;
	fma.rn.f32 	%f8256, %f8198, %f8208, %f8176;
	fma.rn.f32 	%f8257, %f8199, %f8201, %f8177;
	fma.rn.f32 	%f8258, %f8199, %f8202, %f8178;
	fma.rn.f32 	%f8259, %f8199, %f8203, %f8179;
	fma.rn.f32 	%f8260, %f8199, %f8204, %f8180;
	fma.rn.f32 	%f8261, %f8199, %f8205, %f8181;
	fma.rn.f32 	%f8262, %f8199, %f8206, %f8182;
	fma.rn.f32 	%f8263, %f8199, %f8207, %f8183;
	fma.rn.f32 	%f8264, %f8199, %f8208, %f8184;
	fma.rn.f32 	%f8265, %f8200, %f8201, %f8185;
	fma.rn.f32 	%f8266, %f8200, %f8202, %f8186;
	fma.rn.f32 	%f8267, %f8200, %f8203, %f8187;
	fma.rn.f32 	%f8268, %f8200, %f8204, %f8188;
	fma.rn.f32 	%f8269, %f8200, %f8205, %f8189;
	fma.rn.f32 	%f8270, %f8200, %f8206, %f8190;
	fma.rn.f32 	%f8271, %f8200, %f8207, %f8191;
	fma.rn.f32 	%f8272, %f8200, %f8208, %f8192;
	ld.shared.v4.f32 	{%f8273, %f8274, %f8275, %f8276}, [%r29+3072];
	ld.shared.v4.f32 	{%f8277, %f8278, %f8279, %f8280}, [%r29+3328];
	ld.shared.v4.f32 	{%f8281, %f8282, %f8283, %f8284}, [%r31+3072];
	ld.shared.v4.f32 	{%f8285, %f8286, %f8287, %f8288}, [%r31+3328];
	fma.rn.f32 	%f8289, %f8273, %f8281, %f8209;
	fma.rn.f32 	%f8290, %f8273, %f8282, %f8210;
	fma.rn.f32 	%f8291, %f8273, %f8283, %f8211;
	fma.rn.f32 	%f8292, %f8273, %f8284, %f8212;
	fma.rn.f32 	%f8293, %f8273, %f8285, %f8213;
	fma.rn.f32 	%f8294, %f8273, %f8286, %f8214;
	fma.rn.f32 	%f8295, %f8273, %f8287, %f8215;
	fma.rn.f32 	%f8296, %f8273, %f8288, %f8216;
	fma.rn.f32 	%f8297, %f8274, %f8281, %f8217;
	fma.rn.f32 	%f8298, %f8274, %f8282, %f8218;
	fma.rn.f32 	%f8299, %f8274, %f8283, %f8219;
	fma.rn.f32 	%f8300, %f8274, %f8284, %f8220;
	fma.rn.f32 	%f8301, %f8274, %f8285, %f8221;
	fma.rn.f32 	%f8302, %f8274, %f8286, %f8222;
	fma.rn.f32 	%f8303, %f8274, %f8287, %f8223;
	fma.rn.f32 	%f8304, %f8274, %f8288, %f8224;
	fma.rn.f32 	%f8305, %f8275, %f8281, %f8225;
	fma.rn.f32 	%f8306, %f8275, %f8282, %f8226;
	fma.rn.f32 	%f8307, %f8275, %f8283, %f8227;
	fma.rn.f32 	%f8308, %f8275, %f8284, %f8228;
	fma.rn.f32 	%f8309, %f8275, %f8285, %f8229;
	fma.rn.f32 	%f8310, %f8275, %f8286, %f8230;
	fma.rn.f32 	%f8311, %f8275, %f8287, %f8231;
	fma.rn.f32 	%f8312, %f8275, %f8288, %f8232;
	fma.rn.f32 	%f8313, %f8276, %f8281, %f8233;
	fma.rn.f32 	%f8314, %f8276, %f8282, %f8234;
	fma.rn.f32 	%f8315, %f8276, %f8283, %f8235;
	fma.rn.f32 	%f8316, %f8276, %f8284, %f8236;
	fma.rn.f32 	%f8317, %f8276, %f8285, %f8237;
	fma.rn.f32 	%f8318, %f8276, %f8286, %f8238;
	fma.rn.f32 	%f8319, %f8276, %f8287, %f8239;
	fma.rn.f32 	%f8320, %f8276, %f8288, %f8240;
	fma.rn.f32 	%f8321, %f8277, %f8281, %f8241;
	fma.rn.f32 	%f8322, %f8277, %f8282, %f8242;
	fma.rn.f32 	%f8323, %f8277, %f8283, %f8243;
	fma.rn.f32 	%f8324, %f8277, %f8284, %f8244;
	fma.rn.f32 	%f8325, %f8277, %f8285, %f8245;
	fma.rn.f32 	%f8326, %f8277, %f8286, %f8246;
	fma.rn.f32 	%f8327, %f8277, %f8287, %f8247;
	fma.rn.f32 	%f8328, %f8277, %f8288, %f8248;
	fma.rn.f32 	%f8329, %f8278, %f8281, %f8249;
	fma.rn.f32 	%f8330, %f8278, %f8282, %f8250;
	fma.rn.f32 	%f8331, %f8278, %f8283, %f8251;
	fma.rn.f32 	%f8332, %f8278, %f8284, %f8252;
	fma.rn.f32 	%f8333, %f8278, %f8285, %f8253;
	fma.rn.f32 	%f8334, %f8278, %f8286, %f8254;
	fma.rn.f32 	%f8335, %f8278, %f8287, %f8255;
	fma.rn.f32 	%f8336, %f8278, %f8288, %f8256;
	fma.rn.f32 	%f8337, %f8279, %f8281, %f8257;
	fma.rn.f32 	%f8338, %f8279, %f8282, %f8258;
	fma.rn.f32 	%f8339, %f8279, %f8283, %f8259;
	fma.rn.f32 	%f8340, %f8279, %f8284, %f8260;
	fma.rn.f32 	%f8341, %f8279, %f8285, %f8261;
	fma.rn.f32 	%f8342, %f8279, %f8286, %f8262;
	fma.rn.f32 	%f8343, %f8279, %f8287, %f8263;
	fma.rn.f32 	%f8344, %f8279, %f8288, %f8264;
	fma.rn.f32 	%f8345, %f8280, %f8281, %f8265;
	fma.rn.f32 	%f8346, %f8280, %f8282, %f8266;
	fma.rn.f32 	%f8347, %f8280, %f8283, %f8267;
	fma.rn.f32 	%f8348, %f8280, %f8284, %f8268;
	fma.rn.f32 	%f8349, %f8280, %f8285, %f8269;
	fma.rn.f32 	%f8350, %f8280, %f8286, %f8270;
	fma.rn.f32 	%f8351, %f8280, %f8287, %f8271;
	fma.rn.f32 	%f8352, %f8280, %f8288, %f8272;
	ld.shared.v4.f32 	{%f8353, %f8354, %f8355, %f8356}, [%r29+3584];
	ld.shared.v4.f32 	{%f8357, %f8358, %f8359, %f8360}, [%r29+3840];
	ld.shared.v4.f32 	{%f8361, %f8362, %f8363, %f8364}, [%r31+3584];
	ld.shared.v4.f32 	{%f8365, %f8366, %f8367, %f8368}, [%r31+3840];
	fma.rn.f32 	%f8369, %f8353, %f8361, %f8289;
	fma.rn.f32 	%f8370, %f8353, %f8362, %f8290;
	fma.rn.f32 	%f8371, %f8353, %f8363, %f8291;
	fma.rn.f32 	%f8372, %f8353, %f8364, %f8292;
	fma.rn.f32 	%f8373, %f8353, %f8365, %f8293;
	fma.rn.f32 	%f8374, %f8353, %f8366, %f8294;
	fma.rn.f32 	%f8375, %f8353, %f8367, %f8295;
	fma.rn.f32 	%f8376, %f8353, %f8368, %f8296;
	fma.rn.f32 	%f8377, %f8354, %f8361, %f8297;
	fma.rn.f32 	%f8378, %f8354, %f8362, %f8298;
	fma.rn.f32 	%f8379, %f8354, %f8363, %f8299;
	fma.rn.f32 	%f8380, %f8354, %f8364, %f8300;
	fma.rn.f32 	%f8381, %f8354, %f8365, %f8301;
	fma.rn.f32 	%f8382, %f8354, %f8366, %f8302;
	fma.rn.f32 	%f8383, %f8354, %f8367, %f8303;
	fma.rn.f32 	%f8384, %f8354, %f8368, %f8304;
	fma.rn.f32 	%f8385, %f8355, %f8361, %f8305;
	fma.rn.f32 	%f8386, %f8355, %f8362, %f8306;
	fma.rn.f32 	%f8387, %f8355, %f8363, %f8307;
	fma.rn.f32 	%f8388, %f8355, %f8364, %f8308;
	fma.rn.f32 	%f8389, %f8355, %f8365, %f8309;
	fma.rn.f32 	%f8390, %f8355, %f8366, %f8310;
	fma.rn.f32 	%f8391, %f8355, %f8367, %f8311;
	fma.rn.f32 	%f8392, %f8355, %f8368, %f8312;
	fma.rn.f32 	%f8393, %f8356, %f8361, %f8313;
	fma.rn.f32 	%f8394, %f8356, %f8362, %f8314;
	fma.rn.f32 	%f8395, %f8356, %f8363, %f8315;
	fma.rn.f32 	%f8396, %f8356, %f8364, %f8316;
	fma.rn.f32 	%f8397, %f8356, %f8365, %f8317;
	fma.rn.f32 	%f8398, %f8356, %f8366, %f8318;
	fma.rn.f32 	%f8399, %f8356, %f8367, %f8319;
	fma.rn.f32 	%f8400, %f8356, %f8368, %f8320;
	fma.rn.f32 	%f8401, %f8357, %f8361, %f8321;
	fma.rn.f32 	%f8402, %f8357, %f8362, %f8322;
	fma.rn.f32 	%f8403, %f8357, %f8363, %f8323;
	fma.rn.f32 	%f8404, %f8357, %f8364, %f8324;
	fma.rn.f32 	%f8405, %f8357, %f8365, %f8325;
	fma.rn.f32 	%f8406, %f8357, %f8366, %f8326;
	fma.rn.f32 	%f8407, %f8357, %f8367, %f8327;
	fma.rn.f32 	%f8408, %f8357, %f8368, %f8328;
	fma.rn.f32 	%f8409, %f8358, %f8361, %f8329;
	fma.rn.f32 	%f8410, %f8358, %f8362, %f8330;
	fma.rn.f32 	%f8411, %f8358, %f8363, %f8331;
	fma.rn.f32 	%f8412, %f8358, %f8364, %f8332;
	fma.rn.f32 	%f8413, %f8358, %f8365, %f8333;
	fma.rn.f32 	%f8414, %f8358, %f8366, %f8334;
	fma.rn.f32 	%f8415, %f8358, %f8367, %f8335;
	fma.rn.f32 	%f8416, %f8358, %f8368, %f8336;
	fma.rn.f32 	%f8417, %f8359, %f8361, %f8337;
	fma.rn.f32 	%f8418, %f8359, %f8362, %f8338;
	fma.rn.f32 	%f8419, %f8359, %f8363, %f8339;
	fma.rn.f32 	%f8420, %f8359, %f8364, %f8340;
	fma.rn.f32 	%f8421, %f8359, %f8365, %f8341;
	fma.rn.f32 	%f8422, %f8359, %f8366, %f8342;
	fma.rn.f32 	%f8423, %f8359, %f8367, %f8343;
	fma.rn.f32 	%f8424, %f8359, %f8368, %f8344;
	fma.rn.f32 	%f8425, %f8360, %f8361, %f8345;
	fma.rn.f32 	%f8426, %f8360, %f8362, %f8346;
	fma.rn.f32 	%f8427, %f8360, %f8363, %f8347;
	fma.rn.f32 	%f8428, %f8360, %f8364, %f8348;
	fma.rn.f32 	%f8429, %f8360, %f8365, %f8349;
	fma.rn.f32 	%f8430, %f8360, %f8366, %f8350;
	fma.rn.f32 	%f8431, %f8360, %f8367, %f8351;
	fma.rn.f32 	%f8432, %f8360, %f8368, %f8352;
	st.shared.f32 	[%r24+4096], %f7785;
	st.shared.f32 	[%r24+4608], %f7786;
	st.shared.f32 	[%r24+5120], %f7787;
	st.shared.f32 	[%r24+5632], %f7788;
	st.shared.v4.f32 	[%r28+4096], {%f7789, %f7790, %f7791, %f7792};
	bar.sync 	0;
	ld.global.nc.v4.f32 	{%f8433, %f8434, %f8435, %f8436}, [%rd8+448];
	ld.global.nc.v4.f32 	{%f8437, %f8438, %f8439, %f8440}, [%rd15+57344];
	ld.shared.v4.f32 	{%f8441, %f8442, %f8443, %f8444}, [%r29+4096];
	ld.shared.v4.f32 	{%f8445, %f8446, %f8447, %f8448}, [%r29+4352];
	ld.shared.v4.f32 	{%f8449, %f8450, %f8451, %f8452}, [%r31+4096];
	ld.shared.v4.f32 	{%f8453, %f8454, %f8455, %f8456}, [%r31+4352];
	fma.rn.f32 	%f8457, %f8441, %f8449, %f8369;
	fma.rn.f32 	%f8458, %f8441, %f8450, %f8370;
	fma.rn.f32 	%f8459, %f8441, %f8451, %f8371;
	fma.rn.f32 	%f8460, %f8441, %f8452, %f8372;
	fma.rn.f32 	%f8461, %f8441, %f8453, %f8373;
	fma.rn.f32 	%f8462, %f8441, %f8454, %f8374;
	fma.rn.f32 	%f8463, %f8441, %f8455, %f8375;
	fma.rn.f32 	%f8464, %f8441, %f8456, %f8376;
	fma.rn.f32 	%f8465, %f8442, %f8449, %f8377;
	fma.rn.f32 	%f8466, %f8442, %f8450, %f8378;
	fma.rn.f32 	%f8467, %f8442, %f8451, %f8379;
	fma.rn.f32 	%f8468, %f8442, %f8452, %f8380;
	fma.rn.f32 	%f8469, %f8442, %f8453, %f8381;
	fma.rn.f32 	%f8470, %f8442, %f8454, %f8382;
	fma.rn.f32 	%f8471, %f8442, %f8455, %f8383;
	fma.rn.f32 	%f8472, %f8442, %f8456, %f8384;
	fma.rn.f32 	%f8473, %f8443, %f8449, %f8385;
	fma.rn.f32 	%f8474, %f8443, %f8450, %f8386;
	fma.rn.f32 	%f8475, %f8443, %f8451, %f8387;
	fma.rn.f32 	%f8476, %f8443, %f8452, %f8388;
	fma.rn.f32 	%f8477, %f8443, %f8453, %f8389;
	fma.rn.f32 	%f8478, %f8443, %f8454, %f8390;
	fma.rn.f32 	%f8479, %f8443, %f8455, %f8391;
	fma.rn.f32 	%f8480, %f8443, %f8456, %f8392;
	fma.rn.f32 	%f8481, %f8444, %f8449, %f8393;
	fma.rn.f32 	%f8482, %f8444, %f8450, %f8394;
	fma.rn.f32 	%f8483, %f8444, %f8451, %f8395;
	fma.rn.f32 	%f8484, %f8444, %f8452, %f8396;
	fma.rn.f32 	%f8485, %f8444, %f8453, %f8397;
	fma.rn.f32 	%f8486, %f8444, %f8454, %f8398;
	fma.rn.f32 	%f8487, %f8444, %f8455, %f8399;
	fma.rn.f32 	%f8488, %f8444, %f8456, %f8400;
	fma.rn.f32 	%f8489, %f8445, %f8449, %f8401;
	fma.rn.f32 	%f8490, %f8445, %f8450, %f8402;
	fma.rn.f32 	%f8491, %f8445, %f8451, %f8403;
	fma.rn.f32 	%f8492, %f8445, %f8452, %f8404;
	fma.rn.f32 	%f8493, %f8445, %f8453, %f8405;
	fma.rn.f32 	%f8494, %f8445, %f8454, %f8406;
	fma.rn.f32 	%f8495, %f8445, %f8455, %f8407;
	fma.rn.f32 	%f8496, %f8445, %f8456, %f8408;
	fma.rn.f32 	%f8497, %f8446, %f8449, %f8409;
	fma.rn.f32 	%f8498, %f8446, %f8450, %f8410;
	fma.rn.f32 	%f8499, %f8446, %f8451, %f8411;
	fma.rn.f32 	%f8500, %f8446, %f8452, %f8412;
	fma.rn.f32 	%f8501, %f8446, %f8453, %f8413;
	fma.rn.f32 	%f8502, %f8446, %f8454, %f8414;
	fma.rn.f32 	%f8503, %f8446, %f8455, %f8415;
	fma.rn.f32 	%f8504, %f8446, %f8456, %f8416;
	fma.rn.f32 	%f8505, %f8447, %f8449, %f8417;
	fma.rn.f32 	%f8506, %f8447, %f8450, %f8418;
	fma.rn.f32 	%f8507, %f8447, %f8451, %f8419;
	fma.rn.f32 	%f8508, %f8447, %f8452, %f8420;
	fma.rn.f32 	%f8509, %f8447, %f8453, %f8421;
	fma.rn.f32 	%f8510, %f8447, %f8454, %f8422;
	fma.rn.f32 	%f8511, %f8447, %f8455, %f8423;
	fma.rn.f32 	%f8512, %f8447, %f8456, %f8424;
	fma.rn.f32 	%f8513, %f8448, %f8449, %f8425;
	fma.rn.f32 	%f8514, %f8448, %f8450, %f8426;
	fma.rn.f32 	%f8515, %f8448, %f8451, %f8427;
	fma.rn.f32 	%f8516, %f8448, %f8452, %f8428;
	fma.rn.f32 	%f8517, %f8448, %f8453, %f8429;
	fma.rn.f32 	%f8518, %f8448, %f8454, %f8430;
	fma.rn.f32 	%f8519, %f8448, %f8455, %f8431;
	fma.rn.f32 	%f8520, %f8448, %f8456, %f8432;
	ld.shared.v4.f32 	{%f8521, %f8522, %f8523, %f8524}, [%r29+4608];
	ld.shared.v4.f32 	{%f8525, %f8526, %f8527, %f8528}, [%r29+4864];
	ld.shared.v4.f32 	{%f8529, %f8530, %f8531, %f8532}, [%r31+4608];
	ld.shared.v4.f32 	{%f8533, %f8534, %f8535, %f8536}, [%r31+4864];
	fma.rn.f32 	%f8537, %f8521, %f8529, %f8457;
	fma.rn.f32 	%f8538, %f8521, %f8530, %f8458;
	fma.rn.f32 	%f8539, %f8521, %f8531, %f8459;
	fma.rn.f32 	%f8540, %f8521, %f8532, %f8460;
	fma.rn.f32 	%f8541, %f8521, %f8533, %f8461;
	fma.rn.f32 	%f8542, %f8521, %f8534, %f8462;
	fma.rn.f32 	%f8543, %f8521, %f8535, %f8463;
	fma.rn.f32 	%f8544, %f8521, %f8536, %f8464;
	fma.rn.f32 	%f8545, %f8522, %f8529, %f8465;
	fma.rn.f32 	%f8546, %f8522, %f8530, %f8466;
	fma.rn.f32 	%f8547, %f8522, %f8531, %f8467;
	fma.rn.f32 	%f8548, %f8522, %f8532, %f8468;
	fma.rn.f32 	%f8549, %f8522, %f8533, %f8469;
	fma.rn.f32 	%f8550, %f8522, %f8534, %f8470;
	fma.rn.f32 	%f8551, %f8522, %f8535, %f8471;
	fma.rn.f32 	%f8552, %f8522, %f8536, %f8472;
	fma.rn.f32 	%f8553, %f8523, %f8529, %f8473;
	fma.rn.f32 	%f8554, %f8523, %f8530, %f8474;
	fma.rn.f32 	%f8555, %f8523, %f8531, %f8475;
	fma.rn.f32 	%f8556, %f8523, %f8532, %f8476;
	fma.rn.f32 	%f8557, %f8523, %f8533, %f8477;
	fma.rn.f32 	%f8558, %f8523, %f8534, %f8478;
	fma.rn.f32 	%f8559, %f8523, %f8535, %f8479;
	fma.rn.f32 	%f8560, %f8523, %f8536, %f8480;
	fma.rn.f32 	%f8561, %f8524, %f8529, %f8481;
	fma.rn.f32 	%f8562, %f8524, %f8530, %f8482;
	fma.rn.f32 	%f8563, %f8524, %f8531, %f8483;
	fma.rn.f32 	%f8564, %f8524, %f8532, %f8484;
	fma.rn.f32 	%f8565, %f8524, %f8533, %f8485;
	fma.rn.f32 	%f8566, %f8524, %f8534, %f8486;
	fma.rn.f32 	%f8567, %f8524, %f8535, %f8487;
	fma.rn.f32 	%f8568, %f8524, %f8536, %f8488;
	fma.rn.f32 	%f8569, %f8525, %f8529, %f8489;
	fma.rn.f32 	%f8570, %f8525, %f8530, %f8490;
	fma.rn.f32 	%f8571, %f8525, %f8531, %f8491;
	fma.rn.f32 	%f8572, %f8525, %f8532, %f8492;
	fma.rn.f32 	%f8573, %f8525, %f8533, %f8493;
	fma.rn.f32 	%f8574, %f8525, %f8534, %f8494;
	fma.rn.f32 	%f8575, %f8525, %f8535, %f8495;
	fma.rn.f32 	%f8576, %f8525, %f8536, %f8496;
	fma.rn.f32 	%f8577, %f8526, %f8529, %f8497;
	fma.rn.f32 	%f8578, %f8526, %f8530, %f8498;
	fma.rn.f32 	%f8579, %f8526, %f8531, %f8499;
	fma.rn.f32 	%f8580, %f8526, %f8532, %f8500;
	fma.rn.f32 	%f8581, %f8526, %f8533, %f8501;
	fma.rn.f32 	%f8582, %f8526, %f8534, %f8502;
	fma.rn.f32 	%f8583, %f8526, %f8535, %f8503;
	fma.rn.f32 	%f8584, %f8526, %f8536, %f8504;
	fma.rn.f32 	%f8585, %f8527, %f8529, %f8505;
	fma.rn.f32 	%f8586, %f8527, %f8530, %f8506;
	fma.rn.f32 	%f8587, %f8527, %f8531, %f8507;
	fma.rn.f32 	%f8588, %f8527, %f8532, %f8508;
	fma.rn.f32 	%f8589, %f8527, %f8533, %f8509;
	fma.rn.f32 	%f8590, %f8527, %f8534, %f8510;
	fma.rn.f32 	%f8591, %f8527, %f8535, %f8511;
	fma.rn.f32 	%f8592, %f8527, %f8536, %f8512;
	fma.rn.f32 	%f8593, %f8528, %f8529, %f8513;
	fma.rn.f32 	%f8594, %f8528, %f8530, %f8514;
	fma.rn.f32 	%f8595, %f8528, %f8531, %f8515;
	fma.rn.f32 	%f8596, %f8528, %f8532, %f8516;
	fma.rn.f32 	%f8597, %f8528, %f8533, %f8517;
	fma.rn.f32 	%f8598, %f8528, %f8534, %f8518;
	fma.rn.f32 	%f8599, %f8528, %f8535, %f8519;
	fma.rn.f32 	%f8600, %f8528, %f8536, %f8520;
	ld.shared.v4.f32 	{%f8601, %f8602, %f8603, %f8604}, [%r29+5120];
	ld.shared.v4.f32 	{%f8605, %f8606, %f8607, %f8608}, [%r29+5376];
	ld.shared.v4.f32 	{%f8609, %f8610, %f8611, %f8612}, [%r31+5120];
	ld.shared.v4.f32 	{%f8613, %f8614, %f8615, %f8616}, [%r31+5376];
	fma.rn.f32 	%f8617, %f8601, %f8609, %f8537;
	fma.rn.f32 	%f8618, %f8601, %f8610, %f8538;
	fma.rn.f32 	%f8619, %f8601, %f8611, %f8539;
	fma.rn.f32 	%f8620, %f8601, %f8612, %f8540;
	fma.rn.f32 	%f8621, %f8601, %f8613, %f8541;
	fma.rn.f32 	%f8622, %f8601, %f8614, %f8542;
	fma.rn.f32 	%f8623, %f8601, %f8615, %f8543;
	fma.rn.f32 	%f8624, %f8601, %f8616, %f8544;
	fma.rn.f32 	%f8625, %f8602, %f8609, %f8545;
	fma.rn.f32 	%f8626, %f8602, %f8610, %f8546;
	fma.rn.f32 	%f8627, %f8602, %f8611, %f8547;
	fma.rn.f32 	%f8628, %f8602, %f8612, %f8548;
	fma.rn.f32 	%f8629, %f8602, %f8613, %f8549;
	fma.rn.f32 	%f8630, %f8602, %f8614, %f8550;
	fma.rn.f32 	%f8631, %f8602, %f8615, %f8551;
	fma.rn.f32 	%f8632, %f8602, %f8616, %f8552;
	fma.rn.f32 	%f8633, %f8603, %f8609, %f8553;
	fma.rn.f32 	%f8634, %f8603, %f8610, %f8554;
	fma.rn.f32 	%f8635, %f8603, %f8611, %f8555;
	fma.rn.f32 	%f8636, %f8603, %f8612, %f8556;
	fma.rn.f32 	%f8637, %f8603, %f8613, %f8557;
	fma.rn.f32 	%f8638, %f8603, %f8614, %f8558;
	fma.rn.f32 	%f8639, %f8603, %f8615, %f8559;
	fma.rn.f32 	%f8640, %f8603, %f8616, %f8560;
	fma.rn.f32 	%f8641, %f8604, %f8609, %f8561;
	fma.rn.f32 	%f8642, %f8604, %f8610, %f8562;
	fma.rn.f32 	%f8643, %f8604, %f8611, %f8563;
	fma.rn.f32 	%f8644, %f8604, %f8612, %f8564;
	fma.rn.f32 	%f8645, %f8604, %f8613, %f8565;
	fma.rn.f32 	%f8646, %f8604, %f8614, %f8566;
	fma.rn.f32 	%f8647, %f8604, %f8615, %f8567;
	fma.rn.f32 	%f8648, %f8604, %f8616, %f8568;
	fma.rn.f32 	%f8649, %f8605, %f8609, %f8569;
	fma.rn.f32 	%f8650, %f8605, %f8610, %f8570;
	fma.rn.f32 	%f8651, %f8605, %f8611, %f8571;
	fma.rn.f32 	%f8652, %f8605, %f8612, %f8572;
	fma.rn.f32 	%f8653, %f8605, %f8613, %f8573;
	fma.rn.f32 	%f8654, %f8605, %f8614, %f8574;
	fma.rn.f32 	%f8655, %f8605, %f8615, %f8575;
	fma.rn.f32 	%f8656, %f8605, %f8616, %f8576;
	fma.rn.f32 	%f8657, %f8606, %f8609, %f8577;
	fma.rn.f32 	%f8658, %f8606, %f8610, %f8578;
	fma.rn.f32 	%f8659, %f8606, %f8611, %f8579;
	fma.rn.f32 	%f8660, %f8606, %f8612, %f8580;
	fma.rn.f32 	%f8661, %f8606, %f8613, %f8581;
	fma.rn.f32 	%f8662, %f8606, %f8614, %f8582;
	fma.rn.f32 	%f8663, %f8606, %f8615, %f8583;
	fma.rn.f32 	%f8664, %f8606, %f8616, %f8584;
	fma.rn.f32 	%f8665, %f8607, %f8609, %f8585;
	fma.rn.f32 	%f8666, %f8607, %f8610, %f8586;
	fma.rn.f32 	%f8667, %f8607, %f8611, %f8587;
	fma.rn.f32 	%f8668, %f8607, %f8612, %f8588;
	fma.rn.f32 	%f8669, %f8607, %f8613, %f8589;
	fma.rn.f32 	%f8670, %f8607, %f8614, %f8590;
	fma.rn.f32 	%f8671, %f8607, %f8615, %f8591;
	fma.rn.f32 	%f8672, %f8607, %f8616, %f8592;
	fma.rn.f32 	%f8673, %f8608, %f8609, %f8593;
	fma.rn.f32 	%f8674, %f8608, %f8610, %f8594;
	fma.rn.f32 	%f8675, %f8608, %f8611, %f8595;
	fma.rn.f32 	%f8676, %f8608, %f8612, %f8596;
	fma.rn.f32 	%f8677, %f8608, %f8613, %f8597;
	fma.rn.f32 	%f8678, %f8608, %f8614, %f8598;
	fma.rn.f32 	%f8679, %f8608, %f8615, %f8599;
	fma.rn.f32 	%f8680, %f8608, %f8616, %f8600;
	ld.shared.v4.f32 	{%f8681, %f8682, %f8683, %f8684}, [%r29+5632];
	ld.shared.v4.f32 	{%f8685, %f8686, %f8687, %f8688}, [%r29+5888];
	ld.shared.v4.f32 	{%f8689, %f8690, %f8691, %f8692}, [%r31+5632];
	ld.shared.v4.f32 	{%f8693, %f8694, %f8695, %f8696}, [%r31+5888];
	fma.rn.f32 	%f8697, %f8681, %f8689, %f8617;
	fma.rn.f32 	%f8698, %f8681, %f8690, %f8618;
	fma.rn.f32 	%f8699, %f8681, %f8691, %f8619;
	fma.rn.f32 	%f8700, %f8681, %f8692, %f8620;
	fma.rn.f32 	%f8701, %f8681, %f8693, %f8621;
	fma.rn.f32 	%f8702, %f8681, %f8694, %f8622;
	fma.rn.f32 	%f8703, %f8681, %f8695, %f8623;
	fma.rn.f32 	%f8704, %f8681, %f8696, %f8624;
	fma.rn.f32 	%f8705, %f8682, %f8689, %f8625;
	fma.rn.f32 	%f8706, %f8682, %f8690, %f8626;
	fma.rn.f32 	%f8707, %f8682, %f8691, %f8627;
	fma.rn.f32 	%f8708, %f8682, %f8692, %f8628;
	fma.rn.f32 	%f8709, %f8682, %f8693, %f8629;
	fma.rn.f32 	%f8710, %f8682, %f8694, %f8630;
	fma.rn.f32 	%f8711, %f8682, %f8695, %f8631;
	fma.rn.f32 	%f8712, %f8682, %f8696, %f8632;
	fma.rn.f32 	%f8713, %f8683, %f8689, %f8633;
	fma.rn.f32 	%f8714, %f8683, %f8690, %f8634;
	fma.rn.f32 	%f8715, %f8683, %f8691, %f8635;
	fma.rn.f32 	%f8716, %f8683, %f8692, %f8636;
	fma.rn.f32 	%f8717, %f8683, %f8693, %f8637;
	fma.rn.f32 	%f8718, %f8683, %f8694, %f8638;
	fma.rn.f32 	%f8719, %f8683, %f8695, %f8639;
	fma.rn.f32 	%f8720, %f8683, %f8696, %f8640;
	fma.rn.f32 	%f8721, %f8684, %f8689, %f8641;
	fma.rn.f32 	%f8722, %f8684, %f8690, %f8642;
	fma.rn.f32 	%f8723, %f8684, %f8691, %f8643;
	fma.rn.f32 	%f8724, %f8684, %f8692, %f8644;
	fma.rn.f32 	%f8725, %f8684, %f8693, %f8645;
	fma.rn.f32 	%f8726, %f8684, %f8694, %f8646;
	fma.rn.f32 	%f8727, %f8684, %f8695, %f8647;
	fma.rn.f32 	%f8728, %f8684, %f8696, %f8648;
	fma.rn.f32 	%f8729, %f8685, %f8689, %f8649;
	fma.rn.f32 	%f8730, %f8685, %f8690, %f8650;
	fma.rn.f32 	%f8731, %f8685, %f8691, %f8651;
	fma.rn.f32 	%f8732, %f8685, %f8692, %f8652;
	fma.rn.f32 	%f8733, %f8685, %f8693, %f8653;
	fma.rn.f32 	%f8734, %f8685, %f8694, %f8654;
	fma.rn.f32 	%f8735, %f8685, %f8695, %f8655;
	fma.rn.f32 	%f8736, %f8685, %f8696, %f8656;
	fma.rn.f32 	%f8737, %f8686, %f8689, %f8657;
	fma.rn.f32 	%f8738, %f8686, %f8690, %f8658;
	fma.rn.f32 	%f8739, %f8686, %f8691, %f8659;
	fma.rn.f32 	%f8740, %f8686, %f8692, %f8660;
	fma.rn.f32 	%f8741, %f8686, %f8693, %f8661;
	fma.rn.f32 	%f8742, %f8686, %f8694, %f8662;
	fma.rn.f32 	%f8743, %f8686, %f8695, %f8663;
	fma.rn.f32 	%f8744, %f8686, %f8696, %f8664;
	fma.rn.f32 	%f8745, %f8687, %f8689, %f8665;
	fma.rn.f32 	%f8746, %f8687, %f8690, %f8666;
	fma.rn.f32 	%f8747, %f8687, %f8691, %f8667;
	fma.rn.f32 	%f8748, %f8687, %f8692, %f8668;
	fma.rn.f32 	%f8749, %f8687, %f8693, %f8669;
	fma.rn.f32 	%f8750, %f8687, %f8694, %f8670;
	fma.rn.f32 	%f8751, %f8687, %f8695, %f8671;
	fma.rn.f32 	%f8752, %f8687, %f8696, %f8672;
	fma.rn.f32 	%f8753, %f8688, %f8689, %f8673;
	fma.rn.f32 	%f8754, %f8688, %f8690, %f8674;
	fma.rn.f32 	%f8755, %f8688, %f8691, %f8675;
	fma.rn.f32 	%f8756, %f8688, %f8692, %f8676;
	fma.rn.f32 	%f8757, %f8688, %f8693, %f8677;
	fma.rn.f32 	%f8758, %f8688, %f8694, %f8678;
	fma.rn.f32 	%f8759, %f8688, %f8695, %f8679;
	fma.rn.f32 	%f8760, %f8688, %f8696, %f8680;
	ld.shared.v4.f32 	{%f8761, %f8762, %f8763, %f8764}, [%r29+6144];
	ld.shared.v4.f32 	{%f8765, %f8766, %f8767, %f8768}, [%r29+6400];
	ld.shared.v4.f32 	{%f8769, %f8770, %f8771, %f8772}, [%r31+6144];
	ld.shared.v4.f32 	{%f8773, %f8774, %f8775, %f8776}, [%r31+6400];
	fma.rn.f32 	%f8777, %f8761, %f8769, %f8697;
	fma.rn.f32 	%f8778, %f8761, %f8770, %f8698;
	fma.rn.f32 	%f8779, %f8761, %f8771, %f8699;
	fma.rn.f32 	%f8780, %f8761, %f8772, %f8700;
	fma.rn.f32 	%f8781, %f8761, %f8773, %f8701;
	fma.rn.f32 	%f8782, %f8761, %f8774, %f8702;
	fma.rn.f32 	%f8783, %f8761, %f8775, %f8703;
	fma.rn.f32 	%f8784, %f8761, %f8776, %f8704;
	fma.rn.f32 	%f8785, %f8762, %f8769, %f8705;
	fma.rn.f32 	%f8786, %f8762, %f8770, %f8706;
	fma.rn.f32 	%f8787, %f8762, %f8771, %f8707;
	fma.rn.f32 	%f8788, %f8762, %f8772, %f8708;
	fma.rn.f32 	%f8789, %f8762, %f8773, %f8709;
	fma.rn.f32 	%f8790, %f8762, %f8774, %f8710;
	fma.rn.f32 	%f8791, %f8762, %f8775, %f8711;
	fma.rn.f32 	%f8792, %f8762, %f8776, %f8712;
	fma.rn.f32 	%f8793, %f8763, %f8769, %f8713;
	fma.rn.f32 	%f8794, %f8763, %f8770, %f8714;
	fma.rn.f32 	%f8795, %f8763, %f8771, %f8715;
	fma.rn.f32 	%f8796, %f8763, %f8772, %f8716;
	fma.rn.f32 	%f8797, %f8763, %f8773, %f8717;
	fma.rn.f32 	%f8798, %f8763, %f8774, %f8718;
	fma.rn.f32 	%f8799, %f8763, %f8775, %f8719;
	fma.rn.f32 	%f8800, %f8763, %f8776, %f8720;
	fma.rn.f32 	%f8801, %f8764, %f8769, %f8721;
	fma.rn.f32 	%f8802, %f8764, %f8770, %f8722;
	fma.rn.f32 	%f8803, %f8764, %f8771, %f8723;
	fma.rn.f32 	%f8804, %f8764, %f8772, %f8724;
	fma.rn.f32 	%f8805, %f8764, %f8773, %f8725;
	fma.rn.f32 	%f8806, %f8764, %f8774, %f8726;
	fma.rn.f32 	%f8807, %f8764, %f8775, %f8727;
	fma.rn.f32 	%f8808, %f8764, %f8776, %f8728;
	fma.rn.f32 	%f8809, %f8765, %f8769, %f8729;
	fma.rn.f32 	%f8810, %f8765, %f8770, %f8730;
	fma.rn.f32 	%f8811, %f8765, %f8771, %f8731;
	fma.rn.f32 	%f8812, %f8765, %f8772, %f8732;
	fma.rn.f32 	%f8813, %f8765, %f8773, %f8733;
	fma.rn.f32 	%f8814, %f8765, %f8774, %f8734;
	fma.rn.f32 	%f8815, %f8765, %f8775, %f8735;
	fma.rn.f32 	%f8816, %f8765, %f8776, %f8736;
	fma.rn.f32 	%f8817, %f8766, %f8769, %f8737;
	fma.rn.f32 	%f8818, %f8766, %f8770, %f8738;
	fma.rn.f32 	%f8819, %f8766, %f8771, %f8739;
	fma.rn.f32 	%f8820, %f8766, %f8772, %f8740;
	fma.rn.f32 	%f8821, %f8766, %f8773, %f8741;
	fma.rn.f32 	%f8822, %f8766, %f8774, %f8742;
	fma.rn.f32 	%f8823, %f8766, %f8775, %f8743;
	fma.rn.f32 	%f8824, %f8766, %f8776, %f8744;
	fma.rn.f32 	%f8825, %f8767, %f8769, %f8745;
	fma.rn.f32 	%f8826, %f8767, %f8770, %f8746;
	fma.rn.f32 	%f8827, %f8767, %f8771, %f8747;
	fma.rn.f32 	%f8828, %f8767, %f8772, %f8748;
	fma.rn.f32 	%f8829, %f8767, %f8773, %f8749;
	fma.rn.f32 	%f8830, %f8767, %f8774, %f8750;
	fma.rn.f32 	%f8831, %f8767, %f8775, %f8751;
	fma.rn.f32 	%f8832, %f8767, %f8776, %f8752;
	fma.rn.f32 	%f8833, %f8768, %f8769, %f8753;
	fma.rn.f32 	%f8834, %f8768, %f8770, %f8754;
	fma.rn.f32 	%f8835, %f8768, %f8771, %f8755;
	fma.rn.f32 	%f8836, %f8768, %f8772, %f8756;
	fma.rn.f32 	%f8837, %f8768, %f8773, %f8757;
	fma.rn.f32 	%f8838, %f8768, %f8774, %f8758;
	fma.rn.f32 	%f8839, %f8768, %f8775, %f8759;
	fma.rn.f32 	%f8840, %f8768, %f8776, %f8760;
	ld.shared.v4.f32 	{%f8841, %f8842, %f8843, %f8844}, [%r29+6656];
	ld.shared.v4.f32 	{%f8845, %f8846, %f8847, %f8848}, [%r29+6912];
	ld.shared.v4.f32 	{%f8849, %f8850, %f8851, %f8852}, [%r31+6656];
	ld.shared.v4.f32 	{%f8853, %f8854, %f8855, %f8856}, [%r31+6912];
	fma.rn.f32 	%f8857, %f8841, %f8849, %f8777;
	fma.rn.f32 	%f8858, %f8841, %f8850, %f8778;
	fma.rn.f32 	%f8859, %f8841, %f8851, %f8779;
	fma.rn.f32 	%f8860, %f8841, %f8852, %f8780;
	fma.rn.f32 	%f8861, %f8841, %f8853, %f8781;
	fma.rn.f32 	%f8862, %f8841, %f8854, %f8782;
	fma.rn.f32 	%f8863, %f8841, %f8855, %f8783;
	fma.rn.f32 	%f8864, %f8841, %f8856, %f8784;
	fma.rn.f32 	%f8865, %f8842, %f8849, %f8785;
	fma.rn.f32 	%f8866, %f8842, %f8850, %f8786;
	fma.rn.f32 	%f8867, %f8842, %f8851, %f8787;
	fma.rn.f32 	%f8868, %f8842, %f8852, %f8788;
	fma.rn.f32 	%f8869, %f8842, %f8853, %f8789;
	fma.rn.f32 	%f8870, %f8842, %f8854, %f8790;
	fma.rn.f32 	%f8871, %f8842, %f8855, %f8791;
	fma.rn.f32 	%f8872, %f8842, %f8856, %f8792;
	fma.rn.f32 	%f8873, %f8843, %f8849, %f8793;
	fma.rn.f32 	%f8874, %f8843, %f8850, %f8794;
	fma.rn.f32 	%f8875, %f8843, %f8851, %f8795;
	fma.rn.f32 	%f8876, %f8843, %f8852, %f8796;
	fma.rn.f32 	%f8877, %f8843, %f8853, %f8797;
	fma.rn.f32 	%f8878, %f8843, %f8854, %f8798;
	fma.rn.f32 	%f8879, %f8843, %f8855, %f8799;
	fma.rn.f32 	%f8880, %f8843, %f8856, %f8800;
	fma.rn.f32 	%f8881, %f8844, %f8849, %f8801;
	fma.rn.f32 	%f8882, %f8844, %f8850, %f8802;
	fma.rn.f32 	%f8883, %f8844, %f8851, %f8803;
	fma.rn.f32 	%f8884, %f8844, %f8852, %f8804;
	fma.rn.f32 	%f8885, %f8844, %f8853, %f8805;
	fma.rn.f32 	%f8886, %f8844, %f8854, %f8806;
	fma.rn.f32 	%f8887, %f8844, %f8855, %f8807;
	fma.rn.f32 	%f8888, %f8844, %f8856, %f8808;
	fma.rn.f32 	%f8889, %f8845, %f8849, %f8809;
	fma.rn.f32 	%f8890, %f8845, %f8850, %f8810;
	fma.rn.f32 	%f8891, %f8845, %f8851, %f8811;
	fma.rn.f32 	%f8892, %f8845, %f8852, %f8812;
	fma.rn.f32 	%f8893, %f8845, %f8853, %f8813;
	fma.rn.f32 	%f8894, %f8845, %f8854, %f8814;
	fma.rn.f32 	%f8895, %f8845, %f8855, %f8815;
	fma.rn.f32 	%f8896, %f8845, %f8856, %f8816;
	fma.rn.f32 	%f8897, %f8846, %f8849, %f8817;
	fma.rn.f32 	%f8898, %f8846, %f8850, %f8818;
	fma.rn.f32 	%f8899, %f8846, %f8851, %f8819;
	fma.rn.f32 	%f8900, %f8846, %f8852, %f8820;
	fma.rn.f32 	%f8901, %f8846, %f8853, %f8821;
	fma.rn.f32 	%f8902, %f8846, %f8854, %f8822;
	fma.rn.f32 	%f8903, %f8846, %f8855, %f8823;
	fma.rn.f32 	%f8904, %f8846, %f8856, %f8824;
	fma.rn.f32 	%f8905, %f8847, %f8849, %f8825;
	fma.rn.f32 	%f8906, %f8847, %f8850, %f8826;
	fma.rn.f32 	%f8907, %f8847, %f8851, %f8827;
	fma.rn.f32 	%f8908, %f8847, %f8852, %f8828;
	fma.rn.f32 	%f8909, %f8847, %f8853, %f8829;
	fma.rn.f32 	%f8910, %f8847, %f8854, %f8830;
	fma.rn.f32 	%f8911, %f8847, %f8855, %f8831;
	fma.rn.f32 	%f8912, %f8847, %f8856, %f8832;
	fma.rn.f32 	%f8913, %f8848, %f8849, %f8833;
	fma.rn.f32 	%f8914, %f8848, %f8850, %f8834;
	fma.rn.f32 	%f8915, %f8848, %f8851, %f8835;
	fma.rn.f32 	%f8916, %f8848, %f8852, %f8836;
	fma.rn.f32 	%f8917, %f8848, %f8853, %f8837;
	fma.rn.f32 	%f8918, %f8848, %f8854, %f8838;
	fma.rn.f32 	%f8919, %f8848, %f8855, %f8839;
	fma.rn.f32 	%f8920, %f8848, %f8856, %f8840;
	ld.shared.v4.f32 	{%f8921, %f8922, %f8923, %f8924}, [%r29+7168];
	ld.shared.v4.f32 	{%f8925, %f8926, %f8927, %f8928}, [%r29+7424];
	ld.shared.v4.f32 	{%f8929, %f8930, %f8931, %f8932}, [%r31+7168];
	ld.shared.v4.f32 	{%f8933, %f8934, %f8935, %f8936}, [%r31+7424];
	fma.rn.f32 	%f8937, %f8921, %f8929, %f8857;
	fma.rn.f32 	%f8938, %f8921, %f8930, %f8858;
	fma.rn.f32 	%f8939, %f8921, %f8931, %f8859;
	fma.rn.f32 	%f8940, %f8921, %f8932, %f8860;
	fma.rn.f32 	%f8941, %f8921, %f8933, %f8861;
	fma.rn.f32 	%f8942, %f8921, %f8934, %f8862;
	fma.rn.f32 	%f8943, %f8921, %f8935, %f8863;
	fma.rn.f32 	%f8944, %f8921, %f8936, %f8864;
	fma.rn.f32 	%f8945, %f8922, %f8929, %f8865;
	fma.rn.f32 	%f8946, %f8922, %f8930, %f8866;
	fma.rn.f32 	%f8947, %f8922, %f8931, %f8867;
	fma.rn.f32 	%f8948, %f8922, %f8932, %f8868;
	fma.rn.f32 	%f8949, %f8922, %f8933, %f8869;
	fma.rn.f32 	%f8950, %f8922, %f8934, %f8870;
	fma.rn.f32 	%f8951, %f8922, %f8935, %f8871;
	fma.rn.f32 	%f8952, %f8922, %f8936, %f8872;
	fma.rn.f32 	%f8953, %f8923, %f8929, %f8873;
	fma.rn.f32 	%f8954, %f8923, %f8930, %f8874;
	fma.rn.f32 	%f8955, %f8923, %f8931, %f8875;
	fma.rn.f32 	%f8956, %f8923, %f8932, %f8876;
	fma.rn.f32 	%f8957, %f8923, %f8933, %f8877;
	fma.rn.f32 	%f8958, %f8923, %f8934, %f8878;
	fma.rn.f32 	%f8959, %f8923, %f8935, %f8879;
	fma.rn.f32 	%f8960, %f8923, %f8936, %f8880;
	fma.rn.f32 	%f8961, %f8924, %f8929, %f8881;
	fma.rn.f32 	%f8962, %f8924, %f8930, %f8882;
	fma.rn.f32 	%f8963, %f8924, %f8931, %f8883;
	fma.rn.f32 	%f8964, %f8924, %f8932, %f8884;
	fma.rn.f32 	%f8965, %f8924, %f8933, %f8885;
	fma.rn.f32 	%f8966, %f8924, %f8934, %f8886;
	fma.rn.f32 	%f8967, %f8924, %f8935, %f8887;
	fma.rn.f32 	%f8968, %f8924, %f8936, %f8888;
	fma.rn.f32 	%f8969, %f8925, %f8929, %f8889;
	fma.rn.f32 	%f8970, %f8925, %f8930, %f8890;
	fma.rn.f32 	%f8971, %f8925, %f8931, %f8891;
	fma.rn.f32 	%f8972, %f8925, %f8932, %f8892;
	fma.rn.f32 	%f8973, %f8925, %f8933, %f8893;
	fma.rn.f32 	%f8974, %f8925, %f8934, %f8894;
	fma.rn.f32 	%f8975, %f8925, %f8935, %f8895;
	fma.rn.f32 	%f8976, %f8925, %f8936, %f8896;
	fma.rn.f32 	%f8977, %f8926, %f8929, %f8897;
	fma.rn.f32 	%f8978, %f8926, %f8930, %f8898;
	fma.rn.f32 	%f8979, %f8926, %f8931, %f8899;
	fma.rn.f32 	%f8980, %f8926, %f8932, %f8900;
	fma.rn.f32 	%f8981, %f8926, %f8933, %f8901;
	fma.rn.f32 	%f8982, %f8926, %f8934, %f8902;
	fma.rn.f32 	%f8983, %f8926, %f8935, %f8903;
	fma.rn.f32 	%f8984, %f8926, %f8936, %f8904;
	fma.rn.f32 	%f8985, %f8927, %f8929, %f8905;
	fma.rn.f32 	%f8986, %f8927, %f8930, %f8906;
	fma.rn.f32 	%f8987, %f8927, %f8931, %f8907;
	fma.rn.f32 	%f8988, %f8927, %f8932, %f8908;
	fma.rn.f32 	%f8989, %f8927, %f8933, %f8909;
	fma.rn.f32 	%f8990, %f8927, %f8934, %f8910;
	fma.rn.f32 	%f8991, %f8927, %f8935, %f8911;
	fma.rn.f32 	%f8992, %f8927, %f8936, %f8912;
	fma.rn.f32 	%f8993, %f8928, %f8929, %f8913;
	fma.rn.f32 	%f8994, %f8928, %f8930, %f8914;
	fma.rn.f32 	%f8995, %f8928, %f8931, %f8915;
	fma.rn.f32 	%f8996, %f8928, %f8932, %f8916;
	fma.rn.f32 	%f8997, %f8928, %f8933, %f8917;
	fma.rn.f32 	%f8998, %f8928, %f8934, %f8918;
	fma.rn.f32 	%f8999, %f8928, %f8935, %f8919;
	fma.rn.f32 	%f9000, %f8928, %f8936, %f8920;
	ld.shared.v4.f32 	{%f9001, %f9002, %f9003, %f9004}, [%r29+7680];
	ld.shared.v4.f32 	{%f9005, %f9006, %f9007, %f9008}, [%r29+7936];
	ld.shared.v4.f32 	{%f9009, %f9010, %f9011, %f9012}, [%r31+7680];
	ld.shared.v4.f32 	{%f9013, %f9014, %f9015, %f9016}, [%r31+7936];
	fma.rn.f32 	%f9017, %f9001, %f9009, %f8937;
	fma.rn.f32 	%f9018, %f9001, %f9010, %f8938;
	fma.rn.f32 	%f9019, %f9001, %f9011, %f8939;
	fma.rn.f32 	%f9020, %f9001, %f9012, %f8940;
	fma.rn.f32 	%f9021, %f9001, %f9013, %f8941;
	fma.rn.f32 	%f9022, %f9001, %f9014, %f8942;
	fma.rn.f32 	%f9023, %f9001, %f9015, %f8943;
	fma.rn.f32 	%f9024, %f9001, %f9016, %f8944;
	fma.rn.f32 	%f9025, %f9002, %f9009, %f8945;
	fma.rn.f32 	%f9026, %f9002, %f9010, %f8946;
	fma.rn.f32 	%f9027, %f9002, %f9011, %f8947;
	fma.rn.f32 	%f9028, %f9002, %f9012, %f8948;
	fma.rn.f32 	%f9029, %f9002, %f9013, %f8949;
	fma.rn.f32 	%f9030, %f9002, %f9014, %f8950;
	fma.rn.f32 	%f9031, %f9002, %f9015, %f8951;
	fma.rn.f32 	%f9032, %f9002, %f9016, %f8952;
	fma.rn.f32 	%f9033, %f9003, %f9009, %f8953;
	fma.rn.f32 	%f9034, %f9003, %f9010, %f8954;
	fma.rn.f32 	%f9035, %f9003, %f9011, %f8955;
	fma.rn.f32 	%f9036, %f9003, %f9012, %f8956;
	fma.rn.f32 	%f9037, %f9003, %f9013, %f8957;
	fma.rn.f32 	%f9038, %f9003, %f9014, %f8958;
	fma.rn.f32 	%f9039, %f9003, %f9015, %f8959;
	fma.rn.f32 	%f9040, %f9003, %f9016, %f8960;
	fma.rn.f32 	%f9041, %f9004, %f9009, %f8961;
	fma.rn.f32 	%f9042, %f9004, %f9010, %f8962;
	fma.rn.f32 	%f9043, %f9004, %f9011, %f8963;
	fma.rn.f32 	%f9044, %f9004, %f9012, %f8964;
	fma.rn.f32 	%f9045, %f9004, %f9013, %f8965;
	fma.rn.f32 	%f9046, %f9004, %f9014, %f8966;
	fma.rn.f32 	%f9047, %f9004, %f9015, %f8967;
	fma.rn.f32 	%f9048, %f9004, %f9016, %f8968;
	fma.rn.f32 	%f9049, %f9005, %f9009, %f8969;
	fma.rn.f32 	%f9050, %f9005, %f9010, %f8970;
	fma.rn.f32 	%f9051, %f9005, %f9011, %f8971;
	fma.rn.f32 	%f9052, %f9005, %f9012, %f8972;
	fma.rn.f32 	%f9053, %f9005, %f9013, %f8973;
	fma.rn.f32 	%f9054, %f9005, %f9014, %f8974;
	fma.rn.f32 	%f9055, %f9005, %f9015, %f8975;
	fma.rn.f32 	%f9056, %f9005, %f9016, %f8976;
	fma.rn.f32 	%f9057, %f9006, %f9009, %f8977;
	fma.rn.f32 	%f9058, %f9006, %f9010, %f8978;
	fma.rn.f32 	%f9059, %f9006, %f9011, %f8979;
	fma.rn.f32 	%f9060, %f9006, %f9012, %f8980;
	fma.rn.f32 	%f9061, %f9006, %f9013, %f8981;
	fma.rn.f32 	%f9062, %f9006, %f9014, %f8982;
	fma.rn.f32 	%f9063, %f9006, %f9015, %f8983;
	fma.rn.f32 	%f9064, %f9006, %f9016, %f8984;
	fma.rn.f32 	%f9065, %f9007, %f9009, %f8985;
	fma.rn.f32 	%f9066, %f9007, %f9010, %f8986;
	fma.rn.f32 	%f9067, %f9007, %f9011, %f8987;
	fma.rn.f32 	%f9068, %f9007, %f9012, %f8988;
	fma.rn.f32 	%f9069, %f9007, %f9013, %f8989;
	fma.rn.f32 	%f9070, %f9007, %f9014, %f8990;
	fma.rn.f32 	%f9071, %f9007, %f9015, %f8991;
	fma.rn.f32 	%f9072, %f9007, %f9016, %f8992;
	fma.rn.f32 	%f9073, %f9008, %f9009, %f8993;
	fma.rn.f32 	%f9074, %f9008, %f9010, %f8994;
	fma.rn.f32 	%f9075, %f9008, %f9011, %f8995;
	fma.rn.f32 	%f9076, %f9008, %f9012, %f8996;
	fma.rn.f32 	%f9077, %f9008, %f9013, %f8997;
	fma.rn.f32 	%f9078, %f9008, %f9014, %f8998;
	fma.rn.f32 	%f9079, %f9008, %f9015, %f8999;
	fma.rn.f32 	%f9080, %f9008, %f9016, %f9000;
	st.shared.f32 	[%r24], %f8433;
	st.shared.f32 	[%r24+512], %f8434;
	st.shared.f32 	[%r24+1024], %f8435;
	st.shared.f32 	[%r24+1536], %f8436;
	st.shared.v4.f32 	[%r28], {%f8437, %f8438, %f8439, %f8440};
	bar.sync 	0;
	ld.global.nc.v4.f32 	{%f9081, %f9082, %f9083, %f9084}, [%rd8+480];
	ld.global.nc.v4.f32 	{%f9085, %f9086, %f9087, %f9088}, [%rd15+61440];
	ld.shared.v4.f32 	{%f9089, %f9090, %f9091, %f9092}, [%r29];
	ld.shared.v4.f32 	{%f9093, %f9094, %f9095, %f9096}, [%r29+256];
	ld.shared.v4.f32 	{%f9097, %f9098, %f9099, %f9100}, [%r31];
	ld.shared.v4.f32 	{%f9101, %f9102, %f9103, %f9104}, [%r31+256];
	fma.rn.f32 	%f9105, %f9089, %f9097, %f9017;
	fma.rn.f32 	%f9106, %f9089, %f9098, %f9018;
	fma.rn.f32 	%f9107, %f9089, %f9099, %f9019;
	fma.rn.f32 	%f9108, %f9089, %f9100, %f9020;
	fma.rn.f32 	%f9109, %f9089, %f9101, %f9021;
	fma.rn.f32 	%f9110, %f9089, %f9102, %f9022;
	fma.rn.f32 	%f9111, %f9089, %f9103, %f9023;
	fma.rn.f32 	%f9112, %f9089, %f9104, %f9024;
	fma.rn.f32 	%f9113, %f9090, %f9097, %f9025;
	fma.rn.f32 	%f9114, %f9090, %f9098, %f9026;
	fma.rn.f32 	%f9115, %f9090, %f9099, %f9027;
	fma.rn.f32 	%f9116, %f9090, %f9100, %f9028;
	fma.rn.f32 	%f9117, %f9090, %f9101, %f9029;
	fma.rn.f32 	%f9118, %f9090, %f9102, %f9030;
	fma.rn.f32 	%f9119, %f9090, %f9103, %f9031;
	fma.rn.f32 	%f9120, %f9090, %f9104, %f9032;
	fma.rn.f32 	%f9121, %f9091, %f9097, %f9033;
	fma.rn.f32 	%f9122, %f9091, %f9098, %f9034;
	fma.rn.f32 	%f9123, %f9091, %f9099, %f9035;
	fma.rn.f32 	%f9124, %f9091, %f9100, %f9036;
	fma.rn.f32 	%f9125, %f9091, %f9101, %f9037;
	fma.rn.f32 	%f9126, %f9091, %f9102, %f9038;
	fma.rn.f32 	%f9127, %f9091, %f9103, %f9039;
	fma.rn.f32 	%f9128, %f9091, %f9104, %f9040;
	fma.rn.f32 	%f9129, %f9092, %f9097, %f9041;
	fma.rn.f32 	%f9130, %f9092, %f9098, %f9042;
	fma.rn.f32 	%f9131, %f9092, %f9099, %f9043;
	fma.rn.f32 	%f9132, %f9092, %f9100, %f9044;
	fma.rn.f32 	%f9133, %f9092, %f9101, %f9045;
	fma.rn.f32 	%f9134, %f9092, %f9102, %f9046;
	fma.rn.f32 	%f9135, %f9092, %f9103, %f9047;
	fma.rn.f32 	%f9136, %f9092, %f9104, %f9048;
	fma.rn.f32 	%f9137, %f9093, %f9097, %f9049;
	fma.rn.f32 	%f9138, %f9093, %f9098, %f9050;
	fma.rn.f32 	%f9139, %f9093, %f9099, %f9051;
	fma.rn.f32 	%f9140, %f9093, %f9100, %f9052;
	fma.rn.f32 	%f9141, %f9093, %f9101, %f9053;
	fma.rn.f32 	%f9142, %f9093, %f9102, %f9054;
	fma.rn.f32 	%f9143, %f9093, %f9103, %f9055;
	fma.rn.f32 	%f9144, %f9093, %f9104, %f9056;
	fma.rn.f32 	%f9145, %f9094, %f9097, %f9057;
	fma.rn.f32 	%f9146, %f9094, %f9098, %f9058;
	fma.rn.f32 	%f9147, %f9094, %f9099, %f9059;
	fma.rn.f32 	%f9148, %f9094, %f9100, %f9060;
	fma.rn.f32 	%f9149, %f9094, %f9101, %f9061;
	fma.rn.f32 	%f9150, %f9094, %f9102, %f9062;
	fma.rn.f32 	%f9151, %f9094, %f9103, %f9063;
	fma.rn.f32 	%f9152, %f9094, %f9104, %f9064;
	fma.rn.f32 	%f9153, %f9095, %f9097, %f9065;
	fma.rn.f32 	%f9154, %f9095, %f9098, %f9066;
	fma.rn.f32 	%f9155, %f9095, %f9099, %f9067;
	fma.rn.f32 	%f9156, %f9095, %f9100, %f9068;
	fma.rn.f32 	%f9157, %f9095, %f9101, %f9069;
	fma.rn.f32 	%f9158, %f9095, %f9102, %f9070;
	fma.rn.f32 	%f9159, %f9095, %f9103, %f9071;
	fma.rn.f32 	%f9160, %f9095, %f9104, %f9072;
	fma.rn.f32 	%f9161, %f9096, %f9097, %f9073;
	fma.rn.f32 	%f9162, %f9096, %f9098, %f9074;
	fma.rn.f32 	%f9163, %f9096, %f9099, %f9075;
	fma.rn.f32 	%f9164, %f9096, %f9100, %f9076;
	fma.rn.f32 	%f9165, %f9096, %f9101, %f9077;
	fma.rn.f32 	%f9166, %f9096, %f9102, %f9078;
	fma.rn.f32 	%f9167, %f9096, %f9103, %f9079;
	fma.rn.f32 	%f9168, %f9096, %f9104, %f9080;
	ld.shared.v4.f32 	{%f9169, %f9170, %f9171, %f9172}, [%r29+512];
	ld.shared.v4.f32 	{%f9173, %f9174, %f9175, %f9176}, [%r29+768];
	ld.shared.v4.f32 	{%f9177, %f9178, %f9179, %f9180}, [%r31+512];
	ld.shared.v4.f32 	{%f9181, %f9182, %f9183, %f9184}, [%r31+768];
	fma.rn.f32 	%f9185, %f9169, %f9177, %f9105;
	fma.rn.f32 	%f9186, %f9169, %f9178, %f9106;
	fma.rn.f32 	%f9187, %f9169, %f9179, %f9107;
	fma.rn.f32 	%f9188, %f9169, %f9180, %f9108;
	fma.rn.f32 	%f9189, %f9169, %f9181, %f9109;
	fma.rn.f32 	%f9190, %f9169, %f9182, %f9110;
	fma.rn.f32 	%f9191, %f9169, %f9183, %f9111;
	fma.rn.f32 	%f9192, %f9169, %f9184, %f9112;
	fma.rn.f32 	%f9193, %f9170, %f9177, %f9113;
	fma.rn.f32 	%f9194, %f9170, %f9178, %f9114;
	fma.rn.f32 	%f9195, %f9170, %f9179, %f9115;
	fma.rn.f32 	%f9196, %f9170, %f9180, %f9116;
	fma.rn.f32 	%f9197, %f9170, %f9181, %f9117;
	fma.rn.f32 	%f9198, %f9170, %f9182, %f9118;
	fma.rn.f32 	%f9199, %f9170, %f9183, %f9119;
	fma.rn.f32 	%f9200, %f9170, %f9184, %f9120;
	fma.rn.f32 	%f9201, %f9171, %f9177, %f9121;
	fma.rn.f32 	%f9202, %f9171, %f9178, %f9122;
	fma.rn.f32 	%f9203, %f9171, %f9179, %f9123;
	fma.rn.f32 	%f9204, %f9171, %f9180, %f9124;
	fma.rn.f32 	%f9205, %f9171, %f9181, %f9125;
	fma.rn.f32 	%f9206, %f9171, %f9182, %f9126;
	fma.rn.f32 	%f9207, %f9171, %f9183, %f9127;
	fma.rn.f32 	%f9208, %f9171, %f9184, %f9128;
	fma.rn.f32 	%f9209, %f9172, %f9177, %f9129;
	fma.rn.f32 	%f9210, %f9172, %f9178, %f9130;
	fma.rn.f32 	%f9211, %f9172, %f9179, %f9131;
	fma.rn.f32 	%f9212, %f9172, %f9180, %f9132;
	fma.rn.f32 	%f9213, %f9172, %f9181, %f9133;
	fma.rn.f32 	%f9214, %f9172, %f9182, %f9134;
	fma.rn.f32 	%f9215, %f9172, %f9183, %f9135;
	fma.rn.f32 	%f9216, %f9172, %f9184, %f9136;
	fma.rn.f32 	%f9217, %f9173, %f9177, %f9137;
	fma.rn.f32 	%f9218, %f9173, %f9178, %f9138;
	fma.rn.f32 	%f9219, %f9173, %f9179, %f9139;
	fma.rn.f32 	%f9220, %f9173, %f9180, %f9140;
	fma.rn.f32 	%f9221, %f9173, %f9181, %f9141;
	fma.rn.f32 	%f9222, %f9173, %f9182, %f9142;
	fma.rn.f32 	%f9223, %f9173, %f9183, %f9143;
	fma.rn.f32 	%f9224, %f9173, %f9184, %f9144;
	fma.rn.f32 	%f9225, %f9174, %f9177, %f9145;
	fma.rn.f32 	%f9226, %f9174, %f9178, %f9146;
	fma.rn.f32 	%f9227, %f9174, %f9179, %f9147;
	fma.rn.f32 	%f9228, %f9174, %f9180, %f9148;
	fma.rn.f32 	%f9229, %f9174, %f9181, %f9149;
	fma.rn.f32 	%f9230, %f9174, %f9182, %f9150;
	fma.rn.f32 	%f9231, %f9174, %f9183, %f9151;
	fma.rn.f32 	%f9232, %f9174, %f9184, %f9152;
	fma.rn.f32 	%f9233, %f9175, %f9177, %f9153;
	fma.rn.f32 	%f9234, %f9175, %f9178, %f9154;
	fma.rn.f32 	%f9235, %f9175, %f9179, %f9155;
	fma.rn.f32 	%f9236, %f9175, %f9180, %f9156;
	fma.rn.f32 	%f9237, %f9175, %f9181, %f9157;
	fma.rn.f32 	%f9238, %f9175, %f9182, %f9158;
	fma.rn.f32 	%f9239, %f9175, %f9183, %f9159;
	fma.rn.f32 	%f9240, %f9175, %f9184, %f9160;
	fma.rn.f32 	%f9241, %f9176, %f9177, %f9161;
	fma.rn.f32 	%f9242, %f9176, %f9178, %f9162;
	fma.rn.f32 	%f9243, %f9176, %f9179, %f9163;
	fma.rn.f32 	%f9244, %f9176, %f9180, %f9164;
	fma.rn.f32 	%f9245, %f9176, %f9181, %f9165;
	fma.rn.f32 	%f9246, %f9176, %f9182, %f9166;
	fma.rn.f32 	%f9247, %f9176, %f9183, %f9167;
	fma.rn.f32 	%f9248, %f9176, %f9184, %f9168;
	ld.shared.v4.f32 	{%f9249, %f9250, %f9251, %f9252}, [%r29+1024];
	ld.shared.v4.f32 	{%f9253, %f9254, %f9255, %f9256}, [%r29+1280];
	ld.shared.v4.f32 	{%f9257, %f9258, %f9259, %f9260}, [%r31+1024];
	ld.shared.v4.f32 	{%f9261, %f9262, %f9263, %f9264}, [%r31+1280];
	fma.rn.f32 	%f9265, %f9249, %f9257, %f9185;
	fma.rn.f32 	%f9266, %f9249, %f9258, %f9186;
	fma.rn.f32 	%f9267, %f9249, %f9259, %f9187;
	fma.rn.f32 	%f9268, %f9249, %f9260, %f9188;
	fma.rn.f32 	%f9269, %f9249, %f9261, %f9189;
	fma.rn.f32 	%f9270, %f9249, %f9262, %f9190;
	fma.rn.f32 	%f9271, %f9249, %f9263, %f9191;
	fma.rn.f32 	%f9272, %f9249, %f9264, %f9192;
	fma.rn.f32 	%f9273, %f9250, %f9257, %f9193;
	fma.rn.f32 	%f9274, %f9250, %f9258, %f9194;
	fma.rn.f32 	%f9275, %f9250, %f9259, %f9195;
	fma.rn.f32 	%f9276, %f9250, %f9260, %f9196;
	fma.rn.f32 	%f9277, %f9250, %f9261, %f9197;
	fma.rn.f32 	%f9278, %f9250, %f9262, %f9198;
	fma.rn.f32 	%f9279, %f9250, %f9263, %f9199;
	fma.rn.f32 	%f9280, %f9250, %f9264, %f9200;
	fma.rn.f32 	%f9281, %f9251, %f9257, %f9201;
	fma.rn.f32 	%f9282, %f9251, %f9258, %f9202;
	fma.rn.f32 	%f9283, %f9251, %f9259, %f9203;
	fma.rn.f32 	%f9284, %f9251, %f9260, %f9204;
	fma.rn.f32 	%f9285, %f9251, %f9261, %f9205;
	fma.rn.f32 	%f9286, %f9251, %f9262, %f9206;
	fma.rn.f32 	%f9287, %f9251, %f9263, %f9207;
	fma.rn.f32 	%f9288, %f9251, %f9264, %f9208;
	fma.rn.f32 	%f9289, %f9252, %f9257, %f9209;
	fma.rn.f32 	%f9290, %f9252, %f9258, %f9210;
	fma.rn.f32 	%f9291, %f9252, %f9259, %f9211;
	fma.rn.f32 	%f9292, %f9252, %f9260, %f9212;
	fma.rn.f32 	%f9293, %f9252, %f9261, %f9213;
	fma.rn.f32 	%f9294, %f9252, %f9262, %f9214;
	fma.rn.f32 	%f9295, %f9252, %f9263, %f9215;
	fma.rn.f32 	%f9296, %f9252, %f9264, %f9216;
	fma.rn.f32 	%f9297, %f9253, %f9257, %f9217;
	fma.rn.f32 	%f9298, %f9253, %f9258, %f9218;
	fma.rn.f32 	%f9299, %f9253, %f9259, %f9219;
	fma.rn.f32 	%f9300, %f9253, %f9260, %f9220;
	fma.rn.f32 	%f9301, %f9253, %f9261, %f9221;
	fma.rn.f32 	%f9302, %f9253, %f9262, %f9222;
	fma.rn.f32 	%f9303, %f9253, %f9263, %f9223;
	fma.rn.f32 	%f9304, %f9253, %f9264, %f9224;
	fma.rn.f32 	%f9305, %f9254, %f9257, %f9225;
	fma.rn.f32 	%f9306, %f9254, %f9258, %f9226;
	fma.rn.f32 	%f9307, %f9254, %f9259, %f9227;
	fma.rn.f32 	%f9308, %f9254, %f9260, %f9228;
	fma.rn.f32 	%f9309, %f9254, %f9261, %f9229;
	fma.rn.f32 	%f9310, %f9254, %f9262, %f9230;
	fma.rn.f32 	%f9311, %f9254, %f9263, %f9231;
	fma.rn.f32 	%f9312, %f9254, %f9264, %f9232;
	fma.rn.f32 	%f9313, %f9255, %f9257, %f9233;
	fma.rn.f32 	%f9314, %f9255, %f9258, %f9234;
	fma.rn.f32 	%f9315, %f9255, %f9259, %f9235;
	fma.rn.f32 	%f9316, %f9255, %f9260, %f9236;
	fma.rn.f32 	%f9317, %f9255, %f9261, %f9237;
	fma.rn.f32 	%f9318, %f9255, %f9262, %f9238;
	fma.rn.f32 	%f9319, %f9255, %f9263, %f9239;
	fma.rn.f32 	%f9320, %f9255, %f9264, %f9240;
	fma.rn.f32 	%f9321, %f9256, %f9257, %f9241;
	fma.rn.f32 	%f9322, %f9256, %f9258, %f9242;
	fma.rn.f32 	%f9323, %f9256, %f9259, %f9243;
	fma.rn.f32 	%f9324, %f9256, %f9260, %f9244;
	fma.rn.f32 	%f9325, %f9256, %f9261, %f9245;
	fma.rn.f32 	%f9326, %f9256, %f9262, %f9246;
	fma.rn.f32 	%f9327, %f9256, %f9263, %f9247;
	fma.rn.f32 	%f9328, %f9256, %f9264, %f9248;
	ld.shared.v4.f32 	{%f9329, %f9330, %f9331, %f9332}, [%r29+1536];
	ld.shared.v4.f32 	{%f9333, %f9334, %f9335, %f9336}, [%r29+1792];
	ld.shared.v4.f32 	{%f9337, %f9338, %f9339, %f9340}, [%r31+1536];
	ld.shared.v4.f32 	{%f9341, %f9342, %f9343, %f9344}, [%r31+1792];
	fma.rn.f32 	%f9345, %f9329, %f9337, %f9265;
	fma.rn.f32 	%f9346, %f9329, %f9338, %f9266;
	fma.rn.f32 	%f9347, %f9329, %f9339, %f9267;
	fma.rn.f32 	%f9348, %f9329, %f9340, %f9268;
	fma.rn.f32 	%f9349, %f9329, %f9341, %f9269;
	fma.rn.f32 	%f9350, %f9329, %f9342, %f9270;
	fma.rn.f32 	%f9351, %f9329, %f9343, %f9271;
	fma.rn.f32 	%f9352, %f9329, %f9344, %f9272;
	fma.rn.f32 	%f9353, %f9330, %f9337, %f9273;
	fma.rn.f32 	%f9354, %f9330, %f9338, %f9274;
	fma.rn.f32 	%f9355, %f9330, %f9339, %f9275;
	fma.rn.f32 	%f9356, %f9330, %f9340, %f9276;
	fma.rn.f32 	%f9357, %f9330, %f9341, %f9277;
	fma.rn.f32 	%f9358, %f9330, %f9342, %f9278;
	fma.rn.f32 	%f9359, %f9330, %f9343, %f9279;
	fma.rn.f32 	%f9360, %f9330, %f9344, %f9280;
	fma.rn.f32 	%f9361, %f9331, %f9337, %f9281;
	fma.rn.f32 	%f9362, %f9331, %f9338, %f9282;
	fma.rn.f32 	%f9363, %f9331, %f9339, %f9283;
	fma.rn.f32 	%f9364, %f9331, %f9340, %f9284;
	fma.rn.f32 	%f9365, %f9331, %f9341, %f9285;
	fma.rn.f32 	%f9366, %f9331, %f9342, %f9286;
	fma.rn.f32 	%f9367, %f9331, %f9343, %f9287;
	fma.rn.f32 	%f9368, %f9331, %f9344, %f9288;
	fma.rn.f32 	%f9369, %f9332, %f9337, %f9289;
	fma.rn.f32 	%f9370, %f9332, %f9338, %f9290;
	fma.rn.f32 	%f9371, %f9332, %f9339, %f9291;
	fma.rn.f32 	%f9372, %f9332, %f9340, %f9292;
	fma.rn.f32 	%f9373, %f9332, %f9341, %f9293;
	fma.rn.f32 	%f9374, %f9332, %f9342, %f9294;
	fma.rn.f32 	%f9375, %f9332, %f9343, %f9295;
	fma.rn.f32 	%f9376, %f9332, %f9344, %f9296;
	fma.rn.f32 	%f9377, %f9333, %f9337, %f9297;
	fma.rn.f32 	%f9378, %f9333, %f9338, %f9298;
	fma.rn.f32 	%f9379, %f9333, %f9339, %f9299;
	fma.rn.f32 	%f9380, %f9333, %f9340, %f9300;
	fma.rn.f32 	%f9381, %f9333, %f9341, %f9301;
	fma.rn.f32 	%f9382, %f9333, %f9342, %f9302;
	fma.rn.f32 	%f9383, %f9333, %f9343, %f9303;
	fma.rn.f32 	%f9384, %f9333, %f9344, %f9304;
	fma.rn.f32 	%f9385, %f9334, %f9337, %f9305;
	fma.rn.f32 	%f9386, %f9334, %f9338, %f9306;
	fma.rn.f32 	%f9387, %f9334, %f9339, %f9307;
	fma.rn.f32 	%f9388, %f9334, %f9340, %f9308;
	fma.rn.f32 	%f9389, %f9334, %f9341, %f9309;
	fma.rn.f32 	%f9390, %f9334, %f9342, %f9310;
	fma.rn.f32 	%f9391, %f9334, %f9343, %f9311;
	fma.rn.f32 	%f9392, %f9334, %f9344, %f9312;
	fma.rn.f32 	%f9393, %f9335, %f9337, %f9313;
	fma.rn.f32 	%f9394, %f9335, %f9338, %f9314;
	fma.rn.f32 	%f9395, %f9335, %f9339, %f9315;
	fma.rn.f32 	%f9396, %f9335, %f9340, %f9316;
	fma.rn.f32 	%f9397, %f9335, %f9341, %f9317;
	fma.rn.f32 	%f9398, %f9335, %f9342, %f9318;
	fma.rn.f32 	%f9399, %f9335, %f9343, %f9319;
	fma.rn.f32 	%f9400, %f9335, %f9344, %f9320;
	fma.rn.f32 	%f9401, %f9336, %f9337, %f9321;
	fma.rn.f32 	%f9402, %f9336, %f9338, %f9322;
	fma.rn.f32 	%f9403, %f9336, %f9339, %f9323;
	fma.rn.f32 	%f9404, %f9336, %f9340, %f9324;
	fma.rn.f32 	%f9405, %f9336, %f9341, %f9325;
	fma.rn.f32 	%f9406, %f9336, %f9342, %f9326;
	fma.rn.f32 	%f9407, %f9336, %f9343, %f9327;
	fma.rn.f32 	%f9408, %f9336, %f9344, %f9328;
	ld.shared.v4.f32 	{%f9409, %f9410, %f9411, %f9412}, [%r29+2048];
	ld.shared.v4.f32 	{%f9413, %f9414, %f9415, %f9416}, [%r29+2304];
	ld.shared.v4.f32 	{%f9417, %f9418, %f9419, %f9420}, [%r31+2048];
	ld.shared.v4.f32 	{%f9421, %f9422, %f9423, %f9424}, [%r31+2304];
	fma.rn.f32 	%f9425, %f9409, %f9417, %f9345;
	fma.rn.f32 	%f9426, %f9409, %f9418, %f9346;
	fma.rn.f32 	%f9427, %f9409, %f9419, %f9347;
	fma.rn.f32 	%f9428, %f9409, %f9420, %f9348;
	fma.rn.f32 	%f9429, %f9409, %f9421, %f9349;
	fma.rn.f32 	%f9430, %f9409, %f9422, %f9350;
	fma.rn.f32 	%f9431, %f9409, %f9423, %f9351;
	fma.rn.f32 	%f9432, %f9409, %f9424, %f9352;
	fma.rn.f32 	%f9433, %f9410, %f9417, %f9353;
	fma.rn.f32 	%f9434, %f9410, %f9418, %f9354;
	fma.rn.f32 	%f9435, %f9410, %f9419, %f9355;
	fma.rn.f32 	%f9436, %f9410, %f9420, %f9356;
	fma.rn.f32 	%f9437, %f9410, %f9421, %f9357;
	fma.rn.f32 	%f9438, %f9410, %f9422, %f9358;
	fma.rn.f32 	%f9439, %f9410, %f9423, %f9359;
	fma.rn.f32 	%f9440, %f9410, %f9424, %f9360;
	fma.rn.f32 	%f9441, %f9411, %f9417, %f9361;
	fma.rn.f32 	%f9442, %f9411, %f9418, %f9362;
	fma.rn.f32 	%f9443, %f9411, %f9419, %f9363;
	fma.rn.f32 	%f9444, %f9411, %f9420, %f9364;
	fma.rn.f32 	%f9445, %f9411, %f9421, %f9365;
	fma.rn.f32 	%f9446, %f9411, %f9422, %f9366;
	fma.rn.f32 	%f9447, %f9411, %f9423, %f9367;
	fma.rn.f32 	%f9448, %f9411, %f9424, %f9368;
	fma.rn.f32 	%f9449, %f9412, %f9417, %f9369;
	fma.rn.f32 	%f9450, %f9412, %f9418, %f9370;
	fma.rn.f32 	%f9451, %f9412, %f9419, %f9371;
	fma.rn.f32 	%f9452, %f9412, %f9420, %f9372;
	fma.rn.f32 	%f9453, %f9412, %f9421, %f9373;
	fma.rn.f32 	%f9454, %f9412, %f9422, %f9374;
	fma.rn.f32 	%f9455, %f9412, %f9423, %f9375;
	fma.rn.f32 	%f9456, %f9412, %f9424, %f9376;
	fma.rn.f32 	%f9457, %f9413, %f9417, %f9377;
	fma.rn.f32 	%f9458, %f9413, %f9418, %f9378;
	fma.rn.f32 	%f9459, %f9413, %f9419, %f9379;
	fma.rn.f32 	%f9460, %f9413, %f9420, %f9380;
	fma.rn.f32 	%f9461, %f9413, %f9421, %f9381;
	fma.rn.f32 	%f9462, %f9413, %f9422, %f9382;
	fma.rn.f32 	%f9463, %f9413, %f9423, %f9383;
	fma.rn.f32 	%f9464, %f9413, %f9424, %f9384;
	fma.rn.f32 	%f9465, %f9414, %f9417, %f9385;
	fma.rn.f32 	%f9466, %f9414, %f9418, %f9386;
	fma.rn.f32 	%f9467, %f9414, %f9419, %f9387;
	fma.rn.f32 	%f9468, %f9414, %f9420, %f9388;
	fma.rn.f32 	%f9469, %f9414, %f9421, %f9389;
	fma.rn.f32 	%f9470, %f9414, %f9422, %f9390;
	fma.rn.f32 	%f9471, %f9414, %f9423, %f9391;
	fma.rn.f32 	%f9472, %f9414, %f9424, %f9392;
	fma.rn.f32 	%f9473, %f9415, %f9417, %f9393;
	fma.rn.f32 	%f9474, %f9415, %f9418, %f9394;
	fma.rn.f32 	%f9475, %f9415, %f9419, %f9395;
	fma.rn.f32 	%f9476, %f9415, %f9420, %f9396;
	fma.rn.f32 	%f9477, %f9415, %f9421, %f9397;
	fma.rn.f32 	%f9478, %f9415, %f9422, %f9398;
	fma.rn.f32 	%f9479, %f9415, %f9423, %f9399;
	fma.rn.f32 	%f9480, %f9415, %f9424, %f9400;
	fma.rn.f32 	%f9481, %f9416, %f9417, %f9401;
	fma.rn.f32 	%f9482, %f9416, %f9418, %f9402;
	fma.rn.f32 	%f9483, %f9416, %f9419, %f9403;
	fma.rn.f32 	%f9484, %f9416, %f9420, %f9404;
	fma.rn.f32 	%f9485, %f9416, %f9421, %f9405;
	fma.rn.f32 	%f9486, %f9416, %f9422, %f9406;
	fma.rn.f32 	%f9487, %f9416, %f9423, %f9407;
	fma.rn.f32 	%f9488, %f9416, %f9424, %f9408;
	ld.shared.v4.f32 	{%f9489, %f9490, %f9491, %f9492}, [%r29+2560];
	ld.shared.v4.f32 	{%f9493, %f9494, %f9495, %f9496}, [%r29+2816];
	ld.shared.v4.f32 	{%f9497, %f9498, %f9499, %f9500}, [%r31+2560];
	ld.shared.v4.f32 	{%f9501, %f9502, %f9503, %f9504}, [%r31+2816];
	fma.rn.f32 	%f9505, %f9489, %f9497, %f9425;
	fma.rn.f32 	%f9506, %f9489, %f9498, %f9426;
	fma.rn.f32 	%f9507, %f9489, %f9499, %f9427;
	fma.rn.f32 	%f9508, %f9489, %f9500, %f9428;
	fma.rn.f32 	%f9509, %f9489, %f9501, %f9429;
	fma.rn.f32 	%f9510, %f9489, %f9502, %f9430;
	fma.rn.f32 	%f9511, %f9489, %f9503, %f9431;
	fma.rn.f32 	%f9512, %f9489, %f9504, %f9432;
	fma.rn.f32 	%f9513, %f9490, %f9497, %f9433;
	fma.rn.f32 	%f9514, %f9490, %f9498, %f9434;
	fma.rn.f32 	%f9515, %f9490, %f9499, %f9435;
	fma.rn.f32 	%f9516, %f9490, %f9500, %f9436;
	fma.rn.f32 	%f9517, %f9490, %f9501, %f9437;
	fma.rn.f32 	%f9518, %f9490, %f9502, %f9438;
	fma.rn.f32 	%f9519, %f9490, %f9503, %f9439;
	fma.rn.f32 	%f9520, %f9490, %f9504, %f9440;
	fma.rn.f32 	%f9521, %f9491, %f9497, %f9441;
	fma.rn.f32 	%f9522, %f9491, %f9498, %f9442;
	fma.rn.f32 	%f9523, %f9491, %f9499, %f9443;
	fma.rn.f32 	%f9524, %f9491, %f9500, %f9444;
	fma.rn.f32 	%f9525, %f9491, %f9501, %f9445;
	fma.rn.f32 	%f9526, %f9491, %f9502, %f9446;
	fma.rn.f32 	%f9527, %f9491, %f9503, %f9447;
	fma.rn.f32 	%f9528, %f9491, %f9504, %f9448;
	fma.rn.f32 	%f9529, %f9492, %f9497, %f9449;
	fma.rn.f32 	%f9530, %f9492, %f9498, %f9450;
	fma.rn.f32 	%f9531, %f9492, %f9499, %f9451;
	fma.rn.f32 	%f9532, %f9492, %f9500, %f9452;
	fma.rn.f32 	%f9533, %f9492, %f9501, %f9453;
	fma.rn.f32 	%f9534, %f9492, %f9502, %f9454;
	fma.rn.f32 	%f9535, %f9492, %f9503, %f9455;
	fma.rn.f32 	%f9536, %f9492, %f9504, %f9456;
	fma.rn.f32 	%f9537, %f9493, %f9497, %f9457;
	fma.rn.f32 	%f9538, %f9493, %f9498, %f9458;
	fma.rn.f32 	%f9539, %f9493, %f9499, %f9459;
	fma.rn.f32 	%f9540, %f9493, %f9500, %f9460;
	fma.rn.f32 	%f9541, %f9493, %f9501, %f9461;
	fma.rn.f32 	%f9542, %f9493, %f9502, %f9462;
	fma.rn.f32 	%f9543, %f9493, %f9503, %f9463;
	fma.rn.f32 	%f9544, %f9493, %f9504, %f9464;
	fma.rn.f32 	%f9545, %f9494, %f9497, %f9465;
	fma.rn.f32 	%f9546, %f9494, %f9498, %f9466;
	fma.rn.f32 	%f9547, %f9494, %f9499, %f9467;
	fma.rn.f32 	%f9548, %f9494, %f9500, %f9468;
	fma.rn.f32 	%f9549, %f9494, %f9501, %f9469;
	fma.rn.f32 	%f9550, %f9494, %f9502, %f9470;
	fma.rn.f32 	%f9551, %f9494, %f9503, %f9471;
	fma.rn.f32 	%f9552, %f9494, %f9504, %f9472;
	fma.rn.f32 	%f9553, %f9495, %f9497, %f9473;
	fma.rn.f32 	%f9554, %f9495, %f9498, %f9474;
	fma.rn.f32 	%f9555, %f9495, %f9499, %f9475;
	fma.rn.f32 	%f9556, %f9495, %f9500, %f9476;
	fma.rn.f32 	%f9557, %f9495, %f9501, %f9477;
	fma.rn.f32 	%f9558, %f9495, %f9502, %f9478;
	fma.rn.f32 	%f9559, %f9495, %f9503, %f9479;
	fma.rn.f32 	%f9560, %f9495, %f9504, %f9480;
	fma.rn.f32 	%f9561, %f9496, %f9497, %f9481;
	fma.rn.f32 	%f9562, %f9496, %f9498, %f9482;
	fma.rn.f32 	%f9563, %f9496, %f9499, %f9483;
	fma.rn.f32 	%f9564, %f9496, %f9500, %f9484;
	fma.rn.f32 	%f9565, %f9496, %f9501, %f9485;
	fma.rn.f32 	%f9566, %f9496, %f9502, %f9486;
	fma.rn.f32 	%f9567, %f9496, %f9503, %f9487;
	fma.rn.f32 	%f9568, %f9496, %f9504, %f9488;
	ld.shared.v4.f32 	{%f9569, %f9570, %f9571, %f9572}, [%r29+3072];
	ld.shared.v4.f32 	{%f9573, %f9574, %f9575, %f9576}, [%r29+3328];
	ld.shared.v4.f32 	{%f9577, %f9578, %f9579, %f9580}, [%r31+3072];
	ld.shared.v4.f32 	{%f9581, %f9582, %f9583, %f9584}, [%r31+3328];
	fma.rn.f32 	%f9585, %f9569, %f9577, %f9505;
	fma.rn.f32 	%f9586, %f9569, %f9578, %f9506;
	fma.rn.f32 	%f9587, %f9569, %f9579, %f9507;
	fma.rn.f32 	%f9588, %f9569, %f9580, %f9508;
	fma.rn.f32 	%f9589, %f9569, %f9581, %f9509;
	fma.rn.f32 	%f9590, %f9569, %f9582, %f9510;
	fma.rn.f32 	%f9591, %f9569, %f9583, %f9511;
	fma.rn.f32 	%f9592, %f9569, %f9584, %f9512;
	fma.rn.f32 	%f9593, %f9570, %f9577, %f9513;
	fma.rn.f32 	%f9594, %f9570, %f9578, %f9514;
	fma.rn.f32 	%f9595, %f9570, %f9579, %f9515;
	fma.rn.f32 	%f9596, %f9570, %f9580, %f9516;
	fma.rn.f32 	%f9597, %f9570, %f9581, %f9517;
	fma.rn.f32 	%f9598, %f9570, %f9582, %f9518;
	fma.rn.f32 	%f9599, %f9570, %f9583, %f9519;
	fma.rn.f32 	%f9600, %f9570, %f9584, %f9520;
	fma.rn.f32 	%f9601, %f9571, %f9577, %f9521;
	fma.rn.f32 	%f9602, %f9571, %f9578, %f9522;
	fma.rn.f32 	%f9603, %f9571, %f9579, %f9523;
	fma.rn.f32 	%f9604, %f9571, %f9580, %f9524;
	fma.rn.f32 	%f9605, %f9571, %f9581, %f9525;
	fma.rn.f32 	%f9606, %f9571, %f9582, %f9526;
	fma.rn.f32 	%f9607, %f9571, %f9583, %f9527;
	fma.rn.f32 	%f9608, %f9571, %f9584, %f9528;
	fma.rn.f32 	%f9609, %f9572, %f9577, %f9529;
	fma.rn.f32 	%f9610, %f9572, %f9578, %f9530;
	fma.rn.f32 	%f9611, %f9572, %f9579, %f9531;
	fma.rn.f32 	%f9612, %f9572, %f9580, %f9532;
	fma.rn.f32 	%f9613, %f9572, %f9581, %f9533;
	fma.rn.f32 	%f9614, %f9572, %f9582, %f9534;
	fma.rn.f32 	%f9615, %f9572, %f9583, %f9535;
	fma.rn.f32 	%f9616, %f9572, %f9584, %f9536;
	fma.rn.f32 	%f9617, %f9573, %f9577, %f9537;
	fma.rn.f32 	%f9618, %f9573, %f9578, %f9538;
	fma.rn.f32 	%f9619, %f9573, %f9579, %f9539;
	fma.rn.f32 	%f9620, %f9573, %f9580, %f9540;
	fma.rn.f32 	%f9621, %f9573, %f9581, %f9541;
	fma.rn.f32 	%f9622, %f9573, %f9582, %f9542;
	fma.rn.f32 	%f9623, %f9573, %f9583, %f9543;
	fma.rn.f32 	%f9624, %f9573, %f9584, %f9544;
	fma.rn.f32 	%f9625, %f9574, %f9577, %f9545;
	fma.rn.f32 	%f9626, %f9574, %f9578, %f9546;
	fma.rn.f32 	%f9627, %f9574, %f9579, %f9547;
	fma.rn.f32 	%f9628, %f9574, %f9580, %f9548;
	fma.rn.f32 	%f9629, %f9574, %f9581, %f9549;
	fma.rn.f32 	%f9630, %f9574, %f9582, %f9550;
	fma.rn.f32 	%f9631, %f9574, %f9583, %f9551;
	fma.rn.f32 	%f9632, %f9574, %f9584, %f9552;
	fma.rn.f32 	%f9633, %f9575, %f9577, %f9553;
	fma.rn.f32 	%f9634, %f9575, %f9578, %f9554;
	fma.rn.f32 	%f9635, %f9575, %f9579, %f9555;
	fma.rn.f32 	%f9636, %f9575, %f9580, %f9556;
	fma.rn.f32 	%f9637, %f9575, %f9581, %f9557;
	fma.rn.f32 	%f9638, %f9575, %f9582, %f9558;
	fma.rn.f32 	%f9639, %f9575, %f9583, %f9559;
	fma.rn.f32 	%f9640, %f9575, %f9584, %f9560;
	fma.rn.f32 	%f9641, %f9576, %f9577, %f9561;
	fma.rn.f32 	%f9642, %f9576, %f9578, %f9562;
	fma.rn.f32 	%f9643, %f9576, %f9579, %f9563;
	fma.rn.f32 	%f9644, %f9576, %f9580, %f9564;
	fma.rn.f32 	%f9645, %f9576, %f9581, %f9565;
	fma.rn.f32 	%f9646, %f9576, %f9582, %f9566;
	fma.rn.f32 	%f9647, %f9576, %f9583, %f9567;
	fma.rn.f32 	%f9648, %f9576, %f9584, %f9568;
	ld.shared.v4.f32 	{%f9649, %f9650, %f9651, %f9652}, [%r29+3584];
	ld.shared.v4.f32 	{%f9653, %f9654, %f9655, %f9656}, [%r29+3840];
	ld.shared.v4.f32 	{%f9657, %f9658, %f9659, %f9660}, [%r31+3584];
	ld.shared.v4.f32 	{%f9661, %f9662, %f9663, %f9664}, [%r31+3840];
	fma.rn.f32 	%f9665, %f9649, %f9657, %f9585;
	fma.rn.f32 	%f9666, %f9649, %f9658, %f9586;
	fma.rn.f32 	%f9667, %f9649, %f9659, %f9587;
	fma.rn.f32 	%f9668, %f9649, %f9660, %f9588;
	fma.rn.f32 	%f9669, %f9649, %f9661, %f9589;
	fma.rn.f32 	%f9670, %f9649, %f9662, %f9590;
	fma.rn.f32 	%f9671, %f9649, %f9663, %f9591;
	fma.rn.f32 	%f9672, %f9649, %f9664, %f9592;
	fma.rn.f32 	%f9673, %f9650, %f9657, %f9593;
	fma.rn.f32 	%f9674, %f9650, %f9658, %f9594;
	fma.rn.f32 	%f9675, %f9650, %f9659, %f9595;
	fma.rn.f32 	%f9676, %f9650, %f9660, %f9596;
	fma.rn.f32 	%f9677, %f9650, %f9661, %f9597;
	fma.rn.f32 	%f9678, %f9650, %f9662, %f9598;
	fma.rn.f32 	%f9679, %f9650, %f9663, %f9599;
	fma.rn.f32 	%f9680, %f9650, %f9664, %f9600;
	fma.rn.f32 	%f9681, %f9651, %f9657, %f9601;
	fma.rn.f32 	%f9682, %f9651, %f9658, %f9602;
	fma.rn.f32 	%f9683, %f9651, %f9659, %f9603;
	fma.rn.f32 	%f9684, %f9651, %f9660, %f9604;
	fma.rn.f32 	%f9685, %f9651, %f9661, %f9605;
	fma.rn.f32 	%f9686, %f9651, %f9662, %f9606;
	fma.rn.f32 	%f9687, %f9651, %f9663, %f9607;
	fma.rn.f32 	%f9688, %f9651, %f9664, %f9608;
	fma.rn.f32 	%f9689, %f9652, %f9657, %f9609;
	fma.rn.f32 	%f9690, %f9652, %f9658, %f9610;
	fma.rn.f32 	%f9691, %f9652, %f9659, %f9611;
	fma.rn.f32 	%f9692, %f9652, %f9660, %f9612;
	fma.rn.f32 	%f9693, %f9652, %f9661, %f9613;
	fma.rn.f32 	%f9694, %f9652, %f9662, %f9614;
	fma.rn.f32 	%f9695, %f9652, %f9663, %f9615;
	fma.rn.f32 	%f9696, %f9652, %f9664, %f9616;
	fma.rn.f32 	%f9697, %f9653, %f9657, %f9617;
	fma.rn.f32 	%f9698, %f9653, %f9658, %f9618;
	fma.rn.f32 	%f9699, %f9653, %f9659, %f9619;
	fma.rn.f32 	%f9700, %f9653, %f9660, %f9620;
	fma.rn.f32 	%f9701, %f9653, %f9661, %f9621;
	fma.rn.f32 	%f9702, %f9653, %f9662, %f9622;
	fma.rn.f32 	%f9703, %f9653, %f9663, %f9623;
	fma.rn.f32 	%f9704, %f9653, %f9664, %f9624;
	fma.rn.f32 	%f9705, %f9654, %f9657, %f9625;
	fma.rn.f32 	%f9706, %f9654, %f9658, %f9626;
	fma.rn.f32 	%f9707, %f9654, %f9659, %f9627;
	fma.rn.f32 	%f9708, %f9654, %f9660, %f9628;
	fma.rn.f32 	%f9709, %f9654, %f9661, %f9629;
	fma.rn.f32 	%f9710, %f9654, %f9662, %f9630;
	fma.rn.f32 	%f9711, %f9654, %f9663, %f9631;
	fma.rn.f32 	%f9712, %f9654, %f9664, %f9632;
	fma.rn.f32 	%f9713, %f9655, %f9657, %f9633;
	fma.rn.f32 	%f9714, %f9655, %f9658, %f9634;
	fma.rn.f32 	%f9715, %f9655, %f9659, %f9635;
	fma.rn.f32 	%f9716, %f9655, %f9660, %f9636;
	fma.rn.f32 	%f9717, %f9655, %f9661, %f9637;
	fma.rn.f32 	%f9718, %f9655, %f9662, %f9638;
	fma.rn.f32 	%f9719, %f9655, %f9663, %f9639;
	fma.rn.f32 	%f9720, %f9655, %f9664, %f9640;
	fma.rn.f32 	%f9721, %f9656, %f9657, %f9641;
	fma.rn.f32 	%f9722, %f9656, %f9658, %f9642;
	fma.rn.f32 	%f9723, %f9656, %f9659, %f9643;
	fma.rn.f32 	%f9724, %f9656, %f9660, %f9644;
	fma.rn.f32 	%f9725, %f9656, %f9661, %f9645;
	fma.rn.f32 	%f9726, %f9656, %f9662, %f9646;
	fma.rn.f32 	%f9727, %f9656, %f9663, %f9647;
	fma.rn.f32 	%f9728, %f9656, %f9664, %f9648;
	st.shared.f32 	[%r24+4096], %f9081;
	st.shared.f32 	[%r24+4608], %f9082;
	st.shared.f32 	[%r24+5120], %f9083;
	st.shared.f32 	[%r24+5632], %f9084;
	st.shared.v4.f32 	[%r28+4096], {%f9085, %f9086, %f9087, %f9088};
	bar.sync 	0;
	ld.shared.v4.f32 	{%f9729, %f9730, %f9731, %f9732}, [%r29+4096];
	ld.shared.v4.f32 	{%f9733, %f9734, %f9735, %f9736}, [%r29+4352];
	ld.shared.v4.f32 	{%f9737, %f9738, %f9739, %f9740}, [%r31+4096];
	ld.shared.v4.f32 	{%f9741, %f9742, %f9743, %f9744}, [%r31+4352];
	fma.rn.f32 	%f9745, %f9729, %f9737, %f9665;
	fma.rn.f32 	%f9746, %f9729, %f9738, %f9666;
	fma.rn.f32 	%f9747, %f9729, %f9739, %f9667;
	fma.rn.f32 	%f9748, %f9729, %f9740, %f9668;
	fma.rn.f32 	%f9749, %f9729, %f9741, %f9669;
	fma.rn.f32 	%f9750, %f9729, %f9742, %f9670;
	fma.rn.f32 	%f9751, %f9729, %f9743, %f9671;
	fma.rn.f32 	%f9752, %f9729, %f9744, %f9672;
	fma.rn.f32 	%f9753, %f9730, %f9737, %f9673;
	fma.rn.f32 	%f9754, %f9730, %f9738, %f9674;
	fma.rn.f32 	%f9755, %f9730, %f9739, %f9675;
	fma.rn.f32 	%f9756, %f9730, %f9740, %f9676;
	fma.rn.f32 	%f9757, %f9730, %f9741, %f9677;
	fma.rn.f32 	%f9758, %f9730, %f9742, %f9678;
	fma.rn.f32 	%f9759, %f9730, %f9743, %f9679;
	fma.rn.f32 	%f9760, %f9730, %f9744, %f9680;
	fma.rn.f32 	%f9761, %f9731, %f9737, %f9681;
	fma.rn.f32 	%f9762, %f9731, %f9738, %f9682;
	fma.rn.f32 	%f9763, %f9731, %f9739, %f9683;
	fma.rn.f32 	%f9764, %f9731, %f9740, %f9684;
	fma.rn.f32 	%f9765, %f9731, %f9741, %f9685;
	fma.rn.f32 	%f9766, %f9731, %f9742, %f9686;
	fma.rn.f32 	%f9767, %f9731, %f9743, %f9687;
	fma.rn.f32 	%f9768, %f9731, %f9744, %f9688;
	fma.rn.f32 	%f9769, %f9732, %f9737, %f9689;
	fma.rn.f32 	%f9770, %f9732, %f9738, %f9690;
	fma.rn.f32 	%f9771, %f9732, %f9739, %f9691;
	fma.rn.f32 	%f9772, %f9732, %f9740, %f9692;
	fma.rn.f32 	%f9773, %f9732, %f9741, %f9693;
	fma.rn.f32 	%f9774, %f9732, %f9742, %f9694;
	fma.rn.f32 	%f9775, %f9732, %f9743, %f9695;
	fma.rn.f32 	%f9776, %f9732, %f9744, %f9696;
	fma.rn.f32 	%f9777, %f9733, %f9737, %f9697;
	fma.rn.f32 	%f9778, %f9733, %f9738, %f9698;
	fma.rn.f32 	%f9779, %f9733, %f9739, %f9699;
	fma.rn.f32 	%f9780, %f9733, %f9740, %f9700;
	fma.rn.f32 	%f9781, %f9733, %f9741, %f9701;
	fma.rn.f32 	%f9782, %f9733, %f9742, %f9702;
	fma.rn.f32 	%f9783, %f9733, %f9743, %f9703;
	fma.rn.f32 	%f9784, %f9733, %f9744, %f9704;
	fma.rn.f32 	%f9785, %f9734, %f9737, %f9705;
	fma.rn.f32 	%f9786, %f9734, %f9738, %f9706;
	fma.rn.f32 	%f9787, %f9734, %f9739, %f9707;
	fma.rn.f32 	%f9788, %f9734, %f9740, %f9708;
	fma.rn.f32 	%f9789, %f9734, %f9741, %f9709;
	fma.rn.f32 	%f9790, %f9734, %f9742, %f9710;
	fma.rn.f32 	%f9791, %f9734, %f9743, %f9711;
	fma.rn.f32 	%f9792, %f9734, %f9744, %f9712;
	fma.rn.f32 	%f9793, %f9735, %f9737, %f9713;
	fma.rn.f32 	%f9794, %f9735, %f9738, %f9714;
	fma.rn.f32 	%f9795, %f9735, %f9739, %f9715;
	fma.rn.f32 	%f9796, %f9735, %f9740, %f9716;
	fma.rn.f32 	%f9797, %f9735, %f9741, %f9717;
	fma.rn.f32 	%f9798, %f9735, %f9742, %f9718;
	fma.rn.f32 	%f9799, %f9735, %f9743, %f9719;
	fma.rn.f32 	%f9800, %f9735, %f9744, %f9720;
	fma.rn.f32 	%f9801, %f9736, %f9737, %f9721;
	fma.rn.f32 	%f9802, %f9736, %f9738, %f9722;
	fma.rn.f32 	%f9803, %f9736, %f9739, %f9723;
	fma.rn.f32 	%f9804, %f9736, %f9740, %f9724;
	fma.rn.f32 	%f9805, %f9736, %f9741, %f9725;
	fma.rn.f32 	%f9806, %f9736, %f9742, %f9726;
	fma.rn.f32 	%f9807, %f9736, %f9743, %f9727;
	fma.rn.f32 	%f9808, %f9736, %f9744, %f9728;
	ld.shared.v4.f32 	{%f9809, %f9810, %f9811, %f9812}, [%r29+4608];
	ld.shared.v4.f32 	{%f9813, %f9814, %f9815, %f9816}, [%r29+4864];
	ld.shared.v4.f32 	{%f9817, %f9818, %f9819, %f9820}, [%r31+4608];
	ld.shared.v4.f32 	{%f9821, %f9822, %f9823, %f9824}, [%r31+4864];
	fma.rn.f32 	%f9825, %f9809, %f9817, %f9745;
	fma.rn.f32 	%f9826, %f9809, %f9818, %f9746;
	fma.rn.f32 	%f9827, %f9809, %f9819, %f9747;
	fma.rn.f32 	%f9828, %f9809, %f9820, %f9748;
	fma.rn.f32 	%f9829, %f9809, %f9821, %f9749;
	fma.rn.f32 	%f9830, %f9809, %f9822, %f9750;
	fma.rn.f32 	%f9831, %f9809, %f9823, %f9751;
	fma.rn.f32 	%f9832, %f9809, %f9824, %f9752;
	fma.rn.f32 	%f9833, %f9810, %f9817, %f9753;
	fma.rn.f32 	%f9834, %f9810, %f9818, %f9754;
	fma.rn.f32 	%f9835, %f9810, %f9819, %f9755;
	fma.rn.f32 	%f9836, %f9810, %f9820, %f9756;
	fma.rn.f32 	%f9837, %f9810, %f9821, %f9757;
	fma.rn.f32 	%f9838, %f9810, %f9822, %f9758;
	fma.rn.f32 	%f9839, %f9810, %f9823, %f9759;
	fma.rn.f32 	%f9840, %f9810, %f9824, %f9760;
	fma.rn.f32 	%f9841, %f9811, %f9817, %f9761;
	fma.rn.f32 	%f9842, %f9811, %f9818, %f9762;
	fma.rn.f32 	%f9843, %f9811, %f9819, %f9763;
	fma.rn.f32 	%f9844, %f9811, %f9820, %f9764;
	fma.rn.f32 	%f9845, %f9811, %f9821, %f9765;
	fma.rn.f32 	%f9846, %f9811, %f9822, %f9766;
	fma.rn.f32 	%f9847, %f9811, %f9823, %f9767;
	fma.rn.f32 	%f9848, %f9811, %f9824, %f9768;
	fma.rn.f32 	%f9849, %f9812, %f9817, %f9769;
	fma.rn.f32 	%f9850, %f9812, %f9818, %f9770;
	fma.rn.f32 	%f9851, %f9812, %f9819, %f9771;
	fma.rn.f32 	%f9852, %f9812, %f9820, %f9772;
	fma.rn.f32 	%f9853, %f9812, %f9821, %f9773;
	fma.rn.f32 	%f9854, %f9812, %f9822, %f9774;
	fma.rn.f32 	%f9855, %f9812, %f9823, %f9775;
	fma.rn.f32 	%f9856, %f9812, %f9824, %f9776;
	fma.rn.f32 	%f9857, %f9813, %f9817, %f9777;
	fma.rn.f32 	%f9858, %f9813, %f9818, %f9778;
	fma.rn.f32 	%f9859, %f9813, %f9819, %f9779;
	fma.rn.f32 	%f9860, %f9813, %f9820, %f9780;
	fma.rn.f32 	%f9861, %f9813, %f9821, %f9781;
	fma.rn.f32 	%f9862, %f9813, %f9822, %f9782;
	fma.rn.f32 	%f9863, %f9813, %f9823, %f9783;
	fma.rn.f32 	%f9864, %f9813, %f9824, %f9784;
	fma.rn.f32 	%f9865, %f9814, %f9817, %f9785;
	fma.rn.f32 	%f9866, %f9814, %f9818, %f9786;
	fma.rn.f32 	%f9867, %f9814, %f9819, %f9787;
	fma.rn.f32 	%f9868, %f9814, %f9820, %f9788;
	fma.rn.f32 	%f9869, %f9814, %f9821, %f9789;
	fma.rn.f32 	%f9870, %f9814, %f9822, %f9790;
	fma.rn.f32 	%f9871, %f9814, %f9823, %f9791;
	fma.rn.f32 	%f9872, %f9814, %f9824, %f9792;
	fma.rn.f32 	%f9873, %f9815, %f9817, %f9793;
	fma.rn.f32 	%f9874, %f9815, %f9818, %f9794;
	fma.rn.f32 	%f9875, %f9815, %f9819, %f9795;
	fma.rn.f32 	%f9876, %f9815, %f9820, %f9796;
	fma.rn.f32 	%f9877, %f9815, %f9821, %f9797;
	fma.rn.f32 	%f9878, %f9815, %f9822, %f9798;
	fma.rn.f32 	%f9879, %f9815, %f9823, %f9799;
	fma.rn.f32 	%f9880, %f9815, %f9824, %f9800;
	fma.rn.f32 	%f9881, %f9816, %f9817, %f9801;
	fma.rn.f32 	%f9882, %f9816, %f9818, %f9802;
	fma.rn.f32 	%f9883, %f9816, %f9819, %f9803;
	fma.rn.f32 	%f9884, %f9816, %f9820, %f9804;
	fma.rn.f32 	%f9885, %f9816, %f9821, %f9805;
	fma.rn.f32 	%f9886, %f9816, %f9822, %f9806;
	fma.rn.f32 	%f9887, %f9816, %f9823, %f9807;
	fma.rn.f32 	%f9888, %f9816, %f9824, %f9808;
	ld.shared.v4.f32 	{%f9889, %f9890, %f9891, %f9892}, [%r29+5120];
	ld.shared.v4.f32 	{%f9893, %f9894, %f9895, %f9896}, [%r29+5376];
	ld.shared.v4.f32 	{%f9897, %f9898, %f9899, %f9900}, [%r31+5120];
	ld.shared.v4.f32 	{%f9901, %f9902, %f9903, %f9904}, [%r31+5376];
	fma.rn.f32 	%f9905, %f9889, %f9897, %f9825;
	fma.rn.f32 	%f9906, %f9889, %f9898, %f9826;
	fma.rn.f32 	%f9907, %f9889, %f9899, %f9827;
	fma.rn.f32 	%f9908, %f9889, %f9900, %f9828;
	fma.rn.f32 	%f9909, %f9889, %f9901, %f9829;
	fma.rn.f32 	%f9910, %f9889, %f9902, %f9830;
	fma.rn.f32 	%f9911, %f9889, %f9903, %f9831;
	fma.rn.f32 	%f9912, %f9889, %f9904, %f9832;
	fma.rn.f32 	%f9913, %f9890, %f9897, %f9833;
	fma.rn.f32 	%f9914, %f9890, %f9898, %f9834;
	fma.rn.f32 	%f9915, %f9890, %f9899, %f9835;
	fma.rn.f32 	%f9916, %f9890, %f9900, %f9836;
	fma.rn.f32 	%f9917, %f9890, %f9901, %f9837;
	fma.rn.f32 	%f9918, %f9890, %f9902, %f9838;
	fma.rn.f32 	%f9919, %f9890, %f9903, %f9839;
	fma.rn.f32 	%f9920, %f9890, %f9904, %f9840;
	fma.rn.f32 	%f9921, %f9891, %f9897, %f9841;
	fma.rn.f32 	%f9922, %f9891, %f9898, %f9842;
	fma.rn.f32 	%f9923, %f9891, %f9899, %f9843;
	fma.rn.f32 	%f9924, %f9891, %f9900, %f9844;
	fma.rn.f32 	%f9925, %f9891, %f9901, %f9845;
	fma.rn.f32 	%f9926, %f9891, %f9902, %f9846;
	fma.rn.f32 	%f9927, %f9891, %f9903, %f9847;
	fma.rn.f32 	%f9928, %f9891, %f9904, %f9848;
	fma.rn.f32 	%f9929, %f9892, %f9897, %f9849;
	fma.rn.f32 	%f9930, %f9892, %f9898, %f9850;
	fma.rn.f32 	%f9931, %f9892, %f9899, %f9851;
	fma.rn.f32 	%f9932, %f9892, %f9900, %f9852;
	fma.rn.f32 	%f9933, %f9892, %f9901, %f9853;
	fma.rn.f32 	%f9934, %f9892, %f9902, %f9854;
	fma.rn.f32 	%f9935, %f9892, %f9903, %f9855;
	fma.rn.f32 	%f9936, %f9892, %f9904, %f9856;
	fma.rn.f32 	%f9937, %f9893, %f9897, %f9857;
	fma.rn.f32 	%f9938, %f9893, %f9898, %f9858;
	fma.rn.f32 	%f9939, %f9893, %f9899, %f9859;
	fma.rn.f32 	%f9940, %f9893, %f9900, %f9860;
	fma.rn.f32 	%f9941, %f9893, %f9901, %f9861;
	fma.rn.f32 	%f9942, %f9893, %f9902, %f9862;
	fma.rn.f32 	%f9943, %f9893, %f9903, %f9863;
	fma.rn.f32 	%f9944, %f9893, %f9904, %f9864;
	fma.rn.f32 	%f9945, %f9894, %f9897, %f9865;
	fma.rn.f32 	%f9946, %f9894, %f9898, %f9866;
	fma.rn.f32 	%f9947, %f9894, %f9899, %f9867;
	fma.rn.f32 	%f9948, %f9894, %f9900, %f9868;
	fma.rn.f32 	%f9949, %f9894, %f9901, %f9869;
	fma.rn.f32 	%f9950, %f9894, %f9902, %f9870;
	fma.rn.f32 	%f9951, %f9894, %f9903, %f9871;
	fma.rn.f32 	%f9952, %f9894, %f9904, %f9872;
	fma.rn.f32 	%f9953, %f9895, %f9897, %f9873;
	fma.rn.f32 	%f9954, %f9895, %f9898, %f9874;
	fma.rn.f32 	%f9955, %f9895, %f9899, %f9875;
	fma.rn.f32 	%f9956, %f9895, %f9900, %f9876;
	fma.rn.f32 	%f9957, %f9895, %f9901, %f9877;
	fma.rn.f32 	%f9958, %f9895, %f9902, %f9878;
	fma.rn.f32 	%f9959, %f9895, %f9903, %f9879;
	fma.rn.f32 	%f9960, %f9895, %f9904, %f9880;
	fma.rn.f32 	%f9961, %f9896, %f9897, %f9881;
	fma.rn.f32 	%f9962, %f9896, %f9898, %f9882;
	fma.rn.f32 	%f9963, %f9896, %f9899, %f9883;
	fma.rn.f32 	%f9964, %f9896, %f9900, %f9884;
	fma.rn.f32 	%f9965, %f9896, %f9901, %f9885;
	fma.rn.f32 	%f9966, %f9896, %f9902, %f9886;
	fma.rn.f32 	%f9967, %f9896, %f9903, %f9887;
	fma.rn.f32 	%f9968, %f9896, %f9904, %f9888;
	ld.shared.v4.f32 	{%f9969, %f9970, %f9971, %f9972}, [%r29+5632];
	ld.shared.v4.f32 	{%f9973, %f9974, %f9975, %f9976}, [%r29+5888];
	ld.shared.v4.f32 	{%f9977, %f9978, %f9979, %f9980}, [%r31+5632];
	ld.shared.v4.f32 	{%f9981, %f9982, %f9983, %f9984}, [%r31+5888];
	fma.rn.f32 	%f9985, %f9969, %f9977, %f9905;
	fma.rn.f32 	%f9986, %f9969, %f9978, %f9906;
	fma.rn.f32 	%f9987, %f9969, %f9979, %f9907;
	fma.rn.f32 	%f9988, %f9969, %f9980, %f9908;
	fma.rn.f32 	%f9989, %f9969, %f9981, %f9909;
	fma.rn.f32 	%f9990, %f9969, %f9982, %f9910;
	fma.rn.f32 	%f9991, %f9969, %f9983, %f9911;
	fma.rn.f32 	%f9992, %f9969, %f9984, %f9912;
	fma.rn.f32 	%f9993, %f9970, %f9977, %f9913;
	fma.rn.f32 	%f9994, %f9970, %f9978, %f9914;
	fma.rn.f32 	%f9995, %f9970, %f9979, %f9915;
	fma.rn.f32 	%f9996, %f9970, %f9980, %f9916;
	fma.rn.f32 	%f9997, %f9970, %f9981, %f9917;
	fma.rn.f32 	%f9998, %f9970, %f9982, %f9918;
	fma.rn.f32 	%f9999, %f9970, %f9983, %f9919;
	fma.rn.f32 	%f10000, %f9970, %f9984, %f9920;
	fma.rn.f32 	%f10001, %f9971, %f9977, %f9921;
	fma.rn.f32 	%f10002, %f9971, %f9978, %f9922;
	fma.rn.f32 	%f10003, %f9971, %f9979, %f9923;
	fma.rn.f32 	%f10004, %f9971, %f9980, %f9924;
	fma.rn.f32 	%f10005, %f9971, %f9981, %f9925;
	fma.rn.f32 	%f10006, %f9971, %f9982, %f9926;
	fma.rn.f32 	%f10007, %f9971, %f9983, %f9927;
	fma.rn.f32 	%f10008, %f9971, %f9984, %f9928;
	fma.rn.f32 	%f10009, %f9972, %f9977, %f9929;
	fma.rn.f32 	%f10010, %f9972, %f9978, %f9930;
	fma.rn.f32 	%f10011, %f9972, %f9979, %f9931;
	fma.rn.f32 	%f10012, %f9972, %f9980, %f9932;
	fma.rn.f32 	%f10013, %f9972, %f9981, %f9933;
	fma.rn.f32 	%f10014, %f9972, %f9982, %f9934;
	fma.rn.f32 	%f10015, %f9972, %f9983, %f9935;
	fma.rn.f32 	%f10016, %f9972, %f9984, %f9936;
	fma.rn.f32 	%f10017, %f9973, %f9977, %f9937;
	fma.rn.f32 	%f10018, %f9973, %f9978, %f9938;
	fma.rn.f32 	%f10019, %f9973, %f9979, %f9939;
	fma.rn.f32 	%f10020, %f9973, %f9980, %f9940;
	fma.rn.f32 	%f10021, %f9973, %f9981, %f9941;
	fma.rn.f32 	%f10022, %f9973, %f9982, %f9942;
	fma.rn.f32 	%f10023, %f9973, %f9983, %f9943;
	fma.rn.f32 	%f10024, %f9973, %f9984, %f9944;
	fma.rn.f32 	%f10025, %f9974, %f9977, %f9945;
	fma.rn.f32 	%f10026, %f9974, %f9978, %f9946;
	fma.rn.f32 	%f10027, %f9974, %f9979, %f9947;
	fma.rn.f32 	%f10028, %f9974, %f9980, %f9948;
	fma.rn.f32 	%f10029, %f9974, %f9981, %f9949;
	fma.rn.f32 	%f10030, %f9974, %f9982, %f9950;
	fma.rn.f32 	%f10031, %f9974, %f9983, %f9951;
	fma.rn.f32 	%f10032, %f9974, %f9984, %f9952;
	fma.rn.f32 	%f10033, %f9975, %f9977, %f9953;
	fma.rn.f32 	%f10034, %f9975, %f9978, %f9954;
	fma.rn.f32 	%f10035, %f9975, %f9979, %f9955;
	fma.rn.f32 	%f10036, %f9975, %f9980, %f9956;
	fma.rn.f32 	%f10037, %f9975, %f9981, %f9957;
	fma.rn.f32 	%f10038, %f9975, %f9982, %f9958;
	fma.rn.f32 	%f10039, %f9975, %f9983, %f9959;
	fma.rn.f32 	%f10040, %f9975, %f9984, %f9960;
	fma.rn.f32 	%f10041, %f9976, %f9977, %f9961;
	fma.rn.f32 	%f10042, %f9976, %f9978, %f9962;
	fma.rn.f32 	%f10043, %f9976, %f9979, %f9963;
	fma.rn.f32 	%f10044, %f9976, %f9980, %f9964;
	fma.rn.f32 	%f10045, %f9976, %f9981, %f9965;
	fma.rn.f32 	%f10046, %f9976, %f9982, %f9966;
	fma.rn.f32 	%f10047, %f9976, %f9983, %f9967;
	fma.rn.f32 	%f10048, %f9976, %f9984, %f9968;
	ld.shared.v4.f32 	{%f10049, %f10050, %f10051, %f10052}, [%r29+6144];
	ld.shared.v4.f32 	{%f10053, %f10054, %f10055, %f10056}, [%r29+6400];
	ld.shared.v4.f32 	{%f10057, %f10058, %f10059, %f10060}, [%r31+6144];
	ld.shared.v4.f32 	{%f10061, %f10062, %f10063, %f10064}, [%r31+6400];
	fma.rn.f32 	%f10065, %f10049, %f10057, %f9985;
	fma.rn.f32 	%f10066, %f10049, %f10058, %f9986;
	fma.rn.f32 	%f10067, %f10049, %f10059, %f9987;
	fma.rn.f32 	%f10068, %f10049, %f10060, %f9988;
	fma.rn.f32 	%f10069, %f10049, %f10061, %f9989;
	fma.rn.f32 	%f10070, %f10049, %f10062, %f9990;
	fma.rn.f32 	%f10071, %f10049, %f10063, %f9991;
	fma.rn.f32 	%f10072, %f10049, %f10064, %f9992;
	fma.rn.f32 	%f10073, %f10050, %f10057, %f9993;
	fma.rn.f32 	%f10074, %f10050, %f10058, %f9994;
	fma.rn.f32 	%f10075, %f10050, %f10059, %f9995;
	fma.rn.f32 	%f10076, %f10050, %f10060, %f9996;
	fma.rn.f32 	%f10077, %f10050, %f10061, %f9997;
	fma.rn.f32 	%f10078, %f10050, %f10062, %f9998;
	fma.rn.f32 	%f10079, %f10050, %f10063, %f9999;
	fma.rn.f32 	%f10080, %f10050, %f10064, %f10000;
	fma.rn.f32 	%f10081, %f10051, %f10057, %f10001;
	fma.rn.f32 	%f10082, %f10051, %f10058, %f10002;
	fma.rn.f32 	%f10083, %f10051, %f10059, %f10003;
	fma.rn.f32 	%f10084, %f10051, %f10060, %f10004;
	fma.rn.f32 	%f10085, %f10051, %f10061, %f10005;
	fma.rn.f32 	%f10086, %f10051, %f10062, %f10006;
	fma.rn.f32 	%f10087, %f10051, %f10063, %f10007;
	fma.rn.f32 	%f10088, %f10051, %f10064, %f10008;
	fma.rn.f32 	%f10089, %f10052, %f10057, %f10009;
	fma.rn.f32 	%f10090, %f10052, %f10058, %f10010;
	fma.rn.f32 	%f10091, %f10052, %f10059, %f10011;
	fma.rn.f32 	%f10092, %f10052, %f10060, %f10012;
	fma.rn.f32 	%f10093, %f10052, %f10061, %f10013;
	fma.rn.f32 	%f10094, %f10052, %f10062, %f10014;
	fma.rn.f32 	%f10095, %f10052, %f10063, %f10015;
	fma.rn.f32 	%f10096, %f10052, %f10064, %f10016;
	fma.rn.f32 	%f10097, %f10053, %f10057, %f10017;
	fma.rn.f32 	%f10098, %f10053, %f10058, %f10018;
	fma.rn.f32 	%f10099, %f10053, %f10059, %f10019;
	fma.rn.f32 	%f10100, %f10053, %f10060, %f10020;
	fma.rn.f32 	%f10101, %f10053, %f10061, %f10021;
	fma.rn.f32 	%f10102, %f10053, %f10062, %f10022;
	fma.rn.f32 	%f10103, %f10053, %f10063, %f10023;
	fma.rn.f32 	%f10104, %f10053, %f10064, %f10024;
	fma.rn.f32 	%f10105, %f10054, %f10057, %f10025;
	fma.rn.f32 	%f10106, %f10054, %f10058, %f10026;
	fma.rn.f32 	%f10107, %f10054, %f10059, %f10027;
	fma.rn.f32 	%f10108, %f10054, %f10060, %f10028;
	fma.rn.f32 	%f10109, %f10054, %f10061, %f10029;
	fma.rn.f32 	%f10110, %f10054, %f10062, %f10030;
	fma.rn.f32 	%f10111, %f10054, %f10063, %f10031;
	fma.rn.f32 	%f10112, %f10054, %f10064, %f10032;
	fma.rn.f32 	%f10113, %f10055, %f10057, %f10033;
	fma.rn.f32 	%f10114, %f10055, %f10058, %f10034;
	fma.rn.f32 	%f10115, %f10055, %f10059, %f10035;
	fma.rn.f32 	%f10116, %f10055, %f10060, %f10036;
	fma.rn.f32 	%f10117, %f10055, %f10061, %f10037;
	fma.rn.f32 	%f10118, %f10055, %f10062, %f10038;
	fma.rn.f32 	%f10119, %f10055, %f10063, %f10039;
	fma.rn.f32 	%f10120, %f10055, %f10064, %f10040;
	fma.rn.f32 	%f10121, %f10056, %f10057, %f10041;
	fma.rn.f32 	%f10122, %f10056, %f10058, %f10042;
	fma.rn.f32 	%f10123, %f10056, %f10059, %f10043;
	fma.rn.f32 	%f10124, %f10056, %f10060, %f10044;
	fma.rn.f32 	%f10125, %f10056, %f10061, %f10045;
	fma.rn.f32 	%f10126, %f10056, %f10062, %f10046;
	fma.rn.f32 	%f10127, %f10056, %f10063, %f10047;
	fma.rn.f32 	%f10128, %f10056, %f10064, %f10048;
	ld.shared.v4.f32 	{%f10129, %f10130, %f10131, %f10132}, [%r29+6656];
	ld.shared.v4.f32 	{%f10133, %f10134, %f10135, %f10136}, [%r29+6912];
	ld.shared.v4.f32 	{%f10137, %f10138, %f10139, %f10140}, [%r31+6656];
	ld.shared.v4.f32 	{%f10141, %f10142, %f10143, %f10144}, [%r31+6912];
	fma.rn.f32 	%f10145, %f10129, %f10137, %f10065;
	fma.rn.f32 	%f10146, %f10129, %f10138, %f10066;
	fma.rn.f32 	%f10147, %f10129, %f10139, %f10067;
	fma.rn.f32 	%f10148, %f10129, %f10140, %f10068;
	fma.rn.f32 	%f10149, %f10129, %f10141, %f10069;
	fma.rn.f32 	%f10150, %f10129, %f10142, %f10070;
	fma.rn.f32 	%f10151, %f10129, %f10143, %f10071;
	fma.rn.f32 	%f10152, %f10129, %f10144, %f10072;
	fma.rn.f32 	%f10153, %f10130, %f10137, %f10073;
	fma.rn.f32 	%f10154, %f10130, %f10138, %f10074;
	fma.rn.f32 	%f10155, %f10130, %f10139, %f10075;
	fma.rn.f32 	%f10156, %f10130, %f10140, %f10076;
	fma.rn.f32 	%f10157, %f10130, %f10141, %f10077;
	fma.rn.f32 	%f10158, %f10130, %f10142, %f10078;
	fma.rn.f32 	%f10159, %f10130, %f10143, %f10079;
	fma.rn.f32 	%f10160, %f10130, %f10144, %f10080;
	fma.rn.f32 	%f10161, %f10131, %f10137, %f10081;
	fma.rn.f32 	%f10162, %f10131, %f10138, %f10082;
	fma.rn.f32 	%f10163, %f10131, %f10139, %f10083;
	fma.rn.f32 	%f10164, %f10131, %f10140, %f10084;
	fma.rn.f32 	%f10165, %f10131, %f10141, %f10085;
	fma.rn.f32 	%f10166, %f10131, %f10142, %f10086;
	fma.rn.f32 	%f10167, %f10131, %f10143, %f10087;
	fma.rn.f32 	%f10168, %f10131, %f10144, %f10088;
	fma.rn.f32 	%f10169, %f10132, %f10137, %f10089;
	fma.rn.f32 	%f10170, %f10132, %f10138, %f10090;
	fma.rn.f32 	%f10171, %f10132, %f10139, %f10091;
	fma.rn.f32 	%f10172, %f10132, %f10140, %f10092;
	fma.rn.f32 	%f10173, %f10132, %f10141, %f10093;
	fma.rn.f32 	%f10174, %f10132, %f10142, %f10094;
	fma.rn.f32 	%f10175, %f10132, %f10143, %f10095;
	fma.rn.f32 	%f10176, %f10132, %f10144, %f10096;
	fma.rn.f32 	%f10177, %f10133, %f10137, %f10097;
	fma.rn.f32 	%f10178, %f10133, %f10138, %f10098;
	fma.rn.f32 	%f10179, %f10133, %f10139, %f10099;
	fma.rn.f32 	%f10180, %f10133, %f10140, %f10100;
	fma.rn.f32 	%f10181, %f10133, %f10141, %f10101;
	fma.rn.f32 	%f10182, %f10133, %f10142, %f10102;
	fma.rn.f32 	%f10183, %f10133, %f10143, %f10103;
	fma.rn.f32 	%f10184, %f10133, %f10144, %f10104;
	fma.rn.f32 	%f10185, %f10134, %f10137, %f10105;
	fma.rn.f32 	%f10186, %f10134, %f10138, %f10106;
	fma.rn.f32 	%f10187, %f10134, %f10139, %f10107;
	fma.rn.f32 	%f10188, %f10134, %f10140, %f10108;
	fma.rn.f32 	%f10189, %f10134, %f10141, %f10109;
	fma.rn.f32 	%f10190, %f10134, %f10142, %f10110;
	fma.rn.f32 	%f10191, %f10134, %f10143, %f10111;
	fma.rn.f32 	%f10192, %f10134, %f10144, %f10112;
	fma.rn.f32 	%f10193, %f10135, %f10137, %f10113;
	fma.rn.f32 	%f10194, %f10135, %f10138, %f10114;
	fma.rn.f32 	%f10195, %f10135, %f10139, %f10115;
	fma.rn.f32 	%f10196, %f10135, %f10140, %f10116;
	fma.rn.f32 	%f10197, %f10135, %f10141, %f10117;
	fma.rn.f32 	%f10198, %f10135, %f10142, %f10118;
	fma.rn.f32 	%f10199, %f10135, %f10143, %f10119;
	fma.rn.f32 	%f10200, %f10135, %f10144, %f10120;
	fma.rn.f32 	%f10201, %f10136, %f10137, %f10121;
	fma.rn.f32 	%f10202, %f10136, %f10138, %f10122;
	fma.rn.f32 	%f10203, %f10136, %f10139, %f10123;
	fma.rn.f32 	%f10204, %f10136, %f10140, %f10124;
	fma.rn.f32 	%f10205, %f10136, %f10141, %f10125;
	fma.rn.f32 	%f10206, %f10136, %f10142, %f10126;
	fma.rn.f32 	%f10207, %f10136, %f10143, %f10127;
	fma.rn.f32 	%f10208, %f10136, %f10144, %f10128;
	ld.shared.v4.f32 	{%f10209, %f10210, %f10211, %f10212}, [%r29+7168];
	ld.shared.v4.f32 	{%f10213, %f10214, %f10215, %f10216}, [%r29+7424];
	ld.shared.v4.f32 	{%f10217, %f10218, %f10219, %f10220}, [%r31+7168];
	ld.shared.v4.f32 	{%f10221, %f10222, %f10223, %f10224}, [%r31+7424];
	fma.rn.f32 	%f10225, %f10209, %f10217, %f10145;
	fma.rn.f32 	%f10226, %f10209, %f10218, %f10146;
	fma.rn.f32 	%f10227, %f10209, %f10219, %f10147;
	fma.rn.f32 	%f10228, %f10209, %f10220, %f10148;
	fma.rn.f32 	%f10229, %f10209, %f10221, %f10149;
	fma.rn.f32 	%f10230, %f10209, %f10222, %f10150;
	fma.rn.f32 	%f10231, %f10209, %f10223, %f10151;
	fma.rn.f32 	%f10232, %f10209, %f10224, %f10152;
	fma.rn.f32 	%f10233, %f10210, %f10217, %f10153;
	fma.rn.f32 	%f10234, %f10210, %f10218, %f10154;
	fma.rn.f32 	%f10235, %f10210, %f10219, %f10155;
	fma.rn.f32 	%f10236, %f10210, %f10220, %f10156;
	fma.rn.f32 	%f10237, %f10210, %f10221, %f10157;
	fma.rn.f32 	%f10238, %f10210, %f10222, %f10158;
	fma.rn.f32 	%f10239, %f10210, %f10223, %f10159;
	fma.rn.f32 	%f10240, %f10210, %f10224, %f10160;
	fma.rn.f32 	%f10241, %f10211, %f10217, %f10161;
	fma.rn.f32 	%f10242, %f10211, %f10218, %f10162;
	fma.rn.f32 	%f10243, %f10211, %f10219, %f10163;
	fma.rn.f32 	%f10244, %f10211, %f10220, %f10164;
	fma.rn.f32 	%f10245, %f10211, %f10221, %f10165;
	fma.rn.f32 	%f10246, %f10211, %f10222, %f10166;
	fma.rn.f32 	%f10247, %f10211, %f10223, %f10167;
	fma.rn.f32 	%f10248, %f10211, %f10224, %f10168;
	fma.rn.f32 	%f10249, %f10212, %f10217, %f10169;
	fma.rn.f32 	%f10250, %f10212, %f10218, %f10170;
	fma.rn.f32 	%f10251, %f10212, %f10219, %f10171;
	fma.rn.f32 	%f10252, %f10212, %f10220, %f10172;
	fma.rn.f32 	%f10253, %f10212, %f10221, %f10173;
	fma.rn.f32 	%f10254, %f10212, %f10222, %f10174;
	fma.rn.f32 	%f10255, %f10212, %f10223, %f10175;
	fma.rn.f32 	%f10256, %f10212, %f10224, %f10176;
	fma.rn.f32 	%f10257, %f10213, %f10217, %f10177;
	fma.rn.f32 	%f10258, %f10213, %f10218, %f10178;
	fma.rn.f32 	%f10259, %f10213, %f10219, %f10179;
	fma.rn.f32 	%f10260, %f10213, %f10220, %f10180;
	fma.rn.f32 	%f10261, %f10213, %f10221, %f10181;
	fma.rn.f32 	%f10262, %f10213, %f10222, %f10182;
	fma.rn.f32 	%f10263, %f10213, %f10223, %f10183;
	fma.rn.f32 	%f10264, %f10213, %f10224, %f10184;
	fma.rn.f32 	%f10265, %f10214, %f10217, %f10185;
	fma.rn.f32 	%f10266, %f10214, %f10218, %f10186;
	fma.rn.f32 	%f10267, %f10214, %f10219, %f10187;
	fma.rn.f32 	%f10268, %f10214, %f10220, %f10188;
	fma.rn.f32 	%f10269, %f10214, %f10221, %f10189;
	fma.rn.f32 	%f10270, %f10214, %f10222, %f10190;
	fma.rn.f32 	%f10271, %f10214, %f10223, %f10191;
	fma.rn.f32 	%f10272, %f10214, %f10224, %f10192;
	fma.rn.f32 	%f10273, %f10215, %f10217, %f10193;
	fma.rn.f32 	%f10274, %f10215, %f10218, %f10194;
	fma.rn.f32 	%f10275, %f10215, %f10219, %f10195;
	fma.rn.f32 	%f10276, %f10215, %f10220, %f10196;
	fma.rn.f32 	%f10277, %f10215, %f10221, %f10197;
	fma.rn.f32 	%f10278, %f10215, %f10222, %f10198;
	fma.rn.f32 	%f10279, %f10215, %f10223, %f10199;
	fma.rn.f32 	%f10280, %f10215, %f10224, %f10200;
	fma.rn.f32 	%f10281, %f10216, %f10217, %f10201;
	fma.rn.f32 	%f10282, %f10216, %f10218, %f10202;
	fma.rn.f32 	%f10283, %f10216, %f10219, %f10203;
	fma.rn.f32 	%f10284, %f10216, %f10220, %f10204;
	fma.rn.f32 	%f10285, %f10216, %f10221, %f10205;
	fma.rn.f32 	%f10286, %f10216, %f10222, %f10206;
	fma.rn.f32 	%f10287, %f10216, %f10223, %f10207;
	fma.rn.f32 	%f10288, %f10216, %f10224, %f10208;
	ld.shared.v4.f32 	{%f10289, %f10290, %f10291, %f10292}, [%r29+7680];
	ld.shared.v4.f32 	{%f10293, %f10294, %f10295, %f10296}, [%r29+7936];
	ld.shared.v4.f32 	{%f10297, %f10298, %f10299, %f10300}, [%r31+7680];
	ld.shared.v4.f32 	{%f10301, %f10302, %f10303, %f10304}, [%r31+7936];
	fma.rn.f32 	%f10305, %f10289, %f10297, %f10225;
	fma.rn.f32 	%f10306, %f10289, %f10298, %f10226;
	fma.rn.f32 	%f10307, %f10289, %f10299, %f10227;
	fma.rn.f32 	%f10308, %f10289, %f10300, %f10228;
	fma.rn.f32 	%f10309, %f10289, %f10301, %f10229;
	fma.rn.f32 	%f10310, %f10289, %f10302, %f10230;
	fma.rn.f32 	%f10311, %f10289, %f10303, %f10231;
	fma.rn.f32 	%f10312, %f10289, %f10304, %f10232;
	fma.rn.f32 	%f10313, %f10290, %f10297, %f10233;
	fma.rn.f32 	%f10314, %f10290, %f10298, %f10234;
	fma.rn.f32 	%f10315, %f10290, %f10299, %f10235;
	fma.rn.f32 	%f10316, %f10290, %f10300, %f10236;
	fma.rn.f32 	%f10317, %f10290, %f10301, %f10237;
	fma.rn.f32 	%f10318, %f10290, %f10302, %f10238;
	fma.rn.f32 	%f10319, %f10290, %f10303, %f10239;
	fma.rn.f32 	%f10320, %f10290, %f10304, %f10240;
	fma.rn.f32 	%f10321, %f10291, %f10297, %f10241;
	fma.rn.f32 	%f10322, %f10291, %f10298, %f10242;
	fma.rn.f32 	%f10323, %f10291, %f10299, %f10243;
	fma.rn.f32 	%f10324, %f10291, %f10300, %f10244;
	fma.rn.f32 	%f10325, %f10291, %f10301, %f10245;
	fma.rn.f32 	%f10326, %f10291, %f10302, %f10246;
	fma.rn.f32 	%f10327, %f10291, %f10303, %f10247;
	fma.rn.f32 	%f10328, %f10291, %f10304, %f10248;
	fma.rn.f32 	%f10329, %f10292, %f10297, %f10249;
	fma.rn.f32 	%f10330, %f10292, %f10298, %f10250;
	fma.rn.f32 	%f10331, %f10292, %f10299, %f10251;
	fma.rn.f32 	%f10332, %f10292, %f10300, %f10252;
	fma.rn.f32 	%f10333, %f10292, %f10301, %f10253;
	fma.rn.f32 	%f10334, %f10292, %f10302, %f10254;
	fma.rn.f32 	%f10335, %f10292, %f10303, %f10255;
	fma.rn.f32 	%f10336, %f10292, %f10304, %f10256;
	fma.rn.f32 	%f10337, %f10293, %f10297, %f10257;
	fma.rn.f32 	%f10338, %f10293, %f10298, %f10258;
	fma.rn.f32 	%f10339, %f10293, %f10299, %f10259;
	fma.rn.f32 	%f10340, %f10293, %f10300, %f10260;
	fma.rn.f32 	%f10341, %f10293, %f10301, %f10261;
	fma.rn.f32 	%f10342, %f10293, %f10302, %f10262;
	fma.rn.f32 	%f10343, %f10293, %f10303, %f10263;
	fma.rn.f32 	%f10344, %f10293, %f10304, %f10264;
	fma.rn.f32 	%f10345, %f10294, %f10297, %f10265;
	fma.rn.f32 	%f10346, %f10294, %f10298, %f10266;
	fma.rn.f32 	%f10347, %f10294, %f10299, %f10267;
	fma.rn.f32 	%f10348, %f10294, %f10300, %f10268;
	fma.rn.f32 	%f10349, %f10294, %f10301, %f10269;
	fma.rn.f32 	%f10350, %f10294, %f10302, %f10270;
	fma.rn.f32 	%f10351, %f10294, %f10303, %f10271;
	fma.rn.f32 	%f10352, %f10294, %f10304, %f10272;
	fma.rn.f32 	%f10353, %f10295, %f10297, %f10273;
	fma.rn.f32 	%f10354, %f10295, %f10298, %f10274;
	fma.rn.f32 	%f10355, %f10295, %f10299, %f10275;
	fma.rn.f32 	%f10356, %f10295, %f10300, %f10276;
	fma.rn.f32 	%f10357, %f10295, %f10301, %f10277;
	fma.rn.f32 	%f10358, %f10295, %f10302, %f10278;
	fma.rn.f32 	%f10359, %f10295, %f10303, %f10279;
	fma.rn.f32 	%f10360, %f10295, %f10304, %f10280;
	fma.rn.f32 	%f10361, %f10296, %f10297, %f10281;
	fma.rn.f32 	%f10362, %f10296, %f10298, %f10282;
	fma.rn.f32 	%f10363, %f10296, %f10299, %f10283;
	fma.rn.f32 	%f10364, %f10296, %f10300, %f10284;
	fma.rn.f32 	%f10365, %f10296, %f10301, %f10285;
	fma.rn.f32 	%f10366, %f10296, %f10302, %f10286;
	fma.rn.f32 	%f10367, %f10296, %f10303, %f10287;
	fma.rn.f32 	%f10368, %f10296, %f10304, %f10288;
	shl.b32 	%r32, %r1, 9;
	add.s32 	%r33, %r32, %r6;
	cvt.u64.u32 	%rd16, %r10;
	add.s64 	%rd17, %rd16, %rd10;
	cvt.u64.u32 	%rd18, %r33;
	add.s64 	%rd19, %rd17, %rd18;
	shl.b64 	%rd20, %rd19, 2;
	add.s64 	%rd21, %rd4, %rd20;
	st.global.v4.f32 	[%rd21], {%f10305, %f10306, %f10307, %f10308};
	st.global.v4.f32 	[%rd21+256], {%f10309, %f10310, %f10311, %f10312};
	st.global.v4.f32 	[%rd21+512], {%f10313, %f10314, %f10315, %f10316};
	st.global.v4.f32 	[%rd21+768], {%f10317, %f10318, %f10319, %f10320};
	st.global.v4.f32 	[%rd21+1024], {%f10321, %f10322, %f10323, %f10324};
	st.global.v4.f32 	[%rd21+1280], {%f10325, %f10326, %f10327, %f10328};
	st.global.v4.f32 	[%rd21+1536], {%f10329, %f10330, %f10331, %f10332};
	st.global.v4.f32 	[%rd21+1792], {%f10333, %f10334, %f10335, %f10336};
	st.global.v4.f32 	[%rd21+32768], {%f10337, %f10338, %f10339, %f10340};
	st.global.v4.f32 	[%rd21+33024], {%f10341, %f10342, %f10343, %f10344};
	st.global.v4.f32 	[%rd21+33280], {%f10345, %f10346, %f10347, %f10348};
	st.global.v4.f32 	[%rd21+33536], {%f10349, %f10350, %f10351, %f10352};
	st.global.v4.f32 	[%rd21+33792], {%f10353, %f10354, %f10355, %f10356};
	st.global.v4.f32 	[%rd21+34048], {%f10357, %f10358, %f10359, %f10360};
	st.global.v4.f32 	[%rd21+34304], {%f10361, %f10362, %f10363, %f10364};
	st.global.v4.f32 	[%rd21+34560], {%f10365, %f10366, %f10367, %f10368};
	ret;

}
	// .globl	_Z26sgemm_double_buffer_kernelILi1024ELi1024ELi1024EEvPfS0_S0_
.visible .entry _Z26sgemm_double_buffer_kernelILi1024ELi1024ELi1024EEvPfS0_S0_(
	.param .u64 .ptr .align 1 _Z26sgemm_double_buffer_kernelILi1024ELi1024ELi1024EEvPfS0_S0__param_0,
	.param .u64 .ptr .align 1 _Z26sgemm_double_buffer_kernelILi1024ELi1024ELi1024EEvPfS0_S0__param_1,
	.param .u64 .ptr .align 1 _Z26sgemm_double_buffer_kernelILi1024ELi1024ELi1024EEvPfS0_S0__param_2
)
{
	.reg .pred 	%p<2>;
	.reg .b32 	%r<48>;
	.reg .b32 	%f<3370>;
	.reg .b64 	%rd<46>;
	// demoted variable
	.shared .align 4 .b8 _ZZ26sgemm_double_buffer_kernelILi1024ELi1024ELi1024EEvPfS0_S0_E3s_a[8192];
	// demoted variable
	.shared .align 4 .b8 _ZZ26sgemm_double_buffer_kernelILi1024ELi1024ELi1024EEvPfS0_S0_E3s_b[8192];
	ld.param.u64 	%rd8, [_Z26sgemm_double_buffer_kernelILi1024ELi1024ELi1024EEvPfS0_S0__param_0];
	ld.param.u64 	%rd9, [_Z26sgemm_double_buffer_kernelILi1024ELi1024ELi1024EEvPfS0_S0__param_1];
	cvta.to.global.u64 	%rd10, %rd9;
	cvta.to.global.u64 	%rd11, %rd8;
	mov.u32 	%r9, %tid.y;
	shl.b32 	%r10, %r9, 4;
	mov.u32 	%r11, %tid.x;
	add.s32 	%r12, %r10, %r11;
	mov.u32 	%r13, %ctaid.y;
	shl.b32 	%r14, %r13, 17;
	cvt.u64.u32 	%rd12, %r14;
	shl.b32 	%r15, %r12, 9;
	and.b32  	%r16, %r15, 16776192;
	cvt.u64.u32 	%rd13, %r16;
	add.s64 	%rd14, %rd13, %rd12;
	shl.b32 	%r17, %r11, 2;
	and.b32  	%r18, %r17, 4;
	cvt.u64.u32 	%rd15, %r18;
	or.b64  	%rd16, %rd14, %rd15;
	shl.b64 	%rd17, %rd16, 2;
	add.s64 	%rd18, %rd11, %rd17;
	ld.global.nc.v4.f32 	{%f194, %f195, %f196, %f197}, [%rd18];
	shl.b32 	%r19, %r12, 5;
	and.b32  	%r20, %r19, 1047552;
	cvt.u64.u32 	%rd19, %r20;
	mov.u32 	%r21, %ctaid.x;
	shl.b32 	%r22, %r21, 7;
	cvt.u64.u32 	%rd20, %r22;
	add.s64 	%rd21, %rd19, %rd20;
	shl.b32 	%r23, %r12, 2;
	and.b32  	%r24, %r23, 124;
	cvt.u64.u32 	%rd22, %r24;
	or.b64  	%rd23, %rd21, %rd22;
	shl.b64 	%rd24, %rd23, 2;
	add.s64 	%rd25, %rd10, %rd24;
	shl.b32 	%r25, %r11, 9;
	and.b32  	%r26, %r25, 512;
	shr.u32 	%r27, %r12, 1;
	add.s32 	%r28, %r27, %r26;
	ld.global.nc.v4.f32 	{%f198, %f199, %f200, %f201}, [%rd25];
	shl.b32 	%r29, %r28, 2;
	mov.u32 	%r30, _ZZ26sgemm_double_buffer_kernelILi1024ELi1024ELi1024EEvPfS0_S0_E3s_a;
	add.s32 	%r1, %r30, %r29;
	st.shared.f32 	[%r1], %f194;
	st.shared.f32 	[%r1+512], %f195;
	st.shared.f32 	[%r1+1024], %f196;
	st.shared.f32 	[%r1+1536], %f197;
	shl.b32 	%r31, %r12, 4;
	mov.u32 	%r32, _ZZ26sgemm_double_buffer_kernelILi1024ELi1024ELi1024EEvPfS0_S0_E3s_b;
	add.s32 	%r2, %r32, %r31;
	st.shared.v4.f32 	[%r2], {%f198, %f199, %f200, %f201};
	bar.sync 	0;
	add.s64 	%rd45, %rd18, 128;
	shl.b32 	%r33, %r12, 7;
	cvt.u64.u32 	%rd26, %r33;
	and.b64  	%rd27, %rd26, 4190208;
	and.b32  	%r34, %r12, 31;
	mul.wide.u32 	%rd28, %r34, 16;
	or.b64  	%rd29, %rd27, %rd28;
	mul.wide.u32 	%rd30, %r22, 4;
	add.s64 	%rd31, %rd29, %rd30;
	add.s64 	%rd32, %rd31, %rd10;
	add.s64 	%rd44, %rd32, 131072;
	mov.f32 	%f3306, 0f00000000;
	mov.b32 	%r47, 0;
	mov.f32 	%f3307, %f3306;
	mov.f32 	%f3308, %f3306;
	mov.f32 	%f3309, %f3306;
	mov.f32 	%f3310, %f3306;
	mov.f32 	%f3311, %f3306;
	mov.f32 	%f3312, %f3306;
	mov.f32 	%f3313, %f3306;
	mov.f32 	%f3314, %f3306;
	mov.f32 	%f3315, %f3306;
	mov.f32 	%f3316, %f3306;
	mov.f32 	%f3317, %f3306;
	mov.f32 	%f3318, %f3306;
	mov.f32 	%f3319, %f3306;
	mov.f32 	%f3320, %f3306;
	mov.f32 	%f3321, %f3306;
	mov.f32 	%f3322, %f3306;
	mov.f32 	%f3323, %f3306;
	mov.f32 	%f3324, %f3306;
	mov.f32 	%f3325, %f3306;
	mov.f32 	%f3326, %f3306;
	mov.f32 	%f3327, %f3306;
	mov.f32 	%f3328, %f3306;
	mov.f32 	%f3329, %f3306;
	mov.f32 	%f3330, %f3306;
	mov.f32 	%f3331, %f3306;
	mov.f32 	%f3332, %f3306;
	mov.f32 	%f3333, %f3306;
	mov.f32 	%f3334, %f3306;
	mov.f32 	%f3335, %f3306;
	mov.f32 	%f3336, %f3306;
	mov.f32 	%f3337, %f3306;
	mov.f32 	%f3338, %f3306;
	mov.f32 	%f3339, %f3306;
	mov.f32 	%f3340, %f3306;
	mov.f32 	%f3341, %f3306;
	mov.f32 	%f3342, %f3306;
	mov.f32 	%f3343, %f3306;
	mov.f32 	%f3344, %f3306;
	mov.f32 	%f3345, %f3306;
	mov.f32 	%f3346, %f3306;
	mov.f32 	%f3347, %f3306;
	mov.f32 	%f3348, %f3306;
	mov.f32 	%f3349, %f3306;
	mov.f32 	%f3350, %f3306;
	mov.f32 	%f3351, %f3306;
	mov.f32 	%f3352, %f3306;
	mov.f32 	%f3353, %f3306;
	mov.f32 	%f3354, %f3306;
	mov.f32 	%f3355, %f3306;
	mov.f32 	%f3356, %f3306;
	mov.f32 	%f3357, %f3306;
	mov.f32 	%f3358, %f3306;
	mov.f32 	%f3359, %f3306;
	mov.f32 	%f3360, %f3306;
	mov.f32 	%f3361, %f3306;
	mov.f32 	%f3362, %f3306;
	mov.f32 	%f3363, %f3306;
	mov.f32 	%f3364, %f3306;
	mov.f32 	%f3365, %f3306;
	mov.f32 	%f3366, %f3306;
	mov.f32 	%f3367, %f3306;
	mov.f32 	%f3368, %f3306;
	mov.f32 	%f3369, %f3306;
$L__BB2_1:
	.pragma "nounroll";
	ld.global.nc.v4.f32 	{%f202, %f203, %f204, %f205}, [%rd45+-96];
	ld.global.nc.v4.f32 	{%f206, %f207, %f208, %f209}, [%rd44+-98304];
	mov.u32 	%r4, %tid.y;
	shl.b32 	%r35, %r4, 4;
	mov.u32 	%r36, _ZZ26sgemm_double_buffer_kernelILi1024ELi1024ELi1024EEvPfS0_S0_E3s_a;
	add.s32 	%r5, %r36, %r35;
	ld.shared.v4.f32 	{%f210, %f211, %f212, %f213}, [%r5];
	ld.shared.v4.f32 	{%f214, %f215, %f216, %f217}, [%r5+256];
	mov.u32 	%r37, %tid.x;
	shl.b32 	%r38, %r37, 4;
	mov.u32 	%r39, _ZZ26sgemm_double_buffer_kernelILi1024ELi1024ELi1024EEvPfS0_S0_E3s_b;
	add.s32 	%r6, %r39, %r38;
	ld.shared.v4.f32 	{%f218, %f219, %f220, %f221}, [%r6];
	ld.shared.v4.f32 	{%f222, %f223, %f224, %f225}, [%r6+256];
	fma.rn.f32 	%f226, %f210, %f218, %f3369;
	fma.rn.f32 	%f227, %f210, %f219, %f3368;
	fma.rn.f32 	%f228, %f210, %f220, %f3367;
	fma.rn.f32 	%f229, %f210, %f221, %f3366;
	fma.rn.f32 	%f230, %f210, %f222, %f3365;
	fma.rn.f32 	%f231, %f210, %f223, %f3364;
	fma.rn.f32 	%f232, %f210, %f224, %f3363;
	fma.rn.f32 	%f233, %f210, %f225, %f3362;
	fma.rn.f32 	%f234, %f211, %f218, %f3361;
	fma.rn.f32 	%f235, %f211, %f219, %f3360;
	fma.rn.f32 	%f236, %f211, %f220, %f3359;
	fma.rn.f32 	%f237, %f211, %f221, %f3358;
	fma.rn.f32 	%f238, %f211, %f222, %f3357;
	fma.rn.f32 	%f239, %f211, %f223, %f3356;
	fma.rn.f32 	%f240, %f211, %f224, %f3355;
	fma.rn.f32 	%f241, %f211, %f225, %f3354;
	fma.rn.f32 	%f242, %f212, %f218, %f3353;
	fma.rn.f32 	%f243, %f212, %f219, %f3352;
	fma.rn.f32 	%f244, %f212, %f220, %f3351;
	fma.rn.f32 	%f245, %f212, %f221, %f3350;
	fma.rn.f32 	%f246, %f212, %f222, %f3349;
	fma.rn.f32 	%f247, %f212, %f223, %f3348;
	fma.rn.f32 	%f248, %f212, %f224, %f3347;
	fma.rn.f32 	%f249, %f212, %f225, %f3346;
	fma.rn.f32 	%f250, %f213, %f218, %f3345;
	fma.rn.f32 	%f251, %f213, %f219, %f3344;
	fma.rn.f32 	%f252, %f213, %f220, %f3343;
	fma.rn.f32 	%f253, %f213, %f221, %f3342;
	fma.rn.f32 	%f254, %f213, %f222, %f3341;
	fma.rn.f32 	%f255, %f213, %f223, %f3340;
	fma.rn.f32 	%f256, %f213, %f224, %f3339;
	fma.rn.f32 	%f257, %f213, %f225, %f3338;
	fma.rn.f32 	%f258, %f214, %f218, %f3337;
	fma.rn.f32 	%f259, %f214, %f219, %f3336;
	fma.rn.f32 	%f260, %f214, %f220, %f3335;
	fma.rn.f32 	%f261, %f214, %f221, %f3334;
	fma.rn.f32 	%f262, %f214, %f222, %f3333;
	fma.rn.f32 	%f263, %f214, %f223, %f3332;
	fma.rn.f32 	%f264, %f214, %f224, %f3331;
	fma.rn.f32 	%f265, %f214, %f225, %f3330;
	fma.rn.f32 	%f266, %f215, %f218, %f3329;
	fma.rn.f32 	%f267, %f215, %f219, %f3328;
	fma.rn.f32 	%f268, %f215, %f220, %f3327;
	fma.rn.f32 	%f269, %f215, %f221, %f3326;
	fma.rn.f32 	%f270, %f215, %f222, %f3325;
	fma.rn.f32 	%f271, %f215, %f223, %f3324;
	fma.rn.f32 	%f272, %f215, %f224, %f3323;
	fma.rn.f32 	%f273, %f215, %f225, %f3322;
	fma.rn.f32 	%f274, %f216, %f218, %f3321;
	fma.rn.f32 	%f275, %f216, %f219, %f3320;
	fma.rn.f32 	%f276, %f216, %f220, %f3319;
	fma.rn.f32 	%f277, %f216, %f221, %f3318;
	fma.rn.f32 	%f278, %f216, %f222, %f3317;
	fma.rn.f32 	%f279, %f216, %f223, %f3316;
	fma.rn.f32 	%f280, %f216, %f224, %f3315;
	fma.rn.f32 	%f281, %f216, %f225, %f3314;
	fma.rn.f32 	%f282, %f217, %f218, %f3313;
	fma.rn.f32 	%f283, %f217, %f219, %f3312;
	fma.rn.f32 	%f284, %f217, %f220, %f3311;
	fma.rn.f32 	%f285, %f217, %f221, %f3310;
	fma.rn.f32 	%f286, %f217, %f222, %f3309;
	fma.rn.f32 	%f287, %f217, %f223, %f3308;
	fma.rn.f32 	%f288, %f217, %f224, %f3307;
	fma.rn.f32 	%f289, %f217, %f225, %f3306;
	ld.shared.v4.f32 	{%f290, %f291, %f292, %f293}, [%r5+512];
	ld.shared.v4.f32 	{%f294, %f295, %f296, %f297}, [%r5+768];
	ld.shared.v4.f32 	{%f298, %f299, %f300, %f301}, [%r6+512];
	ld.shared.v4.f32 	{%f302, %f303, %f304, %f305}, [%r6+768];
	fma.rn.f32 	%f306, %f290, %f298, %f226;
	fma.rn.f32 	%f307, %f290, %f299, %f227;
	fma.rn.f32 	%f308, %f290, %f300, %f228;
	fma.rn.f32 	%f309, %f290, %f301, %f229;
	fma.rn.f32 	%f310, %f290, %f302, %f230;
	fma.rn.f32 	%f311, %f290, %f303, %f231;
	fma.rn.f32 	%f312, %f290, %f304, %f232;
	fma.rn.f32 	%f313, %f290, %f305, %f233;
	fma.rn.f32 	%f314, %f291, %f298, %f234;
	fma.rn.f32 	%f315, %f291, %f299, %f235;
	fma.rn.f32 	%f316, %f291, %f300, %f236;
	fma.rn.f32 	%f317, %f291, %f301, %f237;
	fma.rn.f32 	%f318, %f291, %f302, %f238;
	fma.rn.f32 	%f319, %f291, %f303, %f239;
	fma.rn.f32 	%f320, %f291, %f304, %f240;
	fma.rn.f32 	%f321, %f291, %f305, %f241;
	fma.rn.f32 	%f322, %f292, %f298, %f242;
	fma.rn.f32 	%f323, %f292, %f299, %f243;
	fma.rn.f32 	%f324, %f292, %f300, %f244;
	fma.rn.f32 	%f325, %f292, %f301, %f245;
	fma.rn.f32 	%f326, %f292, %f302, %f246;
	fma.rn.f32 	%f327, %f292, %f303, %f247;
	fma.rn.f32 	%f328, %f292, %f304, %f248;
	fma.rn.f32 	%f329, %f292, %f305, %f249;
	fma.rn.f32 	%f330, %f293, %f298, %f250;
	fma.rn.f32 	%f331, %f293, %f299, %f251;
	fma.rn.f32 	%f332, %f293, %f300, %f252;
	fma.rn.f32 	%f333, %f293, %f301, %f253;
	fma.rn.f32 	%f334, %f293, %f302, %f254;
	fma.rn.f32 	%f335, %f293, %f303, %f255;
	fma.rn.f32 	%f336, %f293, %f304, %f256;
	fma.rn.f32 	%f337, %f293, %f305, %f257;
	fma.rn.f32 	%f338, %f294, %f298, %f258;
	fma.rn.f32 	%f339, %f294, %f299, %f259;
	fma.rn.f32 	%f340, %f294, %f300, %f260;
	fma.rn.f32 	%f341, %f294, %f301, %f261;
	fma.rn.f32 	%f342, %f294, %f302, %f262;
	fma.rn.f32 	%f343, %f294, %f303, %f263;
	fma.rn.f32 	%f344, %f294, %f304, %f264;
	fma.rn.f32 	%f345, %f294, %f305, %f265;
	fma.rn.f32 	%f346, %f295, %f298, %f266;
	fma.rn.f32 	%f347, %f295, %f299, %f267;
	fma.rn.f32 	%f348, %f295, %f300, %f268;
	fma.rn.f32 	%f349, %f295, %f301, %f269;
	fma.rn.f32 	%f350, %f295, %f302, %f270;
	fma.rn.f32 	%f351, %f295, %f303, %f271;
	fma.rn.f32 	%f352, %f295, %f304, %f272;
	fma.rn.f32 	%f353, %f295, %f305, %f273;
	fma.rn.f32 	%f354, %f296, %f298, %f274;
	fma.rn.f32 	%f355, %f296, %f299, %f275;
	fma.rn.f32 	%f356, %f296, %f300, %f276;
	fma.rn.f32 	%f357, %f296, %f301, %f277;
	fma.rn.f32 	%f358, %f296, %f302, %f278;
	fma.rn.f32 	%f359, %f296, %f303, %f279;
	fma.rn.f32 	%f360, %f296, %f304, %f280;
	fma.rn.f32 	%f361, %f296, %f305, %f281;
	fma.rn.f32 	%f362, %f297, %f298, %f282;
	fma.rn.f32 	%f363, %f297, %f299, %f283;
	fma.rn.f32 	%f364, %f297, %f300, %f284;
	fma.rn.f32 	%f365, %f297, %f301, %f285;
	fma.rn.f32 	%f366, %f297, %f302, %f286;
	fma.rn.f32 	%f367, %f297, %f303, %f287;
	fma.rn.f32 	%f368, %f297, %f304, %f288;
	fma.rn.f32 	%f369, %f297, %f305, %f289;
	ld.shared.v4.f32 	{%f370, %f371, %f372, %f373}, [%r5+1024];
	ld.shared.v4.f32 	{%f374, %f375, %f376, %f377}, [%r5+1280];
	ld.shared.v4.f32 	{%f378, %f379, %f380, %f381}, [%r6+1024];
	ld.shared.v4.f32 	{%f382, %f383, %f384, %f385}, [%r6+1280];
	fma.rn.f32 	%f386, %f370, %f378, %f306;
	fma.rn.f32 	%f387, %f370, %f379, %f307;
	fma.rn.f32 	%f388, %f370, %f380, %f308;
	fma.rn.f32 	%f389, %f370, %f381, %f309;
	fma.rn.f32 	%f390, %f370, %f382, %f310;
	fma.rn.f32 	%f391, %f370, %f383, %f311;
	fma.rn.f32 	%f392, %f370, %f384, %f312;
	fma.rn.f32 	%f393, %f370, %f385, %f313;
	fma.rn.f32 	%f394, %f371, %f378, %f314;
	fma.rn.f32 	%f395, %f371, %f379, %f315;
	fma.rn.f32 	%f396, %f371, %f380, %f316;
	fma.rn.f32 	%f397, %f371, %f381, %f317;
	fma.rn.f32 	%f398, %f371, %f382, %f318;
	fma.rn.f32 	%f399, %f371, %f383, %f319;
	fma.rn.f32 	%f400, %f371, %f384, %f320;
	fma.rn.f32 	%f401, %f371, %f385, %f321;
	fma.rn.f32 	%f402, %f372, %f378, %f322;
	fma.rn.f32 	%f403, %f372, %f379, %f323;
	fma.rn.f32 	%f404, %f372, %f380, %f324;
	fma.rn.f32 	%f405, %f372, %f381, %f325;
	fma.rn.f32 	%f406, %f372, %f382, %f326;
	fma.rn.f32 	%f407, %f372, %f383, %f327;
	fma.rn.f32 	%f408, %f372, %f384, %f328;
	fma.rn.f32 	%f409, %f372, %f385, %f329;
	fma.rn.f32 	%f410, %f373, %f378, %f330;
	fma.rn.f32 	%f411, %f373, %f379, %f331;
	fma.rn.f32 	%f412, %f373, %f380, %f332;
	fma.rn.f32 	%f413, %f373, %f381, %f333;
	fma.rn.f32 	%f414, %f373, %f382, %f334;
	fma.rn.f32 	%f415, %f373, %f383, %f335;
	fma.rn.f32 	%f416, %f373, %f384, %f336;
	fma.rn.f32 	%f417, %f373, %f385, %f337;
	fma.rn.f32 	%f418, %f374, %f378, %f338;
	fma.rn.f32 	%f419, %f374, %f379, %f339;
	fma.rn.f32 	%f420, %f374, %f380, %f340;
	fma.rn.f32 	%f421, %f374, %f381, %f341;
	fma.rn.f32 	%f422, %f374, %f382, %f342;
	fma.rn.f32 	%f423, %f374, %f383, %f343;
	fma.rn.f32 	%f424, %f374, %f384, %f344;
	fma.rn.f32 	%f425, %f374, %f385, %f345;
	fma.rn.f32 	%f426, %f375, %f378, %f346;
	fma.rn.f32 	%f427, %f375, %f379, %f347;
	fma.rn.f32 	%f428, %f375, %f380, %f348;
	fma.rn.f32 	%f429, %f375, %f381, %f349;
	fma.rn.f32 	%f430, %f375, %f382, %f350;
	fma.rn.f32 	%f431, %f375, %f383, %f351;
	fma.rn.f32 	%f432, %f375, %f384, %f352;
	fma.rn.f32 	%f433, %f375, %f385, %f353;
	fma.rn.f32 	%f434, %f376, %f378, %f354;
	fma.rn.f32 	%f435, %f376, %f379, %f355;
	fma.rn.f32 	%f436, %f376, %f380, %f356;
	fma.rn.f32 	%f437, %f376, %f381, %f357;
	fma.rn.f32 	%f438, %f376, %f382, %f358;
	fma.rn.f32 	%f439, %f376, %f383, %f359;
	fma.rn.f32 	%f440, %f376, %f384, %f360;
	fma.rn.f32 	%f441, %f376, %f385, %f361;
	fma.rn.f32 	%f442, %f377, %f378, %f362;
	fma.rn.f32 	%f443, %f377, %f379, %f363;
	fma.rn.f32 	%f444, %f377, %f380, %f364;
	fma.rn.f32 	%f445, %f377, %f381, %f365;
	fma.rn.f32 	%f446, %f377, %f382, %f366;
	fma.rn.f32 	%f447, %f377, %f383, %f367;
	fma.rn.f32 	%f448, %f377, %f384, %f368;
	fma.rn.f32 	%f449, %f377, %f385, %f369;
	ld.shared.v4.f32 	{%f450, %f451, %f452, %f453}, [%r5+1536];
	ld.shared.v4.f32 	{%f454, %f455, %f456, %f457}, [%r5+1792];
	ld.shared.v4.f32 	{%f458, %f459, %f460, %f461}, [%r6+1536];
	ld.shared.v4.f32 	{%f462, %f463, %f464, %f465}, [%r6+1792];
	fma.rn.f32 	%f466, %f450, %f458, %f386;
	fma.rn.f32 	%f467, %f450, %f459, %f387;
	fma.rn.f32 	%f468, %f450, %f460, %f388;
	fma.rn.f32 	%f469, %f450, %f461, %f389;
	fma.rn.f32 	%f470, %f450, %f462, %f390;
	fma.rn.f32 	%f471, %f450, %f463, %f391;
	fma.rn.f32 	%f472, %f450, %f464, %f392;
	fma.rn.f32 	%f473, %f450, %f465, %f393;
	fma.rn.f32 	%f474, %f451, %f458, %f394;
	fma.rn.f32 	%f475, %f451, %f459, %f395;
	fma.rn.f32 	%f476, %f451, %f460, %f396;
	fma.rn.f32 	%f477, %f451, %f461, %f397;
	fma.rn.f32 	%f478, %f451, %f462, %f398;
	fma.rn.f32 	%f479, %f451, %f463, %f399;
	fma.rn.f32 	%f480, %f451, %f464, %f400;
	fma.rn.f32 	%f481, %f451, %f465, %f401;
	fma.rn.f32 	%f482, %f452, %f458, %f402;
	fma.rn.f32 	%f483, %f452, %f459, %f403;
	fma.rn.f32 	%f484, %f452, %f460, %f404;
	fma.rn.f32 	%f485, %f452, %f461, %f405;
	fma.rn.f32 	%f486, %f452, %f462, %f406;
	fma.rn.f32 	%f487, %f452, %f463, %f407;
	fma.rn.f32 	%f488, %f452, %f464, %f408;
	fma.rn.f32 	%f489, %f452, %f465, %f409;
	fma.rn.f32 	%f490, %f453, %f458, %f410;
	fma.rn.f32 	%f491, %f453, %f459, %f411;
	fma.rn.f32 	%f492, %f453, %f460, %f412;
	fma.rn.f32 	%f493, %f453, %f461, %f413;
	fma.rn.f32 	%f494, %f453, %f462, %f414;
	fma.rn.f32 	%f495, %f453, %f463, %f415;
	fma.rn.f32 	%f496, %f453, %f464, %f416;
	fma.rn.f32 	%f497, %f453, %f465, %f417;
	fma.rn.f32 	%f498, %f454, %f458, %f418;
	fma.rn.f32 	%f499, %f454, %f459, %f419;
	fma.rn.f32 	%f500, %f454, %f460, %f420;
	fma.rn.f32 	%f501, %f454, %f461, %f421;
	fma.rn.f32 	%f502, %f454, %f462, %f422;
	fma.rn.f32 	%f503, %f454, %f463, %f423;
	fma.rn.f32 	%f504, %f454, %f464, %f424;
	fma.rn.f32 	%f505, %f454, %f465, %f425;
	fma.rn.f32 	%f506, %f455, %f458, %f426;
	fma.rn.f32 	%f507, %f455, %f459, %f427;
	fma.rn.f32 	%f508, %f455, %f460, %f428;
	fma.rn.f32 	%f509, %f455, %f461, %f429;
	fma.rn.f32 	%f510, %f455, %f462, %f430;
	fma.rn.f32 	%f511, %f455, %f463, %f431;
	fma.rn.f32 	%f512, %f455, %f464, %f432;
	fma.rn.f32 	%f513, %f455, %f465, %f433;
	fma.rn.f32 	%f514, %f456, %f458, %f434;
	fma.rn.f32 	%f515, %f456, %f459, %f435;
	fma.rn.f32 	%f516, %f456, %f460, %f436;
	fma.rn.f32 	%f517, %f456, %f461, %f437;
	fma.rn.f32 	%f518, %f456, %f462, %f438;
	fma.rn.f32 	%f519, %f456, %f463, %f439;
	fma.rn.f32 	%f520, %f456, %f464, %f440;
	fma.rn.f32 	%f521, %f456, %f465, %f441;
	fma.rn.f32 	%f522, %f457, %f458, %f442;
	fma.rn.f32 	%f523, %f457, %f459, %f443;
	fma.rn.f32 	%f524, %f457, %f460, %f444;
	fma.rn.f32 	%f525, %f457, %f461, %f445;
	fma.rn.f32 	%f526, %f457, %f462, %f446;
	fma.rn.f32 	%f527, %f457, %f463, %f447;
	fma.rn.f32 	%f528, %f457, %f464, %f448;
	fma.rn.f32 	%f529, %f457, %f465, %f449;
	ld.shared.v4.f32 	{%f530, %f531, %f532, %f533}, [%r5+2048];
	ld.shared.v4.f32 	{%f534, %f535, %f536, %f537}, [%r5+2304];
	ld.shared.v4.f32 	{%f538, %f539, %f540, %f541}, [%r6+2048];
	ld.shared.v4.f32 	{%f542, %f543, %f544, %f545}, [%r6+2304];
	fma.rn.f32 	%f546, %f530, %f538, %f466;
	fma.rn.f32 	%f547, %f530, %f539, %f467;
	fma.rn.f32 	%f548, %f530, %f540, %f468;
	fma.rn.f32 	%f549, %f530, %f541, %f469;
	fma.rn.f32 	%f550, %f530, %f542, %f470;
	fma.rn.f32 	%f551, %f530, %f543, %f471;
	fma.rn.f32 	%f552, %f530, %f544, %f472;
	fma.rn.f32 	%f553, %f530, %f545, %f473;
	fma.rn.f32 	%f554, %f531, %f538, %f474;
	fma.rn.f32 	%f555, %f531, %f539, %f475;
	fma.rn.f32 	%f556, %f531, %f540, %f476;
	fma.rn.f32 	%f557, %f531, %f541, %f477;
	fma.rn.f32 	%f558, %f531, %f542, %f478;
	fma.rn.f32 	%f559, %f531, %f543, %f479;
	fma.rn.f32 	%f560, %f531, %f544, %f480;
	fma.rn.f32 	%f561, %f531, %f545, %f481;
	fma.rn.f32 	%f562, %f532, %f538, %f482;
	fma.rn.f32 	%f563, %f532, %f539, %f483;
	fma.rn.f32 	%f564, %f532, %f540, %f484;
	fma.rn.f32 	%f565, %f532, %f541, %f485;
	fma.rn.f32 	%f566, %f532, %f542, %f486;
	fma.rn.f32 	%f567, %f532, %f543, %f487;
	fma.rn.f32 	%f568, %f532, %f544, %f488;
	fma.rn.f32 	%f569, %f532, %f545, %f489;
	fma.rn.f32 	%f570, %f533, %f538, %f490;
	fma.rn.f32 	%f571, %f533, %f539, %f491;
	fma.rn.f32 	%f572, %f533, %f540, %f492;
	fma.rn.f32 	%f573, %f533, %f541, %f493;
	fma.rn.f32 	%f574, %f533, %f542, %f494;
	fma.rn.f32 	%f575, %f533, %f543, %f495;
	fma.rn.f32 	%f576, %f533, %f544, %f496;
	fma.rn.f32 	%f577, %f533, %f545, %f497;
	fma.rn.f32 	%f578, %f534, %f538, %f498;
	fma.rn.f32 	%f579, %f534, %f539, %f499;
	fma.rn.f32 	%f580, %f534, %f540, %f500;
	fma.rn.f32 	%f581, %f534, %f541, %f501;
	fma.rn.f32 	%f582, %f534, %f542, %f502;
	fma.rn.f32 	%f583, %f534, %f543, %f503;
	fma.rn.f32 	%f584, %f534, %f544, %f504;
	fma.rn.f32 	%f585, %f534, %f545, %f505;
	fma.rn.f32 	%f586, %f535, %f538, %f506;
	fma.rn.f32 	%f587, %f535, %f539, %f507;
	fma.rn.f32 	%f588, %f535, %f540, %f508;
	fma.rn.f32 	%f589, %f535, %f541, %f509;
	fma.rn.f32 	%f590, %f535, %f542, %f510;
	fma.rn.f32 	%f591, %f535, %f543, %f511;
	fma.rn.f32 	%f592, %f535, %f544, %f512;
	fma.rn.f32 	%f593, %f535, %f545, %f513;
	fma.rn.f32 	%f594, %f536, %f538, %f514;
	fma.rn.f32 	%f595, %f536, %f539, %f515;
	fma.rn.f32 	%f596, %f536, %f540, %f516;
	fma.rn.f32 	%f597, %f536, %f541, %f517;
	fma.rn.f32 	%f598, %f536, %f542, %f518;
	fma.rn.f32 	%f599, %f536, %f543, %f519;
	fma.rn.f32 	%f600, %f536, %f544, %f520;
	fma.rn.f32 	%f601, %f536, %f545, %f521;
	fma.rn.f32 	%f602, %f537, %f538, %f522;
	fma.rn.f32 	%f603, %f537, %f539, %f523;
	fma.rn.f32 	%f604, %f537, %f540, %f524;
	fma.rn.f32 	%f605, %f537, %f541, %f525;
	fma.rn.f32 	%f606, %f537, %f542, %f526;
	fma.rn.f32 	%f607, %f537, %f543, %f527;
	fma.rn.f32 	%f608, %f537, %f544, %f528;
	fma.rn.f32 	%f609, %f537, %f545, %f529;
	ld.shared.v4.f32 	{%f610, %f611, %f612, %f613}, [%r5+2560];
	ld.shared.v4.f32 	{%f614, %f615, %f616, %f617}, [%r5+2816];
	ld.shared.v4.f32 	{%f618, %f619, %f620, %f621}, [%r6+2560];
	ld.shared.v4.f32 	{%f622, %f623, %f624, %f625}, [%r6+2816];
	fma.rn.f32 	%f626, %f610, %f618, %f546;
	fma.rn.f32 	%f627, %f610, %f619, %f547;
	fma.rn.f32 	%f628, %f610, %f620, %f548;
	fma.rn.f32 	%f629, %f610, %f621, %f549;
	fma.rn.f32 	%f630, %f610, %f622, %f550;
	fma.rn.f32 	%f631, %f610, %f623, %f551;
	fma.rn.f32 	%f632, %f610, %f624, %f552;
	fma.rn.f32 	%f633, %f610, %f625, %f553;
	fma.rn.f32 	%f634, %f611, %f618, %f554;
	fma.rn.f32 	%f635, %f611, %f619, %f555;
	fma.rn.f32 	%f636, %f611, %f620, %f556;
	fma.rn.f32 	%f637, %f611, %f621, %f557;
	fma.rn.f32 	%f638, %f611, %f622, %f558;
	fma.rn.f32 	%f639, %f611, %f623, %f559;
	fma.rn.f32 	%f640, %f611, %f624, %f560;
	fma.rn.f32 	%f641, %f611, %f625, %f561;
	fma.rn.f32 	%f642, %f612, %f618, %f562;
	fma.rn.f32 	%f643, %f612, %f619, %f563;
	fma.rn.f32 	%f644, %f612, %f620, %f564;
	fma.rn.f32 	%f645, %f612, %f621, %f565;
	fma.rn.f32 	%f646, %f612, %f622, %f566;
	fma.rn.f32 	%f647, %f612, %f623, %f567;
	fma.rn.f32 	%f648, %f612, %f624, %f568;
	fma.rn.f32 	%f649, %f612, %f625, %f569;
	fma.rn.f32 	%f650, %f613, %f618, %f570;
	fma.rn.f32 	%f651, %f613, %f619, %f571;
	fma.rn.f32 	%f652, %f613, %f620, %f572;
	fma.rn.f32 	%f653, %f613, %f621, %f573;
	fma.rn.f32 	%f654, %f613, %f622, %f574;
	fma.rn.f32 	%f655, %f613, %f623, %f575;
	fma.rn.f32 	%f656, %f613, %f624, %f576;
	fma.rn.f32 	%f657, %f613, %f625, %f577;
	fma.rn.f32 	%f658, %f614, %f618, %f578;
	fma.rn.f32 	%f659, %f614, %f619, %f579;
	fma.rn.f32 	%f660, %f614, %f620, %f580;
	fma.rn.f32 	%f661, %f614, %f621, %f581;
	fma.rn.f32 	%f662, %f614, %f622, %f582;
	fma.rn.f32 	%f663, %f614, %f623, %f583;
	fma.rn.f32 	%f664, %f614, %f624, %f584;
	fma.rn.f32 	%f665, %f614, %f625, %f585;
	fma.rn.f32 	%f666, %f615, %f618, %f586;
	fma.rn.f32 	%f667, %f615, %f619, %f587;
	fma.rn.f32 	%f668, %f615, %f620, %f588;
	fma.rn.f32 	%f669, %f615, %f621, %f589;
	fma.rn.f32 	%f670, %f615, %f622, %f590;
	fma.rn.f32 	%f671, %f615, %f623, %f591;
	fma.rn.f32 	%f672, %f615, %f624, %f592;
	fma.rn.f32 	%f673, %f615, %f625, %f593;
	fma.rn.f32 	%f674, %f616, %f618, %f594;
	fma.rn.f32 	%f675, %f616, %f619, %f595;
	fma.rn.f32 	%f676, %f616, %f620, %f596;
	fma.rn.f32 	%f677, %f616, %f621, %f597;
	fma.rn.f32 	%f678, %f616, %f622, %f598;
	fma.rn.f32 	%f679, %f616, %f623, %f599;
	fma.rn.f32 	%f680, %f616, %f624, %f600;
	fma.rn.f32 	%f681, %f616, %f625, %f601;
	fma.rn.f32 	%f682, %f617, %f618, %f602;
	fma.rn.f32 	%f683, %f617, %f619, %f603;
	fma.rn.f32 	%f684, %f617, %f620, %f604;
	fma.rn.f32 	%f685, %f617, %f621, %f605;
	fma.rn.f32 	%f686, %f617, %f622, %f606;
	fma.rn.f32 	%f687, %f617, %f623, %f607;
	fma.rn.f32 	%f688, %f617, %f624, %f608;
	fma.rn.f32 	%f689, %f617, %f625, %f609;
	ld.shared.v4.f32 	{%f690, %f691, %f692, %f693}, [%r5+3072];
	ld.shared.v4.f32 	{%f694, %f695, %f696, %f697}, [%r5+3328];
	ld.shared.v4.f32 	{%f698, %f699, %f700, %f701}, [%r6+3072];
	ld.shared.v4.f32 	{%f702, %f703, %f704, %f705}, [%r6+3328];
	fma.rn.f32 	%f706, %f690, %f698, %f626;
	fma.rn.f32 	%f707, %f690, %f699, %f627;
	fma.rn.f32 	%f708, %f690, %f700, %f628;
	fma.rn.f32 	%f709, %f690, %f701, %f629;
	fma.rn.f32 	%f710, %f690, %f702, %f630;
	fma.rn.f32 	%f711, %f690, %f703, %f631;
	fma.rn.f32 	%f712, %f690, %f704, %f632;
	fma.rn.f32 	%f713, %f690, %f705, %f633;
	fma.rn.f32 	%f714, %f691, %f698, %f634;
	fma.rn.f32 	%f715, %f691, %f699, %f635;
	fma.rn.f32 	%f716, %f691, %f700, %f636;
	fma.rn.f32 	%f717, %f691, %f701, %f637;
	fma.rn.f32 	%f718, %f691, %f702, %f638;
	fma.rn.f32 	%f719, %f691, %f703, %f639;
	fma.rn.f32 	%f720, %f691, %f704, %f640;
	fma.rn.f32 	%f721, %f691, %f705, %f641;
	fma.rn.f32 	%f722, %f692, %f698, %f642;
	fma.rn.f32 	%f723, %f692, %f699, %f643;
	fma.rn.f32 	%f724, %f692, %f700, %f644;
	fma.rn.f32 	%f725, %f692, %f701, %f645;
	fma.rn.f32 	%f726, %f692, %f702, %f646;
	fma.rn.f32 	%f727, %f692, %f703, %f647;
	fma.rn.f32 	%f728, %f692, %f704, %f648;
	fma.rn.f32 	%f729, %f692, %f705, %f649;
	fma.rn.f32 	%f730, %f693, %f698, %f650;
	fma.rn.f32 	%f731, %f693, %f699, %f651;
	fma.rn.f32 	%f732, %f693, %f700, %f652;
	fma.rn.f32 	%f733, %f693, %f701, %f653;
	fma.rn.f32 	%f734, %f693, %f702, %f654;
	fma.rn.f32 	%f735, %f693, %f703, %f655;
	fma.rn.f32 	%f736, %f693, %f704, %f656;
	fma.rn.f32 	%f737, %f693, %f705, %f657;
	fma.rn.f32 	%f738, %f694, %f698, %f658;
	fma.rn.f32 	%f739, %f694, %f699, %f659;
	fma.rn.f32 	%f740, %f694, %f700, %f660;
	fma.rn.f32 	%f741, %f694, %f701, %f661;
	fma.rn.f32 	%f742, %f694, %f702, %f662;
	fma.rn.f32 	%f743, %f694, %f703, %f663;
	fma.rn.f32 	%f744, %f694, %f704, %f664;
	fma.rn.f32 	%f745, %f694, %f705, %f665;
	fma.rn.f32 	%f746, %f695, %f698, %f666;
	fma.rn.f32 	%f747, %f695, %f699, %f667;
	fma.rn.f32 	%f748, %f695, %f700, %f668;
	fma.rn.f32 	%f749, %f695, %f701, %f669;
	fma.rn.f32 	%f750, %f695, %f702, %f670;
	fma.rn.f32 	%f751, %f695, %f703, %f671;
	fma.rn.f32 	%f752, %f695, %f704, %f672;
	fma.rn.f32 	%f753, %f695, %f705, %f673;
	fma.rn.f32 	%f754, %f696, %f698, %f674;
	fma.rn.f32 	%f755, %f696, %f699, %f675;
	fma.rn.f32 	%f756, %f696, %f700, %f676;
	fma.rn.f32 	%f757, %f696, %f701, %f677;
	fma.rn.f32 	%f758, %f696, %f702, %f678;
	fma.rn.f32 	%f759, %f696, %f703, %f679;
	fma.rn.f32 	%f760, %f696, %f704, %f680;
	fma.rn.f32 	%f761, %f696, %f705, %f681;
	fma.rn.f32 	%f762, %f697, %f698, %f682;
	fma.rn.f32 	%f763, %f697, %f699, %f683;
	fma.rn.f32 	%f764, %f697, %f700, %f684;
	fma.rn.f32 	%f765, %f697, %f701, %f685;
	fma.rn.f32 	%f766, %f697, %f702, %f686;
	fma.rn.f32 	%f767, %f697, %f703, %f687;
	fma.rn.f32 	%f768, %f697, %f704, %f688;
	fma.rn.f32 	%f769, %f697, %f705, %f689;
	ld.shared.v4.f32 	{%f770, %f771, %f772, %f773}, [%r5+3584];
	ld.shared.v4.f32 	{%f774, %f775, %f776, %f777}, [%r5+3840];
	ld.shared.v4.f32 	{%f778, %f779, %f780, %f781}, [%r6+3584];
	ld.shared.v4.f32 	{%f782, %f783, %f784, %f785}, [%r6+3840];
	fma.rn.f32 	%f786, %f770, %f778, %f706;
	fma.rn.f32 	%f787, %f770, %f779, %f707;
	fma.rn.f32 	%f788, %f770, %f780, %f708;
	fma.rn.f32 	%f789, %f770, %f781, %f709;
	fma.rn.f32 	%f790, %f770, %f782, %f710;
	fma.rn.f32 	%f791, %f770, %f783, %f711;
	fma.rn.f32 	%f792, %f770, %f784, %f712;
	fma.rn.f32 	%f793, %f770, %f785, %f713;
	fma.rn.f32 	%f794, %f771, %f778, %f714;
	fma.rn.f32 	%f795, %f771, %f779, %f715;
	fma.rn.f32 	%f796, %f771, %f780, %f716;
	fma.rn.f32 	%f797, %f771, %f781, %f717;
	fma.rn.f32 	%f798, %f771, %f782, %f718;
	fma.rn.f32 	%f799, %f771, %f783, %f719;
	fma.rn.f32 	%f800, %f771, %f784, %f720;
	fma.rn.f32 	%f801, %f771, %f785, %f721;
	fma.rn.f32 	%f802, %f772, %f778, %f722;
	fma.rn.f32 	%f803, %f772, %f779, %f723;
	fma.rn.f32 	%f804, %f772, %f780, %f724;
	fma.rn.f32 	%f805, %f772, %f781, %f725;
	fma.rn.f32 	%f806, %f772, %f782, %f726;
	fma.rn.f32 	%f807, %f772, %f783, %f727;
	fma.rn.f32 	%f808, %f772, %f784, %f728;
	fma.rn.f32 	%f809, %f772, %f785, %f729;
	fma.rn.f32 	%f810, %f773, %f778, %f730;
	fma.rn.f32 	%f811, %f773, %f779, %f731;
	fma.rn.f32 	%f812, %f773, %f780, %f732;
	fma.rn.f32 	%f813, %f773, %f781, %f733;
	fma.rn.f32 	%f814, %f773, %f782, %f734;
	fma.rn.f32 	%f815, %f773, %f783, %f735;
	fma.rn.f32 	%f816, %f773, %f784, %f736;
	fma.rn.f32 	%f817, %f773, %f785, %f737;
	fma.rn.f32 	%f818, %f774, %f778, %f738;
	fma.rn.f32 	%f819, %f774, %f779, %f739;
	fma.rn.f32 	%f820, %f774, %f780, %f740;
	fma.rn.f32 	%f821, %f774, %f781, %f741;
	fma.rn.f32 	%f822, %f774, %f782, %f742;
	fma.rn.f32 	%f823, %f774, %f783, %f743;
	fma.rn.f32 	%f824, %f774, %f784, %f744;
	fma.rn.f32 	%f825, %f774, %f785, %f745;
	fma.rn.f32 	%f826, %f775, %f778, %f746;
	fma.rn.f32 	%f827, %f775, %f779, %f747;
	fma.rn.f32 	%f828, %f775, %f780, %f748;
	fma.rn.f32 	%f829, %f775, %f781, %f749;
	fma.rn.f32 	%f830, %f775, %f782, %f750;
	fma.rn.f32 	%f831, %f775, %f783, %f751;
	fma.rn.f32 	%f832, %f775, %f784, %f752;
	fma.rn.f32 	%f833, %f775, %f785, %f753;
	fma.rn.f32 	%f834, %f776, %f778, %f754;
	fma.rn.f32 	%f835, %f776, %f779, %f755;
	fma.rn.f32 	%f836, %f776, %f780, %f756;
	fma.rn.f32 	%f837, %f776, %f781, %f757;
	fma.rn.f32 	%f838, %f776, %f782, %f758;
	fma.rn.f32 	%f839, %f776, %f783, %f759;
	fma.rn.f32 	%f840, %f776, %f784, %f760;
	fma.rn.f32 	%f841, %f776, %f785, %f761;
	fma.rn.f32 	%f842, %f777, %f778, %f762;
	fma.rn.f32 	%f843, %f777, %f779, %f763;
	fma.rn.f32 	%f844, %f777, %f780, %f764;
	fma.rn.f32 	%f845, %f777, %f781, %f765;
	fma.rn.f32 	%f846, %f777, %f782, %f766;
	fma.rn.f32 	%f847, %f777, %f783, %f767;
	fma.rn.f32 	%f848, %f777, %f784, %f768;
	fma.rn.f32 	%f849, %f777, %f785, %f769;
	st.shared.f32 	[%r1+4096], %f202;
	st.shared.f32 	[%r1+4608], %f203;
	st.shared.f32 	[%r1+5120], %f204;
	st.shared.f32 	[%r1+5632], %f205;
	st.shared.v4.f32 	[%r2+4096], {%f206, %f207, %f208, %f209};
	bar.sync 	0;
	ld.global.nc.v4.f32 	{%f850, %f851, %f852, %f853}, [%rd45+-64];
	ld.global.nc.v4.f32 	{%f854, %f855, %f856, %f857}, [%rd44+-65536];
	ld.shared.v4.f32 	{%f858, %f859, %f860, %f861}, [%r5+4096];
	ld.shared.v4.f32 	{%f862, %f863, %f864, %f865}, [%r5+4352];
	ld.shared.v4.f32 	{%f866, %f867, %f868, %f869}, [%r6+4096];
	ld.shared.v4.f32 	{%f870, %f871, %f872, %f873}, [%r6+4352];
	fma.rn.f32 	%f874, %f858, %f866, %f786;
	fma.rn.f32 	%f875, %f858, %f867, %f787;
	fma.rn.f32 	%f876, %f858, %f868, %f788;
	fma.rn.f32 	%f877, %f858, %f869, %f789;
	fma.rn.f32 	%f878, %f858, %f870, %f790;
	fma.rn.f32 	%f879, %f858, %f871, %f791;
	fma.rn.f32 	%f880, %f858, %f872, %f792;
	fma.rn.f32 	%f881, %f858, %f873, %f793;
	fma.rn.f32 	%f882, %f859, %f866, %f794;
	fma.rn.f32 	%f883, %f859, %f867, %f795;
	fma.rn.f32 	%f884, %f859, %f868, %f796;
	fma.rn.f32 	%f885, %f859, %f869, %f797;
	fma.rn.f32 	%f886, %f859, %f870, %f798;
	fma.rn.f32 	%f887, %f859, %f871, %f799;
	fma.rn.f32 	%f888, %f859, %f872, %f800;
	fma.rn.f32 	%f889, %f859, %f873, %f801;
	fma.rn.f32 	%f890, %f860, %f866, %f802;
	fma.rn.f32 	%f891, %f860, %f867, %f803;
	fma.rn.f32 	%f892, %f860, %f868, %f804;
	fma.rn.f32 	%f893, %f860, %f869, %f805;
	fma.rn.f32 	%f894, %f860, %f870, %f806;
	fma.rn.f32 	%f895, %f860, %f871, %f807;
	fma.rn.f32 	%f896, %f860, %f872, %f808;
	fma.rn.f32 	%f897, %f860, %f873, %f809;
	fma.rn.f32 	%f898, %f861, %f866, %f810;
	fma.rn.f32 	%f899, %f861, %f867, %f811;
	fma.rn.f32 	%f900, %f861, %f868, %f812;
	fma.rn.f32 	%f901, %f861, %f869, %f813;
	fma.rn.f32 	%f902, %f861, %f870, %f814;
	fma.rn.f32 	%f903, %f861, %f871, %f815;
	fma.rn.f32 	%f904, %f861, %f872, %f816;
	fma.rn.f32 	%f905, %f861, %f873, %f817;
	fma.rn.f32 	%f906, %f862, %f866, %f818;
	fma.rn.f32 	%f907, %f862, %f867, %f819;
	fma.rn.f32 	%f908, %f862, %f868, %f820;
	fma.rn.f32 	%f909, %f862, %f869, %f821;
	fma.rn.f32 	%f910, %f862, %f870, %f822;
	fma.rn.f32 	%f911, %f862, %f871, %f823;
	fma.rn.f32 	%f912, %f862, %f872, %f824;
	fma.rn.f32 	%f913, %f862, %f873, %f825;
	fma.rn.f32 	%f914, %f863, %f866, %f826;
	fma.rn.f32 	%f915, %f863, %f867, %f827;
	fma.rn.f32 	%f916, %f863, %f868, %f828;
	fma.rn.f32 	%f917, %f863, %f869, %f829;
	fma.rn.f32 	%f918, %f863, %f870, %f830;
	fma.rn.f32 	%f919, %f863, %f871, %f831;
	fma.rn.f32 	%f920, %f863, %f872, %f832;
	fma.rn.f32 	%f921, %f863, %f873, %f833;
	fma.rn.f32 	%f922, %f864, %f866, %f834;
	fma.rn.f32 	%f923, %f864, %f867, %f835;
	fma.rn.f32 	%f924, %f864, %f868, %f836;
	fma.rn.f32 	%f925, %f864, %f869, %f837;
	fma.rn.f32 	%f926, %f864, %f870, %f838;
	fma.rn.f32 	%f927, %f864, %f871, %f839;
	fma.rn.f32 	%f928, %f864, %f872, %f840;
	fma.rn.f32 	%f929, %f864, %f873, %f841;
	fma.rn.f32 	%f930, %f865, %f866, %f842;
	fma.rn.f32 	%f931, %f865, %f867, %f843;
	fma.rn.f32 	%f932, %f865, %f868, %f844;
	fma.rn.f32 	%f933, %f865, %f869, %f845;
	fma.rn.f32 	%f934, %f865, %f870, %f846;
	fma.rn.f32 	%f935, %f865, %f871, %f847;
	fma.rn.f32 	%f936, %f865, %f872, %f848;
	fma.rn.f32 	%f937, %f865, %f873, %f849;
	ld.shared.v4.f32 	{%f938, %f939, %f940, %f941}, [%r5+4608];
	ld.shared.v4.f32 	{%f942, %f943, %f944, %f945}, [%r5+4864];
	ld.shared.v4.f32 	{%f946, %f947, %f948, %f949}, [%r6+4608];
	ld.shared.v4.f32 	{%f950, %f951, %f952, %f953}, [%r6+4864];
	fma.rn.f32 	%f954, %f938, %f946, %f874;
	fma.rn.f32 	%f955, %f938, %f947, %f875;
	fma.rn.f32 	%f956, %f938, %f948, %f876;
	fma.rn.f32 	%f957, %f938, %f949, %f877;
	fma.rn.f32 	%f958, %f938, %f950, %f878;
	fma.rn.f32 	%f959, %f938, %f951, %f879;
	fma.rn.f32 	%f960, %f938, %f952, %f880;
	fma.rn.f32 	%f961, %f938, %f953, %f881;
	fma.rn.f32 	%f962, %f939, %f946, %f882;
	fma.rn.f32 	%f963, %f939, %f947, %f883;
	fma.rn.f32 	%f964, %f939, %f948, %f884;
	fma.rn.f32 	%f965, %f939, %f949, %f885;
	fma.rn.f32 	%f966, %f939, %f950, %f886;
	fma.rn.f32 	%f967, %f939, %f951, %f887;
	fma.rn.f32 	%f968, %f939, %f952, %f888;
	fma.rn.f32 	%f969, %f939, %f953, %f889;
	fma.rn.f32 	%f970, %f940, %f946, %f890;
	fma.rn.f32 	%f971, %f940, %f947, %f891;
	fma.rn.f32 	%f972, %f940, %f948, %f892;
	fma.rn.f32 	%f973, %f940, %f949, %f893;
	fma.rn.f32 	%f974, %f940, %f950, %f894;
	fma.rn.f32 	%f975, %f940, %f951, %f895;
	fma.rn.f32 	%f976, %f940, %f952, %f896;
	fma.rn.f32 	%f977, %f940, %f953, %f897;
	fma.rn.f32 	%f978, %f941, %f946, %f898;
	fma.rn.f32 	%f979, %f941, %f947, %f899;
	fma.rn.f32 	%f980, %f941, %f948, %f900;
	fma.rn.f32 	%f981, %f941, %f949, %f901;
	fma.rn.f32 	%f982, %f941, %f950, %f902;
	fma.rn.f32 	%f983, %f941, %f951, %f903;
	fma.rn.f32 	%f984, %f941, %f952, %f904;
	fma.rn.f32 	%f985, %f941, %f953, %f905;
	fma.rn.f32 	%f986, %f942, %f946, %f906;
	fma.rn.f32 	%f987, %f942, %f947, %f907;
	fma.rn.f32 	%f988, %f942, %f948, %f908;
	fma.rn.f32 	%f989, %f942, %f949, %f909;
	fma.rn.f32 	%f990, %f942, %f950, %f910;
	fma.rn.f32 	%f991, %f942, %f951, %f911;
	fma.rn.f32 	%f992, %f942, %f952, %f912;
	fma.rn.f32 	%f993, %f942, %f953, %f913;
	fma.rn.f32 	%f994, %f943, %f946, %f914;
	fma.rn.f32 	%f995, %f943, %f947, %f915;
	fma.rn.f32 	%f996, %f943, %f948, %f916;
	fma.rn.f32 	%f997, %f943, %f949, %f917;
	fma.rn.f32 	%f998, %f943, %f950, %f918;
	fma.rn.f32 	%f999, %f943, %f951, %f919;
	fma.rn.f32 	%f1000, %f943, %f952, %f920;
	fma.rn.f32 	%f1001, %f943, %f953, %f921;
	fma.rn.f32 	%f1002, %f944, %f946, %f922;
	fma.rn.f32 	%f1003, %f944, %f947, %f923;
	fma.rn.f32 	%f1004, %f944, %f948, %f924;
	fma.rn.f32 	%f1005, %f944, %f949, %f925;
	fma.rn.f32 	%f1006, %f944, %f950, %f926;
	fma.rn.f32 	%f1007, %f944, %f951, %f927;
	fma.rn.f32 	%f1008, %f944, %f952, %f928;
	fma.rn.f32 	%f1009, %f944, %f953, %f929;
	fma.rn.f32 	%f1010, %f945, %f946, %f930;
	fma.rn.f32 	%f1011, %f945, %f947, %f931;
	fma.rn.f32 	%f1012, %f945, %f948, %f932;
	fma.rn.f32 	%f1013, %f945, %f949, %f933;
	fma.rn.f32 	%f1014, %f945, %f950, %f934;
	fma.rn.f32 	%f1015, %f945, %f951, %f935;
	fma.rn.f32 	%f1016, %f945, %f952, %f936;
	fma.rn.f32 	%f1017, %f945, %f953, %f937;
	ld.shared.v4.f32 	{%f1018, %f1019, %f1020, %f1021}, [%r5+5120];
	ld.shared.v4.f32 	{%f1022, %f1023, %f1024, %f1025}, [%r5+5376];
	ld.shared.v4.f32 	{%f1026, %f1027, %f1028, %f1029}, [%r6+5120];
	ld.shared.v4.f32 	{%f1030, %f1031, %f1032, %f1033}, [%r6+5376];
	fma.rn.f32 	%f1034, %f1018, %f1026, %f954;
	fma.rn.f32 	%f1035, %f1018, %f1027, %f955;
	fma.rn.f32 	%f1036, %f1018, %f1028, %f956;
	fma.rn.f32 	%f1037, %f1018, %f1029, %f957;
	fma.rn.f32 	%f1038, %f1018, %f1030, %f958;
	fma.rn.f32 	%f1039, %f1018, %f1031, %f959;
	fma.rn.f32 	%f1040, %f1018, %f1032, %f960;
	fma.rn.f32 	%f1041, %f1018, %f1033, %f961;
	fma.rn.f32 	%f1042, %f1019, %f1026, %f962;
	fma.rn.f32 	%f1043, %f1019, %f1027, %f963;
	fma.rn.f32 	%f1044, %f1019, %f1028, %f964;
	fma.rn.f32 	%f1045, %f1019, %f1029, %f965;
	fma.rn.f32 	%f1046, %f1019, %f1030, %f966;
	fma.rn.f32 	%f1047, %f1019, %f1031, %f967;
	fma.rn.f32 	%f1048, %f1019, %f1032, %f968;
	fma.rn.f32 	%f1049, %f1019, %f1033, %f969;
	fma.rn.f32 	%f1050, %f1020, %f1026, %f970;
	fma.rn.f32 	%f1051, %f1020, %f1027, %f971;
	fma.rn.f32 	%f1052, %f1020, %f1028, %f972;
	fma.rn.f32 	%f1053, %f1020, %f1029, %f973;
	fma.rn.f32 	%f1054, %f1020, %f1030, %f974;
	fma.rn.f32 	%f1055, %f1020, %f1031, %f975;
	fma.rn.f32 	%f1056, %f1020, %f1032, %f976;
	fma.rn.f32 	%f1057, %f1020, %f1033, %f977;
	fma.rn.f32 	%f1058, %f1021, %f1026, %f978;
	fma.rn.f32 	%f1059, %f1021, %f1027, %f979;
	fma.rn.f32 	%f1060, %f1021, %f1028, %f980;
	fma.rn.f32 	%f1061, %f1021, %f1029, %f981;
	fma.rn.f32 	%f1062, %f1021, %f1030, %f982;
	fma.rn.f32 	%f1063, %f1021, %f1031, %f983;
	fma.rn.f32 	%f1064, %f1021, %f1032, %f984;
	fma.rn.f32 	%f1065, %f1021, %f1033, %f985;
	fma.rn.f32 	%f1066, %f1022, %f1026, %f986;
	fma.rn.f32 	%f1067, %f1022, %f1027, %f987;
	fma.rn.f32 	%f1068, %f1022, %f1028, %f988;
	fma.rn.f32 	%f1069, %f1022, %f1029, %f989;
	fma.rn.f32 	%f1070, %f1022, %f1030, %f990;
	fma.rn.f32 	%f1071, %f1022, %f1031, %f991;
	fma.rn.f32 	%f1072, %f1022, %f1032, %f992;
	fma.rn.f32 	%f1073, %f1022, %f1033, %f993;
	fma.rn.f32 	%f1074, %f1023, %f1026, %f994;
	fma.rn.f32 	%f1075, %f1023, %f1027, %f995;
	fma.rn.f32 	%f1076, %f1023, %f1028, %f996;
	fma.rn.f32 	%f1077, %f1023, %f1029, %f997;
	fma.rn.f32 	%f1078, %f1023, %f1030, %f998;
	fma.rn.f32 	%f1079, %f1023, %f1031, %f999;
	fma.rn.f32 	%f1080, %f1023, %f1032, %f1000;
	fma.rn.f32 	%f1081, %f1023, %f1033, %f1001;
	fma.rn.f32 	%f1082, %f1024, %f1026, %f1002;
	fma.rn.f32 	%f1083, %f1024, %f1027, %f1003;
	fma.rn.f32 	%f1084, %f1024, %f1028, %f1004;
	fma.rn.f32 	%f1085, %f1024, %f1029, %f1005;
	fma.rn.f32 	%f1086, %f1024, %f1030, %f1006;
	fma.rn.f32 	%f1087, %f1024, %f1031, %f1007;
	fma.rn.f32 	%f1088, %f1024, %f1032, %f1008;
	fma.rn.f32 	%f1089, %f1024, %f1033, %f1009;
	fma.rn.f32 	%f1090, %f1025, %f1026, %f1010;
	fma.rn.f32 	%f1091, %f1025, %f1027, %f1011;
	fma.rn.f32 	%f1092, %f1025, %f1028, %f1012;
	fma.rn.f32 	%f1093, %f1025, %f1029, %f1013;
	fma.rn.f32 	%f1094, %f1025, %f1030, %f1014;
	fma.rn.f32 	%f1095, %f1025, %f1031, %f1015;
	fma.rn.f32 	%f1096, %f1025, %f1032, %f1016;
	fma.rn.f32 	%f1097, %f1025, %f1033, %f1017;
	ld.shared.v4.f32 	{%f1098, %f1099, %f1100, %f1101}, [%r5+5632];
	ld.shared.v4.f32 	{%f1102, %f1103, %f1104, %f1105}, [%r5+5888];
	ld.shared.v4.f32 	{%f1106, %f1107, %f1108, %f1109}, [%r6+5632];
	ld.shared.v4.f32 	{%f1110, %f1111, %f1112, %f1113}, [%r6+5888];
	fma.rn.f32 	%f1114, %f1098, %f1106, %f1034;
	fma.rn.f32 	%f1115, %f1098, %f1107, %f1035;
	fma.rn.f32 	%f1116, %f1098, %f1108, %f1036;
	fma.rn.f32 	%f1117, %f1098, %f1109, %f1037;
	fma.rn.f32 	%f1118, %f1098, %f1110, %f1038;
	fma.rn.f32 	%f1119, %f1098, %f1111, %f1039;
	fma.rn.f32 	%f1120, %f1098, %f1112, %f1040;
	fma.rn.f32 	%f1121, %f1098, %f1113, %f1041;
	fma.rn.f32 	%f1122, %f1099, %f1106, %f1042;
	fma.rn.f32 	%f1123, %f1099, %f1107, %f1043;
	fma.rn.f32 	%f1124, %f1099, %f1108, %f1044;
	fma.rn.f32 	%f1125, %f1099, %f1109, %f1045;
	fma.rn.f32 	%f1126, %f1099, %f1110, %f1046;
	fma.rn.f32 	%f1127, %f1099, %f1111, %f1047;
	fma.rn.f32 	%f1128, %f1099, %f1112, %f1048;
	fma.rn.f32 	%f1129, %f1099, %f1113, %f1049;
	fma.rn.f32 	%f1130, %f1100, %f1106, %f1050;
	fma.rn.f32 	%f1131, %f1100, %f1107, %f1051;
	fma.rn.f32 	%f1132, %f1100, %f1108, %f1052;
	fma.rn.f32 	%f1133, %f1100, %f1109, %f1053;
	fma.rn.f32 	%f1134, %f1100, %f1110, %f1054;
	fma.rn.f32 	%f1135, %f1100, %f1111, %f1055;
	fma.rn.f32 	%f1136, %f1100, %f1112, %f1056;
	fma.rn.f32 	%f1137, %f1100, %f1113, %f1057;
	fma.rn.f32 	%f1138, %f1101, %f1106, %f1058;
	fma.rn.f32 	%f1139, %f1101, %f1107, %f1059;
	fma.rn.f32 	%f1140, %f1101, %f1108, %f1060;
	fma.rn.f32 	%f1141, %f1101, %f1109, %f1061;
	fma.rn.f32 	%f1142, %f1101, %f1110, %f1062;
	fma.rn.f32 	%f1143, %f1101, %f1111, %f1063;
	fma.rn.f32 	%f1144, %f1101, %f1112, %f1064;
	fma.rn.f32 	%f1145, %f1101, %f1113, %f1065;
	fma.rn.f32 	%f1146, %f1102, %f1106, %f1066;
	fma.rn.f32 	%f1147, %f1102, %f1107, %f1067;
	fma.rn.f32 	%f1148, %f1102, %f1108, %f1068;
	fma.rn.f32 	%f1149, %f1102, %f1109, %f1069;
	fma.rn.f32 	%f1150, %f1102, %f1110, %f1070;
	fma.rn.f32 	%f1151, %f1102, %f1111, %f1071;
	fma.rn.f32 	%f1152, %f1102, %f1112, %f1072;
	fma.rn.f32 	%f1153, %f1102, %f1113, %f1073;
	fma.rn.f32 	%f1154, %f1103, %f1106, %f1074;
	fma.rn.f32 	%f1155, %f1103, %f1107, %f1075;
	fma.rn.f32 	%f1156, %f1103, %f1108, %f1076;
	fma.rn.f32 	%f1157, %f1103, %f1109, %f1077;
	fma.rn.f32 	%f1158, %f1103, %f1110, %f1078;
	fma.rn.f32 	%f1159, %f1103, %f1111, %f1079;
	fma.rn.f32 	%f1160, %f1103, %f1112, %f1080;
	fma.rn.f32 	%f1161, %f1103, %f1113, %f1081;
	fma.rn.f32 	%f1162, %f1104, %f1106, %f1082;
	fma.rn.f32 	%f1163, %f1104, %f1107, %f1083;
	fma.rn.f32 	%f1164, %f1104, %f1108, %f1084;
	fma.rn.f32 	%f1165, %f1104, %f1109, %f1085;
	fma.rn.f32 	%f1166, %f1104, %f1110, %f1086;
	fma.rn.f32 	%f1167, %f1104, %f1111, %f1087;
	fma.rn.f32 	%f1168, %f1104, %f1112, %f1088;
	fma.rn.f32 	%f1169, %f1104, %f1113, %f1089;
	fma.rn.f32 	%f1170, %f1105, %f1106, %f1090;
	fma.rn.f32 	%f1171, %f1105, %f1107, %f1091;
	fma.rn.f32 	%f1172, %f1105, %f1108, %f1092;
	fma.rn.f32 	%f1173, %f1105, %f1109, %f1093;
	fma.rn.f32 	%f1174, %f1105, %f1110, %f1094;
	fma.rn.f32 	%f1175, %f1105, %f1111, %f1095;
	fma.rn.f32 	%f1176, %f1105, %f1112, %f1096;
	fma.rn.f32 	%f1177, %f1105, %f1113, %f1097;
	ld.shared.v4.f32 	{%f1178, %f1179, %f1180, %f1181}, [%r5+6144];
	ld.shared.v4.f32 	{%f1182, %f1183, %f1184, %f1185}, [%r5+6400];
	ld.shared.v4.f32 	{%f1186, %f1187, %f1188, %f1189}, [%r6+6144];
	ld.shared.v4.f32 	{%f1190, %f1191, %f1192, %f1193}, [%r6+6400];
	fma.rn.f32 	%f1194, %f1178, %f1186, %f1114;
	fma.rn.f32 	%f1195, %f1178, %f1187, %f1115;
	fma.rn.f32 	%f1196, %f1178, %f1188, %f1116;
	fma.rn.f32 	%f1197, %f1178, %f1189, %f1117;
	fma.rn.f32 	%f1198, %f1178, %f1190, %f1118;
	fma.rn.f32 	%f1199, %f1178, %f1191, %f1119;
	fma.rn.f32 	%f1200, %f1178, %f1192, %f1120;
	fma.rn.f32 	%f1201, %f1178, %f1193, %f1121;
	fma.rn.f32 	%f1202, %f1179, %f1186, %f1122;
	fma.rn.f32 	%f1203, %f1179, %f1187, %f1123;
	fma.rn.f32 	%f1204, %f1179, %f1188, %f1124;
	fma.rn.f32 	%f1205, %f1179, %f1189, %f1125;
	fma.rn.f32 	%f1206, %f1179, %f1190, %f1126;
	fma.rn.f32 	%f1207, %f1179, %f1191, %f1127;
	fma.rn.f32 	%f1208, %f1179, %f1192, %f1128;
	fma.rn.f32 	%f1209, %f1179, %f1193, %f1129;
	fma.rn.f32 	%f1210, %f1180, %f1186, %f1130;
	fma.rn.f32 	%f1211, %f1180, %f1187, %f1131;
	fma.rn.f32 	%f1212, %f1180, %f1188, %f1132;
	fma.rn.f32 	%f1213, %f1180, %f1189, %f1133;
	fma.rn.f32 	%f1214, %f1180, %f1190, %f1134;
	fma.rn.f32 	%f1215, %f1180, %f1191, %f1135;
	fma.rn.f32 	%f1216, %f1180, %f1192, %f1136;
	fma.rn.f32 	%f1217, %f1180, %f1193, %f1137;
	fma.rn.f32 	%f1218, %f1181, %f1186, %f1138;
	fma.rn.f32 	%f1219, %f1181, %f1187, %f1139;
	fma.rn.f32 	%f1220, %f1181, %f1188, %f1140;
	fma.rn.f32 	%f1221, %f1181, %f1189, %f1141;
	fma.rn.f32 	%f1222, %f1181, %f1190, %f1142;
	fma.rn.f32 	%f1223, %f1181, %f1191, %f1143;
	fma.rn.f32 	%f1224, %f1181, %f1192, %f1144;
	fma.rn.f32 	%f1225, %f1181, %f1193, %f1145;
	fma.rn.f32 	%f1226, %f1182, %f1186, %f1146;
	fma.rn.f32 	%f1227, %f1182, %f1187, %f1147;
	fma.rn.f32 	%f1228, %f1182, %f1188, %f1148;
	fma.rn.f32 	%f1229, %f1182, %f1189, %f1149;
	fma.rn.f32 	%f1230, %f1182, %f1190, %f1150;
	fma.rn.f32 	%f1231, %f1182, %f1191, %f1151;
	fma.rn.f32 	%f1232, %f1182, %f1192, %f1152;
	fma.rn.f32 	%f1233, %f1182, %f1193, %f1153;
	fma.rn.f32 	%f1234, %f1183, %f1186, %f1154;
	fma.rn.f32 	%f1235, %f1183, %f1187, %f1155;
	fma.rn.f32 	%f1236, %f1183, %f1188, %f1156;
	fma.rn.f32 	%f1237, %f1183, %f1189, %f1157;
	fma.rn.f32 	%f1238, %f1183, %f1190, %f1158;
	fma.rn.f32 	%f1239, %f1183, %f1191, %f1159;
	fma.rn.f32 	%f1240, %f1183, %f1192, %f1160;
	fma.rn.f32 	%f1241, %f1183, %f1193, %f1161;
	fma.rn.f32 	%f1242, %f1184, %f1186, %f1162;
	fma.rn.f32 	%f1243, %f1184, %f1187, %f1163;
	fma.rn.f32 	%f1244, %f1184, %f1188, %f1164;
	fma.rn.f32 	%f1245, %f1184, %f1189, %f1165;
	fma.rn.f32 	%f1246, %f1184, %f1190, %f1166;
	fma.rn.f32 	%f1247, %f1184, %f1191, %f1167;
	fma.rn.f32 	%f1248, %f1184, %f1192, %f1168;
	fma.rn.f32 	%f1249, %f1184, %f1193, %f1169;
	fma.rn.f32 	%f1250, %f1185, %f1186, %f1170;
	fma.rn.f32 	%f1251, %f1185, %f1187, %f1171;
	fma.rn.f32 	%f1252, %f1185, %f1188, %f1172;
	fma.rn.f32 	%f1253, %f1185, %f1189, %f1173;
	fma.rn.f32 	%f1254, %f1185, %f1190, %f1174;
	fma.rn.f32 	%f1255, %f1185, %f1191, %f1175;
	fma.rn.f32 	%f1256, %f1185, %f1192, %f1176;
	fma.rn.f32 	%f1257, %f1185, %f1193, %f1177;
	ld.shared.v4.f32 	{%f1258, %f1259, %f1260, %f1261}, [%r5+6656];
	ld.shared.v4.f32 	{%f1262, %f1263, %f1264, %f1265}, [%r5+6912];
	ld.shared.v4.f32 	{%f1266, %f1267, %f1268, %f1269}, [%r6+6656];
	ld.shared.v4.f32 	{%f1270, %f1271, %f1272, %f1273}, [%r6+6912];
	fma.rn.f32 	%f1274, %f1258, %f1266, %f1194;
	fma.rn.f32 	%f1275, %f1258, %f1267, %f1195;
	fma.rn.f32 	%f1276, %f1258, %f1268, %f1196;
	fma.rn.f32 	%f1277, %f1258, %f1269, %f1197;
	fma.rn.f32 	%f1278, %f1258, %f1270, %f1198;
	fma.rn.f32 	%f1279, %f1258, %f1271, %f1199;
	fma.rn.f32 	%f1280, %f1258, %f1272, %f1200;
	fma.rn.f32 	%f1281, %f1258, %f1273, %f1201;
	fma.rn.f32 	%f1282, %f1259, %f1266, %f1202;
	fma.rn.f32 	%f1283, %f1259, %f1267, %f1203;
	fma.rn.f32 	%f1284, %f1259, %f1268, %f1204;
	fma.rn.f32 	%f1285, %f1259, %f1269, %f1205;
	fma.rn.f32 	%f1286, %f1259, %f1270, %f1206;
	fma.rn.f32 	%f1287, %f1259, %f1271, %f1207;
	fma.rn.f32 	%f1288, %f1259, %f1272, %f1208;
	fma.rn.f32 	%f1289, %f1259, %f1273, %f1209;
	fma.rn.f32 	%f1290, %f1260, %f1266, %f1210;
	fma.rn.f32 	%f1291, %f1260, %f1267, %f1211;
	fma.rn.f32 	%f1292, %f1260, %f1268, %f1212;
	fma.rn.f32 	%f1293, %f1260, %f1269, %f1213;
	fma.rn.f32 	%f1294, %f1260, %f1270, %f1214;
	fma.rn.f32 	%f1295, %f1260, %f1271, %f1215;
	fma.rn.f32 	%f1296, %f1260, %f1272, %f1216;
	fma.rn.f32 	%f1297, %f1260, %f1273, %f1217;
	fma.rn.f32 	%f1298, %f1261, %f1266, %f1218;
	fma.rn.f32 	%f1299, %f1261, %f1267, %f1219;
	fma.rn.f32 	%f1300, %f1261, %f1268, %f1220;
	fma.rn.f32 	%f1301, %f1261, %f1269, %f1221;
	fma.rn.f32 	%f1302, %f1261, %f1270, %f1222;
	fma.rn.f32 	%f1303, %f1261, %f1271, %f1223;
	fma.rn.f32 	%f1304, %f1261, %f1272, %f1224;
	fma.rn.f32 	%f1305, %f1261, %f1273, %f1225;
	fma.rn.f32 	%f1306, %f1262, %f1266, %f1226;
	fma.rn.f32 	%f1307, %f1262, %f1267, %f1227;
	fma.rn.f32 	%f1308, %f1262, %f1268, %f1228;
	fma.rn.f32 	%f1309, %f1262, %f1269, %f1229;
	fma.rn.f32 	%f1310, %f1262, %f1270, %f1230;
	fma.rn.f32 	%f1311, %f1262, %f1271, %f1231;
	fma.rn.f32 	%f1312, %f1262, %f1272, %f1232;
	fma.rn.f32 	%f1313, %f1262, %f1273, %f1233;
	fma.rn.f32 	%f1314, %f1263, %f1266, %f1234;
	fma.rn.f32 	%f1315, %f1263, %f1267, %f1235;
	fma.rn.f32 	%f1316, %f1263, %f1268, %f1236;
	fma.rn.f32 	%f1317, %f1263, %f1269, %f1237;
	fma.rn.f32 	%f1318, %f1263, %f1270, %f1238;
	fma.rn.f32 	%f1319, %f1263, %f1271, %f1239;
	fma.rn.f32 	%f1320, %f1263, %f1272, %f1240;
	fma.rn.f32 	%f1321, %f1263, %f1273, %f1241;
	fma.rn.f32 	%f1322, %f1264, %f1266, %f1242;
	fma.rn.f32 	%f1323, %f1264, %f1267, %f1243;
	fma.rn.f32 	%f1324, %f1264, %f1268, %f1244;
	fma.rn.f32 	%f1325, %f1264, %f1269, %f1245;
	fma.rn.f32 	%f1326, %f1264, %f1270, %f1246;
	fma.rn.f32 	%f1327, %f1264, %f1271, %f1247;
	fma.rn.f32 	%f1328, %f1264, %f1272, %f1248;
	fma.rn.f32 	%f1329, %f1264, %f1273, %f1249;
	fma.rn.f32 	%f1330, %f1265, %f1266, %f1250;
	fma.rn.f32 	%f1331, %f1265, %f1267, %f1251;
	fma.rn.f32 	%f1332, %f1265, %f1268, %f1252;
	fma.rn.f32 	%f1333, %f1265, %f1269, %f1253;
	fma.rn.f32 	%f1334, %f1265, %f1270, %f1254;
	fma.rn.f32 	%f1335, %f1265, %f1271, %f1255;
	fma.rn.f32 	%f1336, %f1265, %f1272, %f1256;
	fma.rn.f32 	%f1337, %f1265, %f1273, %f1257;
	ld.shared.v4.f32 	{%f1338, %f1339, %f1340, %f1341}, [%r5+7168];
	ld.shared.v4.f32 	{%f1342, %f1343, %f1344, %f1345}, [%r5+7424];
	ld.shared.v4.f32 	{%f1346, %f1347, %f1348, %f1349}, [%r6+7168];
	ld.shared.v4.f32 	{%f1350, %f1351, %f1352, %f1353}, [%r6+7424];
	fma.rn.f32 	%f1354, %f1338, %f1346, %f1274;
	fma.rn.f32 	%f1355, %f1338, %f1347, %f1275;
	fma.rn.f32 	%f1356, %f1338, %f1348, %f1276;
	fma.rn.f32 	%f1357, %f1338, %f1349, %f1277;
	fma.rn.f32 	%f1358, %f1338, %f1350, %f1278;
	fma.rn.f32 	%f1359, %f1338, %f1351, %f1279;
	fma.rn.f32 	%f1360, %f1338, %f1352, %f1280;
	fma.rn.f32 	%f1361, %f1338, %f1353, %f1281;
	fma.rn.f32 	%f1362, %f1339, %f1346, %f1282;
	fma.rn.f32 	%f1363, %f1339, %f1347, %f1283;
	fma.rn.f32 	%f1364, %f1339, %f1348, %f1284;
	fma.rn.f32 	%f1365, %f1339, %f1349, %f1285;
	fma.rn.f32 	%f1366, %f1339, %f1350, %f1286;
	fma.rn.f32 	%f1367, %f1339, %f1351, %f1287;
	fma.rn.f32 	%f1368, %f1339, %f1352, %f1288;
	fma.rn.f32 	%f1369, %f1339, %f1353, %f1289;
	fma.rn.f32 	%f1370, %f1340, %f1346, %f1290;
	fma.rn.f32 	%f1371, %f1340, %f1347, %f1291;
	fma.rn.f32 	%f1372, %f1340, %f1348, %f1292;
	fma.rn.f32 	%f1373, %f1340, %f1349, %f1293;
	fma.rn.f32 	%f1374, %f1340, %f1350, %f1294;
	fma.rn.f32 	%f1375, %f1340, %f1351, %f1295;
	fma.rn.f32 	%f1376, %f1340, %f1352, %f1296;
	fma.rn.f32 	%f1377, %f1340, %f1353, %f1297;
	fma.rn.f32 	%f1378, %f1341, %f1346, %f1298;
	fma.rn.f32 	%f1379, %f1341, %f1347, %f1299;
	fma.rn.f32 	%f1380, %f1341, %f1348, %f1300;
	fma.rn.f32 	%f1381, %f1341, %f1349, %f1301;
	fma.rn.f32 	%f1382, %f1341, %f1350, %f1302;
	fma.rn.f32 	%f1383, %f1341, %f1351, %f1303;
	fma.rn.f32 	%f1384, %f1341, %f1352, %f1304;
	fma.rn.f32 	%f1385, %f1341, %f1353, %f1305;
	fma.rn.f32 	%f1386, %f1342, %f1346, %f1306;
	fma.rn.f32 	%f1387, %f1342, %f1347, %f1307;
	fma.rn.f32 	%f1388, %f1342, %f1348, %f1308;
	fma.rn.f32 	%f1389, %f1342, %f1349, %f1309;
	fma.rn.f32 	%f1390, %f1342, %f1350, %f1310;
	fma.rn.f32 	%f1391, %f1342, %f1351, %f1311;
	fma.rn.f32 	%f1392, %f1342, %f1352, %f1312;
	fma.rn.f32 	%f1393, %f1342, %f1353, %f1313;
	fma.rn.f32 	%f1394, %f1343, %f1346, %f1314;
	fma.rn.f32 	%f1395, %f1343, %f1347, %f1315;
	fma.rn.f32 	%f1396, %f1343, %f1348, %f1316;
	fma.rn.f32 	%f1397, %f1343, %f1349, %f1317;
	fma.rn.f32 	%f1398, %f1343, %f1350, %f1318;
	fma.rn.f32 	%f1399, %f1343, %f1351, %f1319;
	fma.rn.f32 	%f1400, %f1343, %f1352, %f1320;
	fma.rn.f32 	%f1401, %f1343, %f1353, %f1321;
	fma.rn.f32 	%f1402, %f1344, %f1346, %f1322;
	fma.rn.f32 	%f1403, %f1344, %f1347, %f1323;
	fma.rn.f32 	%f1404, %f1344, %f1348, %f1324;
	fma.rn.f32 	%f1405, %f1344, %f1349, %f1325;
	fma.rn.f32 	%f1406, %f1344, %f1350, %f1326;
	fma.rn.f32 	%f1407, %f1344, %f1351, %f1327;
	fma.rn.f32 	%f1408, %f1344, %f1352, %f1328;
	fma.rn.f32 	%f1409, %f1344, %f1353, %f1329;
	fma.rn.f32 	%f1410, %f1345, %f1346, %f1330;
	fma.rn.f32 	%f1411, %f1345, %f1347, %f1331;
	fma.rn.f32 	%f1412, %f1345, %f1348, %f1332;
	fma.rn.f32 	%f1413, %f1345, %f1349, %f1333;
	fma.rn.f32 	%f1414, %f1345, %f1350, %f1334;
	fma.rn.f32 	%f1415, %f1345, %f1351, %f1335;
	fma.rn.f32 	%f1416, %f1345, %f1352, %f1336;
	fma.rn.f32 	%f1417, %f1345, %f1353, %f1337;
	ld.shared.v4.f32 	{%f1418, %f1419, %f1420, %f1421}, [%r5+7680];
	ld.shared.v4.f32 	{%f1422, %f1423, %f1424, %f1425}, [%r5+7936];
	ld.shared.v4.f32 	{%f1426, %f1427, %f1428, %f1429}, [%r6+7680];
	ld.shared.v4.f32 	{%f1430, %f1431, %f1432, %f1433}, [%r6+7936];
	fma.rn.f32 	%f1434, %f1418, %f1426, %f1354;
	fma.rn.f32 	%f1435, %f1418, %f1427, %f1355;
	fma.rn.f32 	%f1436, %f1418, %f1428, %f1356;
	fma.rn.f32 	%f1437, %f1418, %f1429, %f1357;
	fma.rn.f32 	%f1438, %f1418, %f1430, %f1358;
	fma.rn.f32 	%f1439, %f1418, %f1431, %f1359;
	fma.rn.f32 	%f1440, %f1418, %f1432, %f1360;
	fma.rn.f32 	%f1441, %f1418, %f1433, %f1361;
	fma.rn.f32 	%f1442, %f1419, %f1426, %f1362;
	fma.rn.f32 	%f1443, %f1419, %f1427, %f1363;
	fma.rn.f32 	%f1444, %f1419, %f1428, %f1364;
	fma.rn.f32 	%f1445, %f1419, %f1429, %f1365;
	fma.rn.f32 	%f1446, %f1419, %f1430, %f1366;
	fma.rn.f32 	%f1447, %f1419, %f1431, %f1367;
	fma.rn.f32 	%f1448, %f1419, %f1432, %f1368;
	fma.rn.f32 	%f1449, %f1419, %f1433, %f1369;
	fma.rn.f32 	%f1450, %f1420, %f1426, %f1370;
	fma.rn.f32 	%f1451, %f1420, %f1427, %f1371;
	fma.rn.f32 	%f1452, %f1420, %f1428, %f1372;
	fma.rn.f32 	%f1453, %f1420, %f1429, %f1373;
	fma.rn.f32 	%f1454, %f1420, %f1430, %f1374;
	fma.rn.f32 	%f1455, %f1420, %f1431, %f1375;
	fma.rn.f32 	%f1456, %f1420, %f1432, %f1376;
	fma.rn.f32 	%f1457, %f1420, %f1433, %f1377;
	fma.rn.f32 	%f1458, %f1421, %f1426, %f1378;
	fma.rn.f32 	%f1459, %f1421, %f1427, %f1379;
	fma.rn.f32 	%f1460, %f1421, %f1428, %f1380;
	fma.rn.f32 	%f1461, %f1421, %f1429, %f1381;
	fma.rn.f32 	%f1462, %f1421, %f1430, %f1382;
	fma.rn.f32 	%f1463, %f1421, %f1431, %f1383;
	fma.rn.f32 	%f1464, %f1421, %f1432, %f1384;
	fma.rn.f32 	%f1465, %f1421, %f1433, %f1385;
	fma.rn.f32 	%f1466, %f1422, %f1426, %f1386;
	fma.rn.f32 	%f1467, %f1422, %f1427, %f1387;
	fma.rn.f32 	%f1468, %f1422, %f1428, %f1388;
	fma.rn.f32 	%f1469, %f1422, %f1429, %f1389;
	fma.rn.f32 	%f1470, %f1422, %f1430, %f1390;
	fma.rn.f32 	%f1471, %f1422, %f1431, %f1391;
	fma.rn.f32 	%f1472, %f1422, %f1432, %f1392;
	fma.rn.f32 	%f1473, %f1422, %f1433, %f1393;
	fma.rn.f32 	%f1474, %f1423, %f1426, %f1394;
	fma.rn.f32 	%f1475, %f1423, %f1427, %f1395;
	fma.rn.f32 	%f1476, %f1423, %f1428, %f1396;
	fma.rn.f32 	%f1477, %f1423, %f1429, %f1397;
	fma.rn.f32 	%f1478, %f1423, %f1430, %f1398;
	fma.rn.f32 	%f1479, %f1423, %f1431, %f1399;
	fma.rn.f32 	%f1480, %f1423, %f1432, %f1400;
	fma.rn.f32 	%f1481, %f1423, %f1433, %f1401;
	fma.rn.f32 	%f1482, %f1424, %f1426, %f1402;
	fma.rn.f32 	%f1483, %f1424, %f1427, %f1403;
	fma.rn.f32 	%f1484, %f1424, %f1428, %f1404;
	fma.rn.f32 	%f1485, %f1424, %f1429, %f1405;
	fma.rn.f32 	%f1486, %f1424, %f1430, %f1406;
	fma.rn.f32 	%f1487, %f1424, %f1431, %f1407;
	fma.rn.f32 	%f1488, %f1424, %f1432, %f1408;
	fma.rn.f32 	%f1489, %f1424, %f1433, %f1409;
	fma.rn.f32 	%f1490, %f1425, %f1426, %f1410;
	fma.rn.f32 	%f1491, %f1425, %f1427, %f1411;
	fma.rn.f32 	%f1492, %f1425, %f1428, %f1412;
	fma.rn.f32 	%f1493, %f1425, %f1429, %f1413;
	fma.rn.f32 	%f1494, %f1425, %f1430, %f1414;
	fma.rn.f32 	%f1495, %f1425, %f1431, %f1415;
	fma.rn.f32 	%f1496, %f1425, %f1432, %f1416;
	fma.rn.f32 	%f1497, %f1425, %f1433, %f1417;
	st.shared.f32 	[%r1], %f850;
	st.shared.f32 	[%r1+512], %f851;
	st.shared.f32 	[%r1+1024], %f852;
	st.shared.f32 	[%r1+1536], %f853;
	st.shared.v4.f32 	[%r2], {%f854, %f855, %f856, %f857};
	bar.sync 	0;
	ld.global.nc.v4.f32 	{%f1498, %f1499, %f1500, %f1501}, [%rd45+-32];
	ld.global.nc.v4.f32 	{%f1502, %f1503, %f1504, %f1505}, [%rd44+-32768];
	ld.shared.v4.f32 	{%f1506, %f1507, %f1508, %f1509}, [%r5];
	ld.shared.v4.f32 	{%f1510, %f1511, %f1512, %f1513}, [%r5+256];
	ld.shared.v4.f32 	{%f1514, %f1515, %f1516, %f1517}, [%r6];
	ld.shared.v4.f32 	{%f1518, %f1519, %f1520, %f1521}, [%r6+256];
	fma.rn.f32 	%f1522, %f1506, %f1514, %f1434;
	fma.rn.f32 	%f1523, %f1506, %f1515, %f1435;
	fma.rn.f32 	%f1524, %f1506, %f1516, %f1436;
	fma.rn.f32 	%f1525, %f1506, %f1517, %f1437;
	fma.rn.f32 	%f1526, %f1506, %f1518, %f1438;
	fma.rn.f32 	%f1527, %f1506, %f1519, %f1439;
	fma.rn.f32 	%f1528, %f1506, %f1520, %f1440;
	fma.rn.f32 	%f1529, %f1506, %f1521, %f1441;
	fma.rn.f32 	%f1530, %f1507, %f1514, %f1442;
	fma.rn.f32 	%f1531, %f1507, %f1515, %f1443;
	fma.rn.f32 	%f1532, %f1507, %f1516, %f1444;
	fma.rn.f32 	%f1533, %f1507, %f1517, %f1445;
	fma.rn.f32 	%f1534, %f1507, %f1518, %f1446;
	fma.rn.f32 	%f1535, %f1507, %f1519, %f1447;
	fma.rn.f32 	%f1536, %f1507, %f1520, %f1448;
	fma.rn.f32 	%f1537, %f1507, %f1521, %f1449;
	fma.rn.f32 	%f1538, %f1508, %f1514, %f1450;
	fma.rn.f32 	%f1539, %f1508, %f1515, %f1451;
	fma.rn.f32 	%f1540, %f1508, %f1516, %f1452;
	fma.rn.f32 	%f1541, %f1508, %f1517, %f1453;
	fma.rn.f32 	%f1542, %f1508, %f1518, %f1454;
	fma.rn.f32 	%f1543, %f1508, %f1519, %f1455;
	fma.rn.f32 	%f1544, %f1508, %f1520, %f1456;
	fma.rn.f32 	%f1545, %f1508, %f1521, %f1457;
	fma.rn.f32 	%f1546, %f1509, %f1514, %f1458;
	fma.rn.f32 	%f1547, %f1509, %f1515, %f1459;
	fma.rn.f32 	%f1548, %f1509, %f1516, %f1460;
	fma.rn.f32 	%f1549, %f1509, %f1517, %f1461;
	fma.rn.f32 	%f1550, %f1509, %f1518, %f1462;
	fma.rn.f32 	%f1551, %f1509, %f1519, %f1463;
	fma.rn.f32 	%f1552, %f1509, %f1520, %f1464;
	fma.rn.f32 	%f1553, %f1509, %f1521, %f1465;
	fma.rn.f32 	%f1554, %f1510, %f1514, %f1466;
	fma.rn.f32 	%f1555, %f1510, %f1515, %f1467;
	fma.rn.f32 	%f1556, %f1510, %f1516, %f1468;
	fma.rn.f32 	%f1557, %f1510, %f1517, %f1469;
	fma.rn.f32 	%f1558, %f1510, %f1518, %f1470;
	fma.rn.f32 	%f1559, %f1510, %f1519, %f1471;
	fma.rn.f32 	%f1560, %f1510, %f1520, %f1472;
	fma.rn.f32 	%f1561, %f1510, %f1521, %f1473;
	fma.rn.f32 	%f1562, %f1511, %f1514, %f1474;
	fma.rn.f32 	%f1563, %f1511, %f1515, %f1475;
	fma.rn.f32 	%f1564, %f1511, %f1516, %f1476;
	fma.rn.f32 	%f1565, %f1511, %f1517, %f1477;
	fma.rn.f32 	%f1566, %f1511, %f1518, %f1478;
	fma.rn.f32 	%f1567, %f1511, %f1519, %f1479;
	fma.rn.f32 	%f1568, %f1511, %f1520, %f1480;
	fma.rn.f32 	%f1569, %f1511, %f1521, %f1481;
	fma.rn.f32 	%f1570, %f1512, %f1514, %f1482;
	fma.rn.f32 	%f1571, %f1512, %f1515, %f1483;
	fma.rn.f32 	%f1572, %f1512, %f1516, %f1484;
	fma.rn.f32 	%f1573, %f1512, %f1517, %f1485;
	fma.rn.f32 	%f1574, %f1512, %f1518, %f1486;
	fma.rn.f32 	%f1575, %f1512, %f1519, %f1487;
	fma.rn.f32 	%f1576, %f1512, %f1520, %f1488;
	fma.rn.f32 	%f1577, %f1512, %f1521, %f1489;
	fma.rn.f32 	%f1578, %f1513, %f1514, %f1490;
	fma.rn.f32 	%f1579, %f1513, %f1515, %f1491;
	fma.rn.f32 	%f1580, %f1513, %f1516, %f1492;
	fma.rn.f32 	%f1581, %f1513, %f1517, %f1493;
	fma.rn.f32 	%f1582, %f1513, %f1518, %f1494;
	fma.rn.f32 	%f1583, %f1513, %f1519, %f1495;
	fma.rn.f32 	%f1584, %f1513, %f1520, %f1496;
	fma.rn.f32 	%f1585, %f1513, %f1521, %f1497;
	ld.shared.v4.f32 	{%f1586, %f1587, %f1588, %f1589}, [%r5+512];
	ld.shared.v4.f32 	{%f1590, %f1591, %f1592, %f1593}, [%r5+768];
	ld.shared.v4.f32 	{%f1594, %f1595, %f1596, %f1597}, [%r6+512];
	ld.shared.v4.f32 	{%f1598, %f1599, %f1600, %f1601}, [%r6+768];
	fma.rn.f32 	%f1602, %f1586, %f1594, %f1522;
	fma.rn.f32 	%f1603, %f1586, %f1595, %f1523;
	fma.rn.f32 	%f1604, %f1586, %f1596, %f1524;
	fma.rn.f32 	%f1605, %f1586, %f1597, %f1525;
	fma.rn.f32 	%f1606, %f1586, %f1598, %f1526;
	fma.rn.f32 	%f1607, %f1586, %f1599, %f1527;
	fma.rn.f32 	%f1608, %f1586, %f1600, %f1528;
	fma.rn.f32 	%f1609, %f1586, %f1601, %f1529;
	fma.rn.f32 	%f1610, %f1587, %f1594, %f1530;
	fma.rn.f32 	%f1611, %f1587, %f1595, %f1531;
	fma.rn.f32 	%f1612, %f1587, %f1596, %f1532;
	fma.rn.f32 	%f1613, %f1587, %f1597, %f1533;
	fma.rn.f32 	%f1614, %f1587, %f1598, %f1534;
	fma.rn.f32 	%f1615, %f1587, %f1599, %f1535;
	fma.rn.f32 	%f1616, %f1587, %f1600, %f1536;
	fma.rn.f32 	%f1617, %f1587, %f1601, %f1537;
	fma.rn.f32 	%f1618, %f1588, %f1594, %f1538;
	fma.rn.f32 	%f1619, %f1588, %f1595, %f1539;
	fma.rn.f32 	%f1620, %f1588, %f1596, %f1540;
	fma.rn.f32 	%f1621, %f1588, %f1597, %f1541;
	fma.rn.f32 	%f1622, %f1588, %f1598, %f1542;
	fma.rn.f32 	%f1623, %f1588, %f1599, %f1543;
	fma.rn.f32 	%f1624, %f1588, %f1600, %f1544;
	fma.rn.f32 	%f1625, %f1588, %f1601, %f1545;
	fma.rn.f32 	%f1626, %f1589, %f1594, %f1546;
	fma.rn.f32 	%f1627, %f1589, %f1595, %f1547;
	fma.rn.f32 	%f1628, %f1589, %f1596, %f1548;
	fma.rn.f32 	%f1629, %f1589, %f1597, %f1549;
	fma.rn.f32 	%f1630, %f1589, %f1598, %f1550;
	fma.rn.f32 	%f1631, %f1589, %f1599, %f1551;
	fma.rn.f32 	%f1632, %f1589, %f1600, %f1552;
	fma.rn.f32 	%f1633, %f1589, %f1601, %f1553;
	fma.rn.f32 	%f1634, %f1590, %f1594, %f1554;
	fma.rn.f32 	%f1635, %f1590, %f1595, %f1555;
	fma.rn.f32 	%f1636, %f1590, %f1596, %f1556;
	fma.rn.f32 	%f1637, %f1590, %f1597, %f1557;
	fma.rn.f32 	%f1638, %f1590, %f1598, %f1558;
	fma.rn.f32 	%f1639, %f1590, %f1599, %f1559;
	fma.rn.f32 	%f1640, %f1590, %f1600, %f1560;
	fma.rn.f32 	%f1641, %f1590, %f1601, %f1561;
	fma.rn.f32 	%f1642, %f1591, %f1594, %f1562;
	fma.rn.f32 	%f1643, %f1591, %f1595, %f1563;
	fma.rn.f32 	%f1644, %f1591, %f1596, %f1564;
	fma.rn.f32 	%f1645, %f1591, %f1597, %f1565;
	fma.rn.f32 	%f1646, %f1591, %f1598, %f1566;
	fma.rn.f32 	%f1647, %f1591, %f1599, %f1567;
	fma.rn.f32 	%f1648, %f1591, %f1600, %f1568;
	fma.rn.f32 	%f1649, %f1591, %f1601, %f1569;
	fma.rn.f32 	%f1650, %f1592, %f1594, %f1570;
	fma.rn.f32 	%f1651, %f1592, %f1595, %f1571;
	fma.rn.f32 	%f1652, %f1592, %f1596, %f1572;
	fma.rn.f32 	%f1653, %f1592, %f1597, %f1573;
	fma.rn.f32 	%f1654, %f1592, %f1598, %f1574;
	fma.rn.f32 	%f1655, %f1592, %f1599, %f1575;
	fma.rn.f32 	%f1656, %f1592, %f1600, %f1576;
	fma.rn.f32 	%f1657, %f1592, %f1601, %f1577;
	fma.rn.f32 	%f1658, %f1593, %f1594, %f1578;
	fma.rn.f32 	%f1659, %f1593, %f1595, %f1579;
	fma.rn.f32 	%f1660, %f1593, %f1596, %f1580;
	fma.rn.f32 	%f1661, %f1593, %f1597, %f1581;
	fma.rn.f32 	%f1662, %f1593, %f1598, %f1582;
	fma.rn.f32 	%f1663, %f1593, %f1599, %f1583;
	fma.rn.f32 	%f1664, %f1593, %f1600, %f1584;
	fma.rn.f32 	%f1665, %f1593, %f1601, %f1585;
	ld.shared.v4.f32 	{%f1666, %f1667, %f1668, %f1669}, [%r5+1024];
	ld.shared.v4.f32 	{%f1670, %f1671, %f1672, %f1673}, [%r5+1280];
	ld.shared.v4.f32 	{%f1674, %f1675, %f1676, %f1677}, [%r6+1024];
	ld.shared.v4.f32 	{%f1678, %f1679, %f1680, %f1681}, [%r6+1280];
	fma.rn.f32 	%f1682, %f1666, %f1674, %f1602;
	fma.rn.f32 	%f1683, %f1666, %f1675, %f1603;
	fma.rn.f32 	%f1684, %f1666, %f1676, %f1604;
	fma.rn.f32 	%f1685, %f1666, %f1677, %f1605;
	fma.rn.f32 	%f1686, %f1666, %f1678, %f1606;
	fma.rn.f32 	%f1687, %f1666, %f1679, %f1607;
	fma.rn.f32 	%f1688, %f1666, %f1680, %f1608;
	fma.rn.f32 	%f1689, %f1666, %f1681, %f1609;
	fma.rn.f32 	%f1690, %f1667, %f1674, %f1610;
	fma.rn.f32 	%f1691, %f1667, %f1675, %f1611;
	fma.rn.f32 	%f1692, %f1667, %f1676, %f1612;
	fma.rn.f32 	%f1693, %f1667, %f1677, %f1613;
	fma.rn.f32 	%f1694, %f1667, %f1678, %f1614;
	fma.rn.f32 	%f1695, %f1667, %f1679, %f1615;
	fma.rn.f32 	%f1696, %f1667, %f1680, %f1616;
	fma.rn.f32 	%f1697, %f1667, %f1681, %f1617;
	fma.rn.f32 	%f1698, %f1668, %f1674, %f1618;
	fma.rn.f32 	%f1699, %f1668, %f1675, %f1619;
	fma.rn.f32 	%f1700, %f1668, %f1676, %f1620;
	fma.rn.f32 	%f1701, %f1668, %f1677, %f1621;
	fma.rn.f32 	%f1702, %f1668, %f1678, %f1622;
	fma.rn.f32 	%f1703, %f1668, %f1679, %f1623;
	fma.rn.f32 	%f1704, %f1668, %f1680, %f1624;
	fma.rn.f32 	%f1705, %f1668, %f1681, %f1625;
	fma.rn.f32 	%f1706, %f1669, %f1674, %f1626;
	fma.rn.f32 	%f1707, %f1669, %f1675, %f1627;
	fma.rn.f32 	%f1708, %f1669, %f1676, %f1628;
	fma.rn.f32 	%f1709, %f1669, %f1677, %f1629;
	fma.rn.f32 	%f1710, %f1669, %f1678, %f1630;
	fma.rn.f32 	%f1711, %f1669, %f1679, %f1631;
	fma.rn.f32 	%f1712, %f1669, %f1680, %f1632;
	fma.rn.f32 	%f1713, %f1669, %f1681, %f1633;
	fma.rn.f32 	%f1714, %f1670, %f1674, %f1634;
	fma.rn.f32 	%f1715, %f1670, %f1675, %f1635;
	fma.rn.f32 	%f1716, %f1670, %f1676, %f1636;
	fma.rn.f32 	%f1717, %f1670, %f1677, %f1637;
	fma.rn.f32 	%f1718, %f1670, %f1678, %f1638;
	fma.rn.f32 	%f1719, %f1670, %f1679, %f1639;
	fma.rn.f32 	%f1720, %f1670, %f1680, %f1640;
	fma.rn.f32 	%f1721, %f1670, %f1681, %f1641;
	fma.rn.f32 	%f1722, %f1671, %f1674, %f1642;
	fma.rn.f32 	%f1723, %f1671, %f1675, %f1643;
	fma.rn.f32 	%f1724, %f1671, %f1676, %f1644;
	fma.rn.f32 	%f1725, %f1671, %f1677, %f1645;
	fma.rn.f32 	%f1726, %f1671, %f1678, %f1646;
	fma.rn.f32 	%f1727, %f1671, %f1679, %f1647;
	fma.rn.f32 	%f1728, %f1671, %f1680, %f1648;
	fma.rn.f32 	%f1729, %f1671, %f1681, %f1649;
	fma.rn.f32 	%f1730, %f1672, %f1674, %f1650;
	fma.rn.f32 	%f1731, %f1672, %f1675, %f1651;
	fma.rn.f32 	%f1732, %f1672, %f1676, %f1652;
	fma.rn.f32 	%f1733, %f1672, %f1677, %f1653;
	fma.rn.f32 	%f1734, %f1672, %f1678, %f1654;
	fma.rn.f32 	%f1735, %f1672, %f1679, %f1655;
	fma.rn.f32 	%f1736, %f1672, %f1680, %f1656;
	fma.rn.f32 	%f1737, %f1672, %f1681, %f1657;
	fma.rn.f32 	%f1738, %f1673, %f1674, %f1658;
	fma.rn.f32 	%f1739, %f1673, %f1675, %f1659;
	fma.rn.f32 	%f1740, %f1673, %f1676, %f1660;
	fma.rn.f32 	%f1741, %f1673, %f1677, %f1661;
	fma.rn.f32 	%f1742, %f1673, %f1678, %f1662;
	fma.rn.f32 	%f1743, %f1673, %f1679, %f1663;
	fma.rn.f32 	%f1744, %f1673, %f1680, %f1664;
	fma.rn.f32 	%f1745, %f1673, %f1681, %f1665;
	ld.shared.v4.f32 	{%f1746, %f1747, %f1748, %f1749}, [%r5+1536];
	ld.shared.v4.f32 	{%f1750, %f1751, %f1752, %f1753}, [%r5+1792];
	ld.shared.v4.f32 	{%f1754, %f1755, %f1756, %f1757}, [%r6+1536];
	ld.shared.v4.f32 	{%f1758, %f1759, %f1760, %f1761}, [%r6+1792];
	fma.rn.f32 	%f1762, %f1746, %f1754, %f1682;
	fma.rn.f32 	%f1763, %f1746, %f1755, %f1683;
	fma.rn.f32 	%f1764, %f1746, %f1756, %f1684;
	fma.rn.f32 	%f1765, %f1746, %f1757, %f1685;
	fma.rn.f32 	%f1766, %f1746, %f1758, %f1686;
	fma.rn.f32 	%f1767, %f1746, %f1759, %f1687;
	fma.rn.f32 	%f1768, %f1746, %f1760, %f1688;
	fma.rn.f32 	%f1769, %f1746, %f1761, %f1689;
	fma.rn.f32 	%f1770, %f1747, %f1754, %f1690;
	fma.rn.f32 	%f1771, %f1747, %f1755, %f1691;
	fma.rn.f32 	%f1772, %f1747, %f1756, %f1692;
	fma.rn.f32 	%f1773, %f1747, %f1757, %f1693;
	fma.rn.f32 	%f1774, %f1747, %f1758, %f1694;
	fma.rn.f32 	%f1775, %f1747, %f1759, %f1695;
	fma.rn.f32 	%f1776, %f1747, %f1760, %f1696;
	fma.rn.f32 	%f1777, %f1747, %f1761, %f1697;
	fma.rn.f32 	%f1778, %f1748, %f1754, %f1698;
	fma.rn.f32 	%f1779, %f1748, %f1755, %f1699;
	fma.rn.f32 	%f1780, %f1748, %f1756, %f1700;
	fma.rn.f32 	%f1781, %f1748, %f1757, %f1701;
	fma.rn.f32 	%f1782, %f1748, %f1758, %f1702;
	fma.rn.f32 	%f1783, %f1748, %f1759, %f1703;
	fma.rn.f32 	%f1784, %f1748, %f1760, %f1704;
	fma.rn.f32 	%f1785, %f1748, %f1761, %f1705;
	fma.rn.f32 	%f1786, %f1749, %f1754, %f1706;
	fma.rn.f32 	%f1787, %f1749, %f1755, %f1707;
	fma.rn.f32 	%f1788, %f1749, %f1756, %f1708;
	fma.rn.f32 	%f1789, %f1749, %f1757, %f1709;
	fma.rn.f32 	%f1790, %f1749, %f1758, %f1710;
	fma.rn.f32 	%f1791, %f1749, %f1759, %f1711;
	fma.rn.f32 	%f1792, %f1749, %f1760, %f1712;
	fma.rn.f32 	%f1793, %f1749, %f1761, %f1713;
	fma.rn.f32 	%f1794, %f1750, %f1754, %f1714;
	fma.rn.f32 	%f1795, %f1750, %f1755, %f1715;
	fma.rn.f32 	%f1796, %f1750, %f1756, %f1716;
	fma.rn.f32 	%f1797, %f1750, %f1757, %f1717;
	fma.rn.f32 	%f1798, %f1750, %f1758, %f1718;
	fma.rn.f32 	%f1799, %f1750, %f1759, %f1719;
	fma.rn.f32 	%f1800, %f1750, %f1760, %f1720;
	fma.rn.f32 	%f1801, %f1750, %f1761, %f1721;
	fma.rn.f32 	%f1802, %f1751, %f1754, %f1722;
	fma.rn.f32 	%f1803, %f1751, %f1755, %f1723;
	fma.rn.f32 	%f1804, %f1751, %f1756, %f1724;
	fma.rn.f32 	%f1805, %f1751, %f1757, %f1725;
	fma.rn.f32 	%f1806, %f1751, %f1758, %f1726;
	fma.rn.f32 	%f1807, %f1751, %f1759, %f1727;
	fma.rn.f32 	%f1808, %f1751, %f1760, %f1728;
	fma.rn.f32 	%f1809, %f1751, %f1761, %f1729;
	fma.rn.f32 	%f1810, %f1752, %f1754, %f1730;
	fma.rn.f32 	%f1811, %f1752, %f1755, %f1731;
	fma.rn.f32 	%f1812, %f1752, %f1756, %f1732;
	fma.rn.f32 	%f1813, %f1752, %f1757, %f1733;
	fma.rn.f32 	%f1814, %f1752, %f1758, %f1734;
	fma.rn.f32 	%f1815, %f1752, %f1759, %f1735;
	fma.rn.f32 	%f1816, %f1752, %f1760, %f1736;
	fma.rn.f32 	%f1817, %f1752, %f1761, %f1737;
	fma.rn.f32 	%f1818, %f1753, %f1754, %f1738;
	fma.rn.f32 	%f1819, %f1753, %f1755, %f1739;
	fma.rn.f32 	%f1820, %f1753, %f1756, %f1740;
	fma.rn.f32 	%f1821, %f1753, %f1757, %f1741;
	fma.rn.f32 	%f1822, %f1753, %f1758, %f1742;
	fma.rn.f32 	%f1823, %f1753, %f1759, %f1743;
	fma.rn.f32 	%f1824, %f1753, %f1760, %f1744;
	fma.rn.f32 	%f1825, %f1753, %f1761, %f1745;
	ld.shared.v4.f32 	{%f1826, %f1827, %f1828, %f1829}, [%r5+2048];
	ld.shared.v4.f32 	{%f1830, %f1831, %f1832, %f1833}, [%r5+2304];
	ld.shared.v4.f32 	{%f1834, %f1835, %f1836, %f1837}, [%r6+2048];
	ld.shared.v4.f32 	{%f1838, %f1839, %f1840, %f1841}, [%r6+2304];
	fma.rn.f32 	%f1842, %f1826, %f1834, %f1762;
	fma.rn.f32 	%f1843, %f1826, %f1835, %f1763;
	fma.rn.f32 	%f1844, %f1826, %f1836, %f1764;
	fma.rn.f32 	%f1845, %f1826, %f1837, %f1765;
	fma.rn.f32 	%f1846, %f1826, %f1838, %f1766;
	fma.rn.f32 	%f1847, %f1826, %f1839, %f1767;
	fma.rn.f32 	%f1848, %f1826, %f1840, %f1768;
	fma.rn.f32 	%f1849, %f1826, %f1841, %f1769;
	fma.rn.f32 	%f1850, %f1827, %f1834, %f1770;
	fma.rn.f32 	%f1851, %f1827, %f1835, %f1771;
	fma.rn.f32 	%f1852, %f1827, %f1836, %f1772;
	fma.rn.f32 	%f1853, %f1827, %f1837, %f1773;
	fma.rn.f32 	%f1854, %f1827, %f1838, %f1774;
	fma.rn.f32 	%f1855, %f1827, %f1839, %f1775;
	fma.rn.f32 	%f1856, %f1827, %f1840, %f1776;
	fma.rn.f32 	%f1857, %f1827, %f1841, %f1777;
	fma.rn.f32 	%f1858, %f1828, %f1834, %f1778;
	fma.rn.f32 	%f1859, %f1828, %f1835, %f1779;
	fma.rn.f32 	%f1860, %f1828, %f1836, %f1780;
	fma.rn.f32 	%f1861, %f1828, %f1837, %f1781;
	fma.rn.f32 	%f1862, %f1828, %f1838, %f1782;
	fma.rn.f32 	%f1863, %f1828, %f1839, %f1783;
	fma.rn.f32 	%f1864, %f1828, %f1840, %f1784;
	fma.rn.f32 	%f1865, %f1828, %f1841, %f1785;
	fma.rn.f32 	%f1866, %f1829, %f1834, %f1786;
	fma.rn.f32 	%f1867, %f1829, %f1835, %f1787;
	fma.rn.f32 	%f1868, %f1829, %f1836, %f1788;
	fma.rn.f32 	%f1869, %f1829, %f1837, %f1789;
	fma.rn.f32 	%f1870, %f1829, %f1838, %f1790;
	fma.rn.f32 	%f1871, %f1829, %f1839, %f1791;
	fma.rn.f32 	%f1872, %f1829, %f1840, %f1792;
	fma.rn.f32 	%f1873, %f1829, %f1841, %f1793;
	fma.rn.f32 	%f1874, %f1830, %f1834, %f1794;
	fma.rn.f32 	%f1875, %f1830, %f1835, %f1795;
	fma.rn.f32 	%f1876, %f1830, %f1836, %f1796;
	fma.rn.f32 	%f1877, %f1830, %f1837, %f1797;
	fma.rn.f32 	%f1878, %f1830, %f1838, %f1798;
	fma.rn.f32 	%f1879, %f1830, %f1839, %f1799;
	fma.rn.f32 	%f1880, %f1830, %f1840, %f1800;
	fma.rn.f32 	%f1881, %f1830, %f1841, %f1801;
	fma.rn.f32 	%f1882, %f1831, %f1834, %f1802;
	fma.rn.f32 	%f1883, %f1831, %f1835, %f1803;
	fma.rn.f32 	%f1884, %f1831, %f1836, %f1804;
	fma.rn.f32 	%f1885, %f1831, %f1837, %f1805;
	fma.rn.f32 	%f1886, %f1831, %f1838, %f1806;
	fma.rn.f32 	%f1887, %f1831, %f1839, %f1807;
	fma.rn.f32 	%f1888, %f1831, %f1840, %f1808;
	fma.rn.f32 	%f1889, %f1831, %f1841, %f1809;
	fma.rn.f32 	%f1890, %f1832, %f1834, %f1810;
	fma.rn.f32 	%f1891, %f1832, %f1835, %f1811;
	fma.rn.f32 	%f1892, %f1832, %f1836, %f1812;
	fma.rn.f32 	%f1893, %f1832, %f1837, %f1813;
	fma.rn.f32 	%f1894, %f1832, %f1838, %f1814;
	fma.rn.f32 	%f1895, %f1832, %f1839, %f1815;
	fma.rn.f32 	%f1896, %f1832, %f1840, %f1816;
	fma.rn.f32 	%f1897, %f1832, %f1841, %f1817;
	fma.rn.f32 	%f1898, %f1833, %f1834, %f1818;
	fma.rn.f32 	%f1899, %f1833, %f1835, %f1819;
	fma.rn.f32 	%f1900, %f1833, %f1836, %f1820;
	fma.rn.f32 	%f1901, %f1833, %f1837, %f1821;
	fma.rn.f32 	%f1902, %f1833, %f1838, %f1822;
	fma.rn.f32 	%f1903, %f1833, %f1839, %f1823;
	fma.rn.f32 	%f1904, %f1833, %f1840, %f1824;
	fma.rn.f32 	%f1905, %f1833, %f1841, %f1825;
	ld.shared.v4.f32 	{%f1906, %f1907, %f1908, %f1909}, [%r5+2560];
	ld.shared.v4.f32 	{%f1910, %f1911, %f1912, %f1913}, [%r5+2816];
	ld.shared.v4.f32 	{%f1914, %f1915, %f1916, %f1917}, [%r6+2560];
	ld.shared.v4.f32 	{%f1918, %f1919, %f1920, %f1921}, [%r6+2816];
	fma.rn.f32 	%f1922, %f1906, %f1914, %f1842;
	fma.rn.f32 	%f1923, %f1906, %f1915, %f1843;
	fma.rn.f32 	%f1924, %f1906, %f1916, %f1844;
	fma.rn.f32 	%f1925, %f1906, %f1917, %f1845;
	fma.rn.f32 	%f1926, %f1906, %f1918, %f1846;
	fma.rn.f32 	%f1927, %f1906, %f1919, %f1847;
	fma.rn.f32 	%f1928, %f1906, %f1920, %f1848;
	fma.rn.f32 	%f1929, %f1906, %f1921, %f1849;
	fma.rn.f32 	%f1930, %f1907, %f1914, %f1850;
	fma.rn.f32 	%f1931, %f1907, %f1915, %f1851;
	fma.rn.f32 	%f1932, %f1907, %f1916, %f1852;
	fma.rn.f32 	%f1933, %f1907, %f1917, %f1853;
	fma.rn.f32 	%f1934, %f1907, %f1918, %f1854;
	fma.rn.f32 	%f1935, %f1907, %f1919, %f1855;
	fma.rn.f32 	%f1936, %f1907, %f1920, %f1856;
	fma.rn.f32 	%f1937, %f1907, %f1921, %f1857;
	fma.rn.f32 	%f1938, %f1908, %f1914, %f1858;
	fma.rn.f32 	%f1939, %f1908, %f1915, %f1859;
	fma.rn.f32 	%f1940, %f1908, %f1916, %f1860;
	fma.rn.f32 	%f1941, %f1908, %f1917, %f1861;
	fma.rn.f32 	%f1942, %f1908, %f1918, %f1862;
	fma.rn.f32 	%f1943, %f1908, %f1919, %f1863;
	fma.rn.f32 	%f1944, %f1908, %f1920, %f1864;
	fma.rn.f32 	%f1945, %f1908, %f1921, %f1865;
	fma.rn.f32 	%f1946, %f1909, %f1914, %f1866;
	fma.rn.f32 	%f1947, %f1909, %f1915, %f1867;
	fma.rn.f32 	%f1948, %f1909, %f1916, %f1868;
	fma.rn.f32 	%f1949, %f1909, %f1917, %f1869;
	fma.rn.f32 	%f1950, %f1909, %f1918, %f1870;
	fma.rn.f32 	%f1951, %f1909, %f1919, %f1871;
	fma.rn.f32 	%f1952, %f1909, %f1920, %f1872;
	fma.rn.f32 	%f1953, %f1909, %f1921, %f1873;
	fma.rn.f32 	%f1954, %f1910, %f1914, %f1874;
	fma.rn.f32 	%f1955, %f1910, %f1915, %f1875;
	fma.rn.f32 	%f1956, %f1910, %f1916, %f1876;
	fma.rn.f32 	%f1957, %f1910, %f1917, %f1877;
	fma.rn.f32 	%f1958, %f1910, %f1918, %f1878;
	fma.rn.f32 	%f1959, %f1910, %f1919, %f1879;
	fma.rn.f32 	%f1960, %f1910, %f1920, %f1880;
	fma.rn.f32 	%f1961, %f1910, %f1921, %f1881;
	fma.rn.f32 	%f1962, %f1911, %f1914, %f1882;
	fma.rn.f32 	%f1963, %f1911, %f1915, %f1883;
	fma.rn.f32 	%f1964, %f1911, %f1916, %f1884;
	fma.rn.f32 	%f1965, %f1911, %f1917, %f1885;
	fma.rn.f32 	%f1966, %f1911, %f1918, %f1886;
	fma.rn.f32 	%f1967, %f1911, %f1919, %f1887;
	fma.rn.f32 	%f1968, %f1911, %f1920, %f1888;
	fma.rn.f32 	%f1969, %f1911, %f1921, %f1889;
	fma.rn.f32 	%f1970, %f1912, %f1914, %f1890;
	fma.rn.f32 	%f1971, %f1912, %f1915, %f1891;
	fma.rn.f32 	%f1972, %f1912, %f1916, %f1892;
	fma.rn.f32 	%f1973, %f1912, %f1917, %f1893;
	fma.rn.f32 	%f1974, %f1912, %f1918, %f1894;
	fma.rn.f32 	%f1975, %f1912, %f1919, %f1895;
	fma.rn.f32 	%f1976, %f1912, %f1920, %f1896;
	fma.rn.f32 	%f1977, %f1912, %f1921, %f1897;
	fma.rn.f32 	%f1978, %f1913, %f1914, %f1898;
	fma.rn.f32 	%f1979, %f1913, %f1915, %f1899;
	fma.rn.f32 	%f1980, %f1913, %f1916, %f1900;
	fma.rn.f32 	%f1981, %f1913, %f1917, %f1901;
	fma.rn.f32 	%f1982, %f1913, %f1918, %f1902;
	fma.rn.f32 	%f1983, %f1913, %f1919, %f1903;
	fma.rn.f32 	%f1984, %f1913, %f1920, %f1904;
	fma.rn.f32 	%f1985, %f1913, %f1921, %f1905;
	ld.shared.v4.f32 	{%f1986, %f1987, %f1988, %f1989}, [%r5+3072];
	ld.shared.v4.f32 	{%f1990, %f1991, %f1992, %f1993}, [%r5+3328];
	ld.shared.v4.f32 	{%f1994, %f1995, %f1996, %f1997}, [%r6+3072];
	ld.shared.v4.f32 	{%f1998, %f1999, %f2000, %f2001}, [%r6+3328];
	fma.rn.f32 	%f2002, %f1986, %f1994, %f1922;
	fma.rn.f32 	%f2003, %f1986, %f1995, %f1923;
	fma.rn.f32 	%f2004, %f1986, %f1996, %f1924;
	fma.rn.f32 	%f2005, %f1986, %f1997, %f1925;
	fma.rn.f32 	%f2006, %f1986, %f1998, %f1926;
	fma.rn.f32 	%f2007, %f1986, %f1999, %f1927;
	fma.rn.f32 	%f2008, %f1986, %f2000, %f1928;
	fma.rn.f32 	%f2009, %f1986, %f2001, %f1929;
	fma.rn.f32 	%f2010, %f1987, %f1994, %f1930;
	fma.rn.f32 	%f2011, %f1987, %f1995, %f1931;
	fma.rn.f32 	%f2012, %f1987, %f1996, %f1932;
	fma.rn.f32 	%f2013, %f1987, %f1997, %f1933;
	fma.rn.f32 	%f2014, %f1987, %f1998, %f1934;
	fma.rn.f32 	%f2015, %f1987, %f1999, %f1935;
	fma.rn.f32 	%f2016, %f1987, %f2000, %f1936;
	fma.rn.f32 	%f2017, %f1987, %f2001, %f1937;
	fma.rn.f32 	%f2018, %f1988, %f1994, %f1938;
	fma.rn.f32 	%f2019, %f1988, %f1995, %f1939;
	fma.rn.f32 	%f2020, %f1988, %f1996, %f1940;
	fma.rn.f32 	%f2021, %f1988, %f1997, %f1941;
	fma.rn.f32 	%f2022, %f1988, %f1998, %f1942;
	fma.rn.f32 	%f2023, %f1988, %f1999, %f1943;
	fma.rn.f32 	%f2024, %f1988, %f2000, %f1944;
	fma.rn.f32 	%f2025, %f1988, %f2001, %f1945;
	fma.rn.f32 	%f2026, %f1989, %f1994, %f1946;
	fma.rn.f32 	%f2027, %f1989, %f1995, %f1947;
	fma.rn.f32 	%f2028, %f1989, %f1996, %f1948;
	fma.rn.f32 	%f2029, %f1989, %f1997, %f1949;
	fma.rn.f32 	%f2030, %f1989, %f1998, %f1950;
	fma.rn.f32 	%f2031, %f1989, %f1999, %f1951;
	fma.rn.f32 	%f2032, %f1989, %f2000, %f1952;
	fma.rn.f32 	%f2033, %f1989, %f2001, %f1953;
	fma.rn.f32 	%f2034, %f1990, %f1994, %f1954;
	fma.rn.f32 	%f2035, %f1990, %f1995, %f1955;
	fma.rn.f32 	%f2036, %f1990, %f1996, %f1956;
	fma.rn.f32 	%f2037, %f1990, %f1997, %f1957;
	fma.rn.f32 	%f2038, %f1990, %f1998, %f1958;
	fma.rn.f32 	%f2039, %f1990, %f1999, %f1959;
	fma.rn.f32 	%f2040, %f1990, %f2000, %f1960;
	fma.rn.f32 	%f2041, %f1990, %f2001, %f1961;
	fma.rn.f32 	%f2042, %f1991, %f1994, %f1962;
	fma.rn.f32 	%f2043, %f1991, %f1995, %f1963;
	fma.rn.f32 	%f2044, %f1991, %f1996, %f1964;
	fma.rn.f32 	%f2045, %f1991, %f1997, %f1965;
	fma.rn.f32 	%f2046, %f1991, %f1998, %f1966;
	fma.rn.f32 	%f2047, %f1991, %f1999, %f1967;
	fma.rn.f32 	%f2048, %f1991, %f2000, %f1968;
	fma.rn.f32 	%f2049, %f1991, %f2001, %f1969;
	fma.rn.f32 	%f2050, %f1992, %f1994, %f1970;
	fma.rn.f32 	%f2051, %f1992, %f1995, %f1971;
	fma.rn.f32 	%f2052, %f1992, %f1996, %f1972;
	fma.rn.f32 	%f2053, %f1992, %f1997, %f1973;
	fma.rn.f32 	%f2054, %f1992, %f1998, %f1974;
	fma.rn.f32 	%f2055, %f1992, %f1999, %f1975;
	fma.rn.f32 	%f2056, %f1992, %f2000, %f1976;
	fma.rn.f32 	%f2057, %f1992, %f2001, %f1977;
	fma.rn.f32 	%f2058, %f1993, %f1994, %f1978;
	fma.rn.f32 	%f2059, %f1993, %f1995, %f1979;
	fma.rn.f32 	%f2060, %f1993, %f1996, %f1980;
	fma.rn.f32 	%f2061, %f1993, %f1997, %f1981;
	fma.rn.f32 	%f2062, %f1993, %f1998, %f1982;
	fma.rn.f32 	%f2063, %f1993, %f1999, %f1983;
	fma.rn.f32 	%f2064, %f1993, %f2000, %f1984;
	fma.rn.f32 	%f2065, %f1993, %f2001, %f1985;
	ld.shared.v4.f32 	{%f2066, %f2067, %f2068, %f2069}, [%r5+3584];
	ld.shared.v4.f32 	{%f2070, %f2071, %f2072, %f2073}, [%r5+3840];
	ld.shared.v4.f32 	{%f2074, %f2075, %f2076, %f2077}, [%r6+3584];
	ld.shared.v4.f32 	{%f2078, %f2079, %f2080, %f2081}, [%r6+3840];
	fma.rn.f32 	%f65, %f2066, %f2074, %f2002;
	fma.rn.f32 	%f66, %f2066, %f2075, %f2003;
	fma.rn.f32 	%f67, %f2066, %f2076, %f2004;
	fma.rn.f32 	%f68, %f2066, %f2077, %f2005;
	fma.rn.f32 	%f69, %f2066, %f2078, %f2006;
	fma.rn.f32 	%f70, %f2066, %f2079, %f2007;
	fma.rn.f32 	%f71, %f2066, %f2080, %f2008;
	fma.rn.f32 	%f72, %f2066, %f2081, %f2009;
	fma.rn.f32 	%f73, %f2067, %f2074, %f2010;
	fma.rn.f32 	%f74, %f2067, %f2075, %f2011;
	fma.rn.f32 	%f75, %f2067, %f2076, %f2012;
	fma.rn.f32 	%f76, %f2067, %f2077, %f2013;
	fma.rn.f32 	%f77, %f2067, %f2078, %f2014;
	fma.rn.f32 	%f78, %f2067, %f2079, %f2015;
	fma.rn.f32 	%f79, %f2067, %f2080, %f2016;
	fma.rn.f32 	%f80, %f2067, %f2081, %f2017;
	fma.rn.f32 	%f81, %f2068, %f2074, %f2018;
	fma.rn.f32 	%f82, %f2068, %f2075, %f2019;
	fma.rn.f32 	%f83, %f2068, %f2076, %f2020;
	fma.rn.f32 	%f84, %f2068, %f2077, %f2021;
	fma.rn.f32 	%f85, %f2068, %f2078, %f2022;
	fma.rn.f32 	%f86, %f2068, %f2079, %f2023;
	fma.rn.f32 	%f87, %f2068, %f2080, %f2024;
	fma.rn.f32 	%f88, %f2068, %f2081, %f2025;
	fma.rn.f32 	%f89, %f2069, %f2074, %f2026;
	fma.rn.f32 	%f90, %f2069, %f2075, %f2027;
	fma.rn.f32 	%f91, %f2069, %f2076, %f2028;
	fma.rn.f32 	%f92, %f2069, %f2077, %f2029;
	fma.rn.f32 	%f93, %f2069, %f2078, %f2030;
	fma.rn.f32 	%f94, %f2069, %f2079, %f2031;
	fma.rn.f32 	%f95, %f2069, %f2080, %f2032;
	fma.rn.f32 	%f96, %f2069, %f2081, %f2033;
	fma.rn.f32 	%f97, %f2070, %f2074, %f2034;
	fma.rn.f32 	%f98, %f2070, %f2075, %f2035;
	fma.rn.f32 	%f99, %f2070, %f2076, %f2036;
	fma.rn.f32 	%f100, %f2070, %f2077, %f2037;
	fma.rn.f32 	%f101, %f2070, %f2078, %f2038;
	fma.rn.f32 	%f102, %f2070, %f2079, %f2039;
	fma.rn.f32 	%f103, %f2070, %f2080, %f2040;
	fma.rn.f32 	%f104, %f2070, %f2081, %f2041;
	fma.rn.f32 	%f105, %f2071, %f2074, %f2042;
	fma.rn.f32 	%f106, %f2071, %f2075, %f2043;
	fma.rn.f32 	%f107, %f2071, %f2076, %f2044;
	fma.rn.f32 	%f108, %f2071, %f2077, %f2045;
	fma.rn.f32 	%f109, %f2071, %f2078, %f2046;
	fma.rn.f32 	%f110, %f2071, %f2079, %f2047;
	fma.rn.f32 	%f111, %f2071, %f2080, %f2048;
	fma.rn.f32 	%f112, %f2071, %f2081, %f2049;
	fma.rn.f32 	%f113, %f2072, %f2074, %f2050;
	fma.rn.f32 	%f114, %f2072, %f2075, %f2051;
	fma.rn.f32 	%f115, %f2072, %f2076, %f2052;
	fma.rn.f32 	%f116, %f2072, %f2077, %f2053;
	fma.rn.f32 	%f117, %f2072, %f2078, %f2054;
	fma.rn.f32 	%f118, %f2072, %f2079, %f2055;
	fma.rn.f32 	%f119, %f2072, %f2080, %f2056;
	fma.rn.f32 	%f120, %f2072, %f2081, %f2057;
	fma.rn.f32 	%f121, %f2073, %f2074, %f2058;
	fma.rn.f32 	%f122, %f2073, %f2075, %f2059;
	fma.rn.f32 	%f123, %f2073, %f2076, %f2060;
	fma.rn.f32 	%f124, %f2073, %f2077, %f2061;
	fma.rn.f32 	%f125, %f2073, %f2078, %f2062;
	fma.rn.f32 	%f126, %f2073, %f2079, %f2063;
	fma.rn.f32 	%f127, %f2073, %f2080, %f2064;
	fma.rn.f32 	%f128, %f2073, %f2081, %f2065;
	st.shared.f32 	[%r1+4096], %f1498;
	st.shared.f32 	[%r1+4608], %f1499;
	st.shared.f32 	[%r1+5120], %f1500;
	st.shared.f32 	[%r1+5632], %f1501;
	st.shared.v4.f32 	[%r2+4096], {%f1502, %f1503, %f1504, %f1505};
	bar.sync 	0;
	setp.eq.s32 	%p1, %r47, 124;
	@%p1 bra 	$L__BB2_3;
	ld.global.nc.v4.f32 	{%f2082, %f2083, %f2084, %f2085}, [%rd45];
	ld.global.nc.v4.f32 	{%f2086, %f2087, %f2088, %f2089}, [%rd44];
	ld.shared.v4.f32 	{%f2090, %f2091, %f2092, %f2093}, [%r5+4096];
	ld.shared.v4.f32 	{%f2094, %f2095, %f2096, %f2097}, [%r5+4352];
	ld.shared.v4.f32 	{%f2098, %f2099, %f2100, %f2101}, [%r6+4096];
	ld.shared.v4.f32 	{%f2102, %f2103, %f2104, %f2105}, [%r6+4352];
	fma.rn.f32 	%f2106, %f2090, %f2098, %f65;
	fma.rn.f32 	%f2107, %f2090, %f2099, %f66;
	fma.rn.f32 	%f2108, %f2090, %f2100, %f67;
	fma.rn.f32 	%f2109, %f2090, %f2101, %f68;
	fma.rn.f32 	%f2110, %f2090, %f2102, %f69;
	fma.rn.f32 	%f2111, %f2090, %f2103, %f70;
	fma.rn.f32 	%f2112, %f2090, %f2104, %f71;
	fma.rn.f32 	%f2113, %f2090, %f2105, %f72;
	fma.rn.f32 	%f2114, %f2091, %f2098, %f73;
	fma.rn.f32 	%f2115, %f2091, %f2099, %f74;
	fma.rn.f32 	%f2116, %f2091, %f2100, %f75;
	fma.rn.f32 	%f2117, %f2091, %f2101, %f76;
	fma.rn.f32 	%f2118, %f2091, %f2102, %f77;
	fma.rn.f32 	%f2119, %f2091, %f2103, %f78;
	fma.rn.f32 	%f2120, %f2091, %f2104, %f79;
	fma.rn.f32 	%f2121, %f2091, %f2105, %f80;
	fma.rn.f32 	%f2122, %f2092, %f2098, %f81;
	fma.rn.f32 	%f2123, %f2092, %f2099, %f82;
	fma.rn.f32 	%f2124, %f2092, %f2100, %f83;
	fma.rn.f32 	%f2125, %f2092, %f2101, %f84;
	fma.rn.f32 	%f2126, %f2092, %f2102, %f85;
	fma.rn.f32 	%f2127, %f2092, %f2103, %f86;
	fma.rn.f32 	%f2128, %f2092, %f2104, %f87;
	fma.rn.f32 	%f2129, %f2092, %f2105, %f88;
	fma.rn.f32 	%f2130, %f2093, %f2098, %f89;
	fma.rn.f32 	%f2131, %f2093, %f2099, %f90;
	fma.rn.f32 	%f2132, %f2093, %f2100, %f91;
	fma.rn.f32 	%f2133, %f2093, %f2101, %f92;
	fma.rn.f32 	%f2134, %f2093, %f2102, %f93;
	fma.rn.f32 	%f2135, %f2093, %f2103, %f94;
	fma.rn.f32 	%f2136, %f2093, %f2104, %f95;
	fma.rn.f32 	%f2137, %f2093, %f2105, %f96;
	fma.rn.f32 	%f2138, %f2094, %f2098, %f97;
	fma.rn.f32 	%f2139, %f2094, %f2099, %f98;
	fma.rn.f32 	%f2140, %f2094, %f2100, %f99;
	fma.rn.f32 	%f2141, %f2094, %f2101, %f100;
	fma.rn.f32 	%f2142, %f2094, %f2102, %f101;
	fma.rn.f32 	%f2143, %f2094, %f2103, %f102;
	fma.rn.f32 	%f2144, %f2094, %f2104, %f103;
	fma.rn.f32 	%f2145, %f2094, %f2105, %f104;
	fma.rn.f32 	%f2146, %f2095, %f2098, %f105;
	fma.rn.f32 	%f2147, %f2095, %f2099, %f106;
	fma.rn.f32 	%f2148, %f2095, %f2100, %f107;
	fma.rn.f32 	%f2149, %f2095, %f2101, %f108;
	fma.rn.f32 	%f2150, %f2095, %f2102, %f109;
	fma.rn.f32 	%f2151, %f2095, %f2103, %f110;
	fma.rn.f32 	%f2152, %f2095, %f2104, %f111;
	fma.rn.f32 	%f2153, %f2095, %f2105, %f112;
	fma.rn.f32 	%f2154, %f2096, %f2098, %f113;
	fma.rn.f32 	%f2155, %f2096, %f2099, %f114;
	fma.rn.f32 	%f2156, %f2096, %f2100, %f115;
	fma.rn.f32 	%f2157, %f2096, %f2101, %f116;
	fma.rn.f32 	%f2158, %f2096, %f2102, %f117;
	fma.rn.f32 	%f2159, %f2096, %f2103, %f118;
	fma.rn.f32 	%f2160, %f2096, %f2104, %f119;
	fma.rn.f32 	%f2161, %f2096, %f2105, %f120;
	fma.rn.f32 	%f2162, %f2097, %f2098, %f121;
	fma.rn.f32 	%f2163, %f2097, %f2099, %f122;
	fma.rn.f32 	%f2164, %f2097, %f2100, %f123;
	fma.rn.f32 	%f2165, %f2097, %f2101, %f124;
	fma.rn.f32 	%f2166, %f2097, %f2102, %f125;
	fma.rn.f32 	%f2167, %f2097, %f2103, %f126;
	fma.rn.f32 	%f2168, %f2097, %f2104, %f127;
	fma.rn.f32 	%f2169, %f2097, %f2105, %f128;
	ld.shared.v4.f32 	{%f2170, %f2171, %f2172, %f2173}, [%r5+4608];
	ld.shared.v4.f32 	{%f2174, %f2175, %f2176, %f2177}, [%r5+4864];
	ld.shared.v4.f32 	{%f2178, %f2179, %f2180, %f2181}, [%r6+4608];
	ld.shared.v4.f32 	{%f2182, %f2183, %f2184, %f2185}, [%r6+4864];
	fma.rn.f32 	%f2186, %f2170, %f2178, %f2106;
	fma.rn.f32 	%f2187, %f2170, %f2179, %f2107;
	fma.rn.f32 	%f2188, %f2170, %f2180, %f2108;
	fma.rn.f32 	%f2189, %f2170, %f2181, %f2109;
	fma.rn.f32 	%f2190, %f2170, %f2182, %f2110;
	fma.rn.f32 	%f2191, %f2170, %f2183, %f2111;
	fma.rn.f32 	%f2192, %f2170, %f2184, %f2112;
	fma.rn.f32 	%f2193, %f2170, %f2185, %f2113;
	fma.rn.f32 	%f2194, %f2171, %f2178, %f2114;
	fma.rn.f32 	%f2195, %f2171, %f2179, %f2115;
	fma.rn.f32 	%f2196, %f2171, %f2180, %f2116;
	fma.rn.f32 	%f2197, %f2171, %f2181, %f2117;
	fma.rn.f32 	%f2198, %f2171, %f2182, %f2118;
	fma.rn.f32 	%f2199, %f2171, %f2183, %f2119;
	fma.rn.f32 	%f2200, %f2171, %f2184, %f2120;
	fma.rn.f32 	%f2201, %f2171, %f2185, %f2121;
	fma.rn.f32 	%f2202, %f2172, %f2178, %f2122;
	fma.rn.f32 	%f2203, %f2172, %f2179, %f2123;
	fma.rn.f32 	%f2204, %f2172, %f2180, %f2124;
	fma.rn.f32 	%f2205, %f2172, %f2181, %f2125;
	fma.rn.f32 	%f2206, %f2172, %f2182, %f2126;
	fma.rn.f32 	%f2207, %f2172, %f2183, %f2127;
	fma.rn.f32 	%f2208, %f2172, %f2184, %f2128;
	fma.rn.f32 	%f2209, %f2172, %f2185, %f2129;
	fma.rn.f32 	%f2210, %f2173, %f2178, %f2130;
	fma.rn.f32 	%f2211, %f2173, %f2179, %f2131;
	fma.rn.f32 	%f2212, %f2173, %f2180, %f2132;
	fma.rn.f32 	%f2213, %f2173, %f2181, %f2133;
	fma.rn.f32 	%f2214, %f2173, %f2182, %f2134;
	fma.rn.f32 	%f2215, %f2173, %f2183, %f2135;
	fma.rn.f32 	%f2216, %f2173, %f2184, %f2136;
	fma.rn.f32 	%f2217, %f2173, %f2185, %f2137;
	fma.rn.f32 	%f2218, %f2174, %f2178, %f2138;
	fma.rn.f32 	%f2219, %f2174, %f2179, %f2139;
	fma.rn.f32 	%f2220, %f2174, %f2180, %f2140;
	fma.rn.f32 	%f2221, %f2174, %f2181, %f2141;
	fma.rn.f32 	%f2222, %f2174, %f2182, %f2142;
	fma.rn.f32 	%f2223, %f2174, %f2183, %f2143;
	fma.rn.f32 	%f2224, %f2174, %f2184, %f2144;
	fma.rn.f32 	%f2225, %f2174, %f2185, %f2145;
	fma.rn.f32 	%f2226, %f2175, %f2178, %f2146;
	fma.rn.f32 	%f2227, %f2175, %f2179, %f2147;
	fma.rn.f32 	%f2228, %f2175, %f2180, %f2148;
	fma.rn.f32 	%f2229, %f2175, %f2181, %f2149;
	fma.rn.f32 	%f2230, %f2175, %f2182, %f2150;
	fma.rn.f32 	%f2231, %f2175, %f2183, %f2151;
	fma.rn.f32 	%f2232, %f2175, %f2184, %f2152;
	fma.rn.f32 	%f2233, %f2175, %f2185, %f2153;
	fma.rn.f32 	%f2234, %f2176, %f2178, %f2154;
	fma.rn.f32 	%f2235, %f2176, %f2179, %f2155;
	fma.rn.f32 	%f2236, %f2176, %f2180, %f2156;
	fma.rn.f32 	%f2237, %f2176, %f2181, %f2157;
	fma.rn.f32 	%f2238, %f2176, %f2182, %f2158;
	fma.rn.f32 	%f2239, %f2176, %f2183, %f2159;
	fma.rn.f32 	%f2240, %f2176, %f2184, %f2160;
	fma.rn.f32 	%f2241, %f2176, %f2185, %f2161;
	fma.rn.f32 	%f2242, %f2177, %f2178, %f2162;
	fma.rn.f32 	%f2243, %f2177, %f2179, %f2163;
	fma.rn.f32 	%f2244, %f2177, %f2180, %f2164;
	fma.rn.f32 	%f2245, %f2177, %f2181, %f2165;
	fma.rn.f32 	%f2246, %f2177, %f2182, %f2166;
	fma.rn.f32 	%f2247, %f2177, %f2183, %f2167;
	fma.rn.f32 	%f2248, %f2177, %f2184, %f2168;
	fma.rn.f32 	%f2249, %f2177, %f2185, %f2169;
	ld.shared.v4.f32 	{%f2250, %f2251, %f2252, %f2253}, [%r5+5120];
	ld.shared.v4.f32 	{%f2254, %f2255, %f2256, %f2257}, [%r5+5376];
	ld.shared.v4.f32 	{%f2258, %f2259, %f2260, %f2261}, [%r6+5120];
	ld.shared.v4.f32 	{%f2262, %f2263, %f2264, %f2265}, [%r6+5376];
	fma.rn.f32 	%f2266, %f2250, %f2258, %f2186;
	fma.rn.f32 	%f2267, %f2250, %f2259, %f2187;
	fma.rn.f32 	%f2268, %f2250, %f2260, %f2188;
	fma.rn.f32 	%f2269, %f2250, %f2261, %f2189;
	fma.rn.f32 	%f2270, %f2250, %f2262, %f2190;
	fma.rn.f32 	%f2271, %f2250, %f2263, %f2191;
	fma.rn.f32 	%f2272, %f2250, %f2264, %f2192;
	fma.rn.f32 	%f2273, %f2250, %f2265, %f2193;
	fma.rn.f32 	%f2274, %f2251, %f2258, %f2194;
	fma.rn.f32 	%f2275, %f2251, %f2259, %f2195;
	fma.rn.f32 	%f2276, %f2251, %f2260, %f2196;
	fma.rn.f32 	%f2277, %f2251, %f2261, %f2197;
	fma.rn.f32 	%f2278, %f2251, %f2262, %f2198;
	fma.rn.f32 	%f2279, %f2251, %f2263, %f2199;
	fma.rn.f32 	%f2280, %f2251, %f2264, %f2200;
	fma.rn.f32 	%f2281, %f2251, %f2265, %f2201;
	fma.rn.f32 	%f2282, %f2252, %f2258, %f2202;
	fma.rn.f32 	%f2283, %f2252, %f2259, %f2203;
	fma.rn.f32 	%f2284, %f2252, %f2260, %f2204;
	fma.rn.f32 	%f2285, %f2252, %f2261, %f2205;
	fma.rn.f32 	%f2286, %f2252, %f2262, %f2206;
	fma.rn.f32 	%f2287, %f2252, %f2263, %f2207;
	fma.rn.f32 	%f2288, %f2252, %f2264, %f2208;
	fma.rn.f32 	%f2289, %f2252, %f2265, %f2209;
	fma.rn.f32 	%f2290, %f2253, %f2258, %f2210;
	fma.rn.f32 	%f2291, %f2253, %f2259, %f2211;
	fma.rn.f32 	%f2292, %f2253, %f2260, %f2212;
	fma.rn.f32 	%f2293, %f2253, %f2261, %f2213;
	fma.rn.f32 	%f2294, %f2253, %f2262, %f2214;
	fma.rn.f32 	%f2295, %f2253, %f2263, %f2215;
	fma.rn.f32 	%f2296, %f2253, %f2264, %f2216;
	fma.rn.f32 	%f2297, %f2253, %f2265, %f2217;
	fma.rn.f32 	%f2298, %f2254, %f2258, %f2218;
	fma.rn.f32 	%f2299, %f2254, %f2259, %f2219;
	fma.rn.f32 	%f2300, %f2254, %f2260, %f2220;
	fma.rn.f32 	%f2301, %f2254, %f2261, %f2221;
	fma.rn.f32 	%f2302, %f2254, %f2262, %f2222;
	fma.rn.f32 	%f2303, %f2254, %f2263, %f2223;
	fma.rn.f32 	%f2304, %f2254, %f2264, %f2224;
	fma.rn.f32 	%f2305, %f2254, %f2265, %f2225;
	fma.rn.f32 	%f2306, %f2255, %f2258, %f2226;
	fma.rn.f32 	%f2307, %f2255, %f2259, %f2227;
	fma.rn.f32 	%f2308, %f2255, %f2260, %f2228;
	fma.rn.f32 	%f2309, %f2255, %f2261, %f2229;
	fma.rn.f32 	%f2310, %f2255, %f2262, %f2230;
	fma.rn.f32 	%f2311, %f2255, %f2263, %f2231;
	fma.rn.f32 	%f2312, %f2255, %f2264, %f2232;
	fma.rn.f32 	%f2313, %f2255, %f2265, %f2233;
	fma.rn.f32 	%f2314, %f2256, %f2258, %f2234;
	fma.rn.f32 	%f2315, %f2256, %f2259, %f2235;
	fma.rn.f32 	%f2316, %f2256, %f2260, %f2236;
	fma.rn.f32 	%f2317, %f2256, %f2261, %f2237;
	fma.rn.f32 	%f2318, %f2256, %f2262, %f2238;
	fma.rn.f32 	%f2319, %f2256, %f2263, %f2239;
	fma.rn.f32 	%f2320, %f2256, %f2264, %f2240;
	fma.rn.f32 	%f2321, %f2256, %f2265, %f2241;
	fma.rn.f32 	%f2322, %f2257, %f2258, %f2242;
	fma.rn.f32 	%f2323, %f2257, %f2259, %f2243;
	fma.rn.f32 	%f2324, %f2257, %f2260, %f2244;
	fma.rn.f32 	%f2325, %f2257, %f2261, %f2245;
	fma.rn.f32 	%f2326, %f2257, %f2262, %f2246;
	fma.rn.f32 	%f2327, %f2257, %f2263, %f2247;
	fma.rn.f32 	%f2328, %f2257, %f2264, %f2248;
	fma.rn.f32 	%f2329, %f2257, %f2265, %f2249;
	ld.shared.v4.f32 	{%f2330, %f2331, %f2332, %f2333}, [%r5+5632];
	ld.shared.v4.f32 	{%f2334, %f2335, %f2336, %f2337}, [%r5+5888];
	ld.shared.v4.f32 	{%f2338, %f2339, %f2340, %f2341}, [%r6+5632];
	ld.shared.v4.f32 	{%f2342, %f2343, %f2344, %f2345}, [%r6+5888];
	fma.rn.f32 	%f2346, %f2330, %f2338, %f2266;
	fma.rn.f32 	%f2347, %f2330, %f2339, %f2267;
	fma.rn.f32 	%f2348, %f2330, %f2340, %f2268;
	fma.rn.f32 	%f2349, %f2330, %f2341, %f2269;
	fma.rn.f32 	%f2350, %f2330, %f2342, %f2270;
	fma.rn.f32 	%f2351, %f2330, %f2343, %f2271;
	fma.rn.f32 	%f2352, %f2330, %f2344, %f2272;
	fma.rn.f32 	%f2353, %f2330, %f2345, %f2273;
	fma.rn.f32 	%f2354, %f2331, %f2338, %f2274;
	fma.rn.f32 	%f2355, %f2331, %f2339, %f2275;
	fma.rn.f32 	%f2356, %f2331, %f2340, %f2276;
	fma.rn.f32 	%f2357, %f2331, %f2341, %f2277;
	fma.rn.f32 	%f2358, %f2331, %f2342, %f2278;
	fma.rn.f32 	%f2359, %f2331, %f2343, %f2279;
	fma.rn.f32 	%f2360, %f2331, %f2344, %f2280;
	fma.rn.f32 	%f2361, %f2331, %f2345, %f2281;
	fma.rn.f32 	%f2362, %f2332, %f2338, %f2282;
	fma.rn.f32 	%f2363, %f2332, %f2339, %f2283;
	fma.rn.f32 	%f2364, %f2332, %f2340, %f2284;
	fma.rn.f32 	%f2365, %f2332, %f2341, %f2285;
	fma.rn.f32 	%f2366, %f2332, %f2342, %f2286;
	fma.rn.f32 	%f2367, %f2332, %f2343, %f2287;
	fma.rn.f32 	%f2368, %f2332, %f2344, %f2288;
	fma.rn.f32 	%f2369, %f2332, %f2345, %f2289;
	fma.rn.f32 	%f2370, %f2333, %f2338, %f2290;
	fma.rn.f32 	%f2371, %f2333, %f2339, %f2291;
	fma.rn.f32 	%f2372, %f2333, %f2340, %f2292;
	fma.rn.f32 	%f2373, %f2333, %f2341, %f2293;
	fma.rn.f32 	%f2374, %f2333, %f2342, %f2294;
	fma.rn.f32 	%f2375, %f2333, %f2343, %f2295;
	fma.rn.f32 	%f2376, %f2333, %f2344, %f2296;
	fma.rn.f32 	%f2377, %f2333, %f2345, %f2297;
	fma.rn.f32 	%f2378, %f2334, %f2338, %f2298;
	fma.rn.f32 	%f2379, %f2334, %f2339, %f2299;
	fma.rn.f32 	%f2380, %f2334, %f2340, %f2300;
	fma.rn.f32 	%f2381, %f2334, %f2341, %f2301;
	fma.rn.f32 	%f2382, %f2334, %f2342, %f2302;
	fma.rn.f32 	%f2383, %f2334, %f2343, %f2303;
	fma.rn.f32 	%f2384, %f2334, %f2344, %f2304;
	fma.rn.f32 	%f2385, %f2334, %f2345, %f2305;
	fma.rn.f32 	%f2386, %f2335, %f2338, %f2306;
	fma.rn.f32 	%f2387, %f2335, %f2339, %f2307;
	fma.rn.f32 	%f2388, %f2335, %f2340, %f2308;
	fma.rn.f32 	%f2389, %f2335, %f2341, %f2309;
	fma.rn.f32 	%f2390, %f2335, %f2342, %f2310;
	fma.rn.f32 	%f2391, %f2335, %f2343, %f2311;
	fma.rn.f32 	%f2392, %f2335, %f2344, %f2312;
	fma.rn.f32 	%f2393, %f2335, %f2345, %f2313;
	fma.rn.f32 	%f2394, %f2336, %f2338, %f2314;
	fma.rn.f32 	%f2395, %f2336, %f2339, %f2315;
	fma.rn.f32 	%f2396, %f2336, %f2340, %f2316;
	fma.rn.f32 	%f2397, %f2336, %f2341, %f2317;
	fma.rn.f32 	%f2398, %f2336, %f2342, %f2318;
	fma.rn.f32 	%f2399, %f2336, %f2343, %f2319;
	fma.rn.f32 	%f2400, %f2336, %f2344, %f2320;
	fma.rn.f32 	%f2401, %f2336, %f2345, %f2321;
	fma.rn.f32 	%f2402, %f2337, %f2338, %f2322;
	fma.rn.f32 	%f2403, %f2337, %f2339, %f2323;
	fma.rn.f32 	%f2404, %f2337, %f2340, %f2324;
	fma.rn.f32 	%f2405, %f2337, %f2341, %f2325;
	fma.rn.f32 	%f2406, %f2337, %f2342, %f2326;
	fma.rn.f32 	%f2407, %f2337, %f2343, %f2327;
	fma.rn.f32 	%f2408, %f2337, %f2344, %f2328;
	fma.rn.f32 	%f2409, %f2337, %f2345, %f2329;
	ld.shared.v4.f32 	{%f2410, %f2411, %f2412, %f2413}, [%r5+6144];
	ld.shared.v4.f32 	{%f2414, %f2415, %f2416, %f2417}, [%r5+6400];
	ld.shared.v4.f32 	{%f2418, %f2419, %f2420, %f2421}, [%r6+6144];
	ld.shared.v4.f32 	{%f2422, %f2423, %f2424, %f2425}, [%r6+6400];
	fma.rn.f32 	%f2426, %f2410, %f2418, %f2346;
	fma.rn.f32 	%f2427, %f2410, %f2419, %f2347;
	fma.rn.f32 	%f2428, %f2410, %f2420, %f2348;
	fma.rn.f32 	%f2429, %f2410, %f2421, %f2349;
	fma.rn.f32 	%f2430, %f2410, %f2422, %f2350;
	fma.rn.f32 	%f2431, %f2410, %f2423, %f2351;
	fma.rn.f32 	%f2432, %f2410, %f2424, %f2352;
	fma.rn.f32 	%f2433, %f2410, %f2425, %f2353;
	fma.rn.f32 	%f2434, %f2411, %f2418, %f2354;
	fma.rn.f32 	%f2435, %f2411, %f2419, %f2355;
	fma.rn.f32 	%f2436, %f2411, %f2420, %f2356;
	fma.rn.f32 	%f2437, %f2411, %f2421, %f2357;
	fma.rn.f32 	%f2438, %f2411, %f2422, %f2358;
	fma.rn.f32 	%f2439, %f2411, %f2423, %f2359;
	fma.rn.f32 	%f2440, %f2411, %f2424, %f2360;
	fma.rn.f32 	%f2441, %f2411, %f2425, %f2361;
	fma.rn.f32 	%f2442, %f2412, %f2418, %f2362;
	fma.rn.f32 	%f2443, %f2412, %f2419, %f2363;
	fma.rn.f32 	%f2444, %f2412, %f2420, %f2364;
	fma.rn.f32 	%f2445, %f2412, %f2421, %f2365;
	fma.rn.f32 	%f2446, %f2412, %f2422, %f2366;
	fma.rn.f32 	%f2447, %f2412, %f2423, %f2367;
	fma.rn.f32 	%f2448, %f2412, %f2424, %f2368;
	fma.rn.f32 	%f2449, %f2412, %f2425, %f2369;
	fma.rn.f32 	%f2450, %f2413, %f2418, %f2370;
	fma.rn.f32 	%f2451, %f2413, %f2419, %f2371;
	fma.rn.f32 	%f2452, %f2413, %f2420, %f2372;
	fma.rn.f32 	%f2453, %f2413, %f2421, %f2373;
	fma.rn.f32 	%f2454, %f2413, %f2422, %f2374;
	fma.rn.f32 	%f2455, %f2413, %f2423, %f2375;
	fma.rn.f32 	%f2456, %f2413, %f2424, %f2376;
	fma.rn.f32 	%f2457, %f2413, %f2425, %f2377;
	fma.rn.f32 	%f2458, %f2414, %f2418, %f2378;
	fma.rn.f32 	%f2459, %f2414, %f2419, %f2379;
	fma.rn.f32 	%f2460, %f2414, %f2420, %f2380;
	fma.rn.f32 	%f2461, %f2414, %f2421, %f2381;
	fma.rn.f32 	%f2462, %f2414, %f2422, %f2382;
	fma.rn.f32 	%f2463, %f2414, %f2423, %f2383;
	fma.rn.f32 	%f2464, %f2414, %f2424, %f2384;
	fma.rn.f32 	%f2465, %f2414, %f2425, %f2385;
	fma.rn.f32 	%f2466, %f2415, %f2418, %f2386;
	fma.rn.f32 	%f2467, %f2415, %f2419, %f2387;
	fma.rn.f32 	%f2468, %f2415, %f2420, %f2388;
	fma.rn.f32 	%f2469, %f2415, %f2421, %f2389;
	fma.rn.f32 	%f2470, %f2415, %f2422, %f2390;
	fma.rn.f32 	%f2471, %f2415, %f2423, %f2391;
	fma.rn.f32 	%f2472, %f2415, %f2424, %f2392;
	fma.rn.f32 	%f2473, %f2415, %f2425, %f2393;
	fma.rn.f32 	%f2474, %f2416, %f2418, %f2394;
	fma.rn.f32 	%f2475, %f2416, %f2419, %f2395;
	fma.rn.f32 	%f2476, %f2416, %f2420, %f2396;
	fma.rn.f32 	%f2477, %f2416, %f2421, %f2397;
	fma.rn.f32 	%f2478, %f2416, %f2422, %f2398;
	fma.rn.f32 	%f2479, %f2416, %f2423, %f2399;
	fma.rn.f32 	%f2480, %f2416, %f2424, %f2400;
	fma.rn.f32 	%f2481, %f2416, %f2425, %f2401;
	fma.rn.f32 	%f2482, %f2417, %f2418, %f2402;
	fma.rn.f32 	%f2483, %f2417, %f2419, %f2403;
	fma.rn.f32 	%f2484, %f2417, %f2420, %f2404;
	fma.rn.f32 	%f2485, %f2417, %f2421, %f2405;
	fma.rn.f32 	%f2486, %f2417, %f2422, %f2406;
	fma.rn.f32 	%f2487, %f2417, %f2423, %f2407;
	fma.rn.f32 	%f2488, %f2417, %f2424, %f2408;
	fma.rn.f32 	%f2489, %f2417, %f2425, %f2409;
	ld.shared.v4.f32 	{%f2490, %f2491, %f2492, %f2493}, [%r5+6656];
	ld.shared.v4.f32 	{%f2494, %f2495, %f2496, %f2497}, [%r5+6912];
	ld.shared.v4.f32 	{%f2498, %f2499, %f2500, %f2501}, [%r6+6656];
	ld.shared.v4.f32 	{%f2502, %f2503, %f2504, %f2505}, [%r6+6912];
	fma.rn.f32 	%f2506, %f2490, %f2498, %f2426;
	fma.rn.f32 	%f2507, %f2490, %f2499, %f2427;
	fma.rn.f32 	%f2508, %f2490, %f2500, %f2428;
	fma.rn.f32 	%f2509, %f2490, %f2501, %f2429;
	fma.rn.f32 	%f2510, %f2490, %f2502, %f2430;
	fma.rn.f32 	%f2511, %f2490, %f2503, %f2431;
	fma.rn.f32 	%f2512, %f2490, %f2504, %f2432;
	fma.rn.f32 	%f2513, %f2490, %f2505, %f2433;
	fma.rn.f32 	%f2514, %f2491, %f2498, %f2434;
	fma.rn.f32 	%f2515, %f2491, %f2499, %f2435;
	fma.rn.f32 	%f2516, %f2491, %f2500, %f2436;
	fma.rn.f32 	%f2517, %f2491, %f2501, %f2437;
	fma.rn.f32 	%f2518, %f2491, %f2502, %f2438;
	fma.rn.f32 	%f2519, %f2491, %f2503, %f2439;
	fma.rn.f32 	%f2520, %f2491, %f2504, %f2440;
	fma.rn.f32 	%f2521, %f2491, %f2505, %f2441;
	fma.rn.f32 	%f2522, %f2492, %f2498, %f2442;
	fma.rn.f32 	%f2523, %f2492, %f2499, %f2443;
	fma.rn.f32 	%f2524, %f2492, %f2500, %f2444;
	fma.rn.f32 	%f2525, %f2492, %f2501, %f2445;
	fma.rn.f32 	%f2526, %f2492, %f2502, %f2446;
	fma.rn.f32 	%f2527, %f2492, %f2503, %f2447;
	fma.rn.f32 	%f2528, %f2492, %f2504, %f2448;
	fma.rn.f32 	%f2529, %f2492, %f2505, %f2449;
	fma.rn.f32 	%f2530, %f2493, %f2498, %f2450;
	fma.rn.f32 	%f2531, %f2493, %f2499, %f2451;
	fma.rn.f32 	%f2532, %f2493, %f2500, %f2452;
	fma.rn.f32 	%f2533, %f2493, %f2501, %f2453;
	fma.rn.f32 	%f2534, %f2493, %f2502, %f2454;
	fma.rn.f32 	%f2535, %f2493, %f2503, %f2455;
	fma.rn.f32 	%f2536, %f2493, %f2504, %f2456;
	fma.rn.f32 	%f2537, %f2493, %f2505, %f2457;
	fma.rn.f32 	%f2538, %f2494, %f2498, %f2458;
	fma.rn.f32 	%f2539, %f2494, %f2499, %f2459;
	fma.rn.f32 	%f2540, %f2494, %f2500, %f2460;
	fma.rn.f32 	%f2541, %f2494, %f2501, %f2461;
	fma.rn.f32 	%f2542, %f2494, %f2502, %f2462;
	fma.rn.f32 	%f2543, %f2494, %f2503, %f2463;
	fma.rn.f32 	%f2544, %f2494, %f2504, %f2464;
	fma.rn.f32 	%f2545, %f2494, %f2505, %f2465;
	fma.rn.f32 	%f2546, %f2495, %f2498, %f2466;
	fma.rn.f32 	%f2547, %f2495, %f2499, %f2467;
	fma.rn.f32 	%f2548, %f2495, %f2500, %f2468;
	fma.rn.f32 	%f2549, %f2495, %f2501, %f2469;
	fma.rn.f32 	%f2550, %f2495, %f2502, %f2470;
	fma.rn.f32 	%f2551, %f2495, %f2503, %f2471;
	fma.rn.f32 	%f2552, %f2495, %f2504, %f2472;
	fma.rn.f32 	%f2553, %f2495, %f2505, %f2473;
	fma.rn.f32 	%f2554, %f2496, %f2498, %f2474;
	fma.rn.f32 	%f2555, %f2496, %f2499, %f2475;
	fma.rn.f32 	%f2556, %f2496, %f2500, %f2476;
	fma.rn.f32 	%f2557, %f2496, %f2501, %f2477;
	fma.rn.f32 	%f2558, %f2496, %f2502, %f2478;
	fma.rn.f32 	%f2559, %f2496, %f2503, %f2479;
	fma.rn.f32 	%f2560, %f2496, %f2504, %f2480;
	fma.rn.f32 	%f2561, %f2496, %f2505, %f2481;
	fma.rn.f32 	%f2562, %f2497, %f2498, %f2482;
	fma.rn.f32 	%f2563, %f2497, %f2499, %f2483;
	fma.rn.f32 	%f2564, %f2497, %f2500, %f2484;
	fma.rn.f32 	%f2565, %f2497, %f2501, %f2485;
	fma.rn.f32 	%f2566, %f2497, %f2502, %f2486;
	fma.rn.f32 	%f2567, %f2497, %f2503, %f2487;
	fma.rn.f32 	%f2568, %f2497, %f2504, %f2488;
	fma.rn.f32 	%f2569, %f2497, %f2505, %f2489;
	ld.shared.v4.f32 	{%f2570, %f2571, %f2572, %f2573}, [%r5+7168];
	ld.shared.v4.f32 	{%f2574, %f2575, %f2576, %f2577}, [%r5+7424];
	ld.shared.v4.f32 	{%f2578, %f2579, %f2580, %f2581}, [%r6+7168];
	ld.shared.v4.f32 	{%f2582, %f2583, %f2584, %f2585}, [%r6+7424];
	fma.rn.f32 	%f2586, %f2570, %f2578, %f2506;
	fma.rn.f32 	%f2587, %f2570, %f2579, %f2507;
	fma.rn.f32 	%f2588, %f2570, %f2580, %f2508;
	fma.rn.f32 	%f2589, %f2570, %f2581, %f2509;
	fma.rn.f32 	%f2590, %f2570, %f2582, %f2510;
	fma.rn.f32 	%f2591, %f2570, %f2583, %f2511;
	fma.rn.f32 	%f2592, %f2570, %f2584, %f2512;
	fma.rn.f32 	%f2593, %f2570, %f2585, %f2513;
	fma.rn.f32 	%f2594, %f2571, %f2578, %f2514;
	fma.rn.f32 	%f2595, %f2571, %f2579, %f2515;
	fma.rn.f32 	%f2596, %f2571, %f2580, %f2516;
	fma.rn.f32 	%f2597, %f2571, %f2581, %f2517;
	fma.rn.f32 	%f2598, %f2571, %f2582, %f2518;
	fma.rn.f32 	%f2599, %f2571, %f2583, %f2519;
	fma.rn.f32 	%f2600, %f2571, %f2584, %f2520;
	fma.rn.f32 	%f2601, %f2571, %f2585, %f2521;
	fma.rn.f32 	%f2602, %f2572, %f2578, %f2522;
	fma.rn.f32 	%f2603, %f2572, %f2579, %f2523;
	fma.rn.f32 	%f2604, %f2572, %f2580, %f2524;
	fma.rn.f32 	%f2605, %f2572, %f2581, %f2525;
	fma.rn.f32 	%f2606, %f2572, %f2582, %f2526;
	fma.rn.f32 	%f2607, %f2572, %f2583, %f2527;
	fma.rn.f32 	%f2608, %f2572, %f2584, %f2528;
	fma.rn.f32 	%f2609, %f2572, %f2585, %f2529;
	fma.rn.f32 	%f2610, %f2573, %f2578, %f2530;
	fma.rn.f32 	%f2611, %f2573, %f2579, %f2531;
	fma.rn.f32 	%f2612, %f2573, %f2580, %f2532;
	fma.rn.f32 	%f2613, %f2573, %f2581, %f2533;
	fma.rn.f32 	%f2614, %f2573, %f2582, %f2534;
	fma.rn.f32 	%f2615, %f2573, %f2583, %f2535;
	fma.rn.f32 	%f2616, %f2573, %f2584, %f2536;
	fma.rn.f32 	%f2617, %f2573, %f2585, %f2537;
	fma.rn.f32 	%f2618, %f2574, %f2578, %f2538;
	fma.rn.f32 	%f2619, %f2574, %f2579, %f2539;
	fma.rn.f32 	%f2620, %f2574, %f2580, %f2540;
	fma.rn.f32 	%f2621, %f2574, %f2581, %f2541;
	fma.rn.f32 	%f2622, %f2574, %f2582, %f2542;
	fma.rn.f32 	%f2623, %f2574, %f2583, %f2543;
	fma.rn.f32 	%f2624, %f2574, %f2584, %f2544;
	fma.rn.f32 	%f2625, %f2574, %f2585, %f2545;
	fma.rn.f32 	%f2626, %f2575, %f2578, %f2546;
	fma.rn.f32 	%f2627, %f2575, %f2579, %f2547;
	fma.rn.f32 	%f2628, %f2575, %f2580, %f2548;
	fma.rn.f32 	%f2629, %f2575, %f2581, %f2549;
	fma.rn.f32 	%f2630, %f2575, %f2582, %f2550;
	fma.rn.f32 	%f2631, %f2575, %f2583, %f2551;
	fma.rn.f32 	%f2632, %f2575, %f2584, %f2552;
	fma.rn.f32 	%f2633, %f2575, %f2585, %f2553;
	fma.rn.f32 	%f2634, %f2576, %f2578, %f2554;
	fma.rn.f32 	%f2635, %f2576, %f2579, %f2555;
	fma.rn.f32 	%f2636, %f2576, %f2580, %f2556;
	fma.rn.f32 	%f2637, %f2576, %f2581, %f2557;
	fma.rn.f32 	%f2638, %f2576, %f2582, %f2558;
	fma.rn.f32 	%f2639, %f2576, %f2583, %f2559;
	fma.rn.f32 	%f2640, %f2576, %f2584, %f2560;
	fma.rn.f32 	%f2641, %f2576, %f2585, %f2561;
	fma.rn.f32 	%f2642, %f2577, %f2578, %f2562;
	fma.rn.f32 	%f2643, %f2577, %f2579, %f2563;
	fma.rn.f32 	%f2644, %f2577, %f2580, %f2564;
	fma.rn.f32 	%f2645, %f2577, %f2581, %f2565;
	fma.rn.f32 	%f2646, %f2577, %f2582, %f2566;
	fma.rn.f32 	%f2647, %f2577, %f2583, %f2567;
	fma.rn.f32 	%f2648, %f2577, %f2584, %f2568;
	fma.rn.f32 	%f2649, %f2577, %f2585, %f2569;
	ld.shared.v4.f32 	{%f2650, %f2651, %f2652, %f2653}, [%r5+7680];
	ld.shared.v4.f32 	{%f2654, %f2655, %f2656, %f2657}, [%r5+7936];
	ld.shared.v4.f32 	{%f2658, %f2659, %f2660, %f2661}, [%r6+7680];
	ld.shared.v4.f32 	{%f2662, %f2663, %f2664, %f2665}, [%r6+7936];
	fma.rn.f32 	%f3369, %f2650, %f2658, %f2586;
	fma.rn.f32 	%f3368, %f2650, %f2659, %f2587;
	fma.rn.f32 	%f3367, %f2650, %f2660, %f2588;
	fma.rn.f32 	%f3366, %f2650, %f2661, %f2589;
	fma.rn.f32 	%f3365, %f2650, %f2662, %f2590;
	fma.rn.f32 	%f3364, %f2650, %f2663, %f2591;
	fma.rn.f32 	%f3363, %f2650, %f2664, %f2592;
	fma.rn.f32 	%f3362, %f2650, %f2665, %f2593;
	fma.rn.f32 	%f3361, %f2651, %f2658, %f2594;
	fma.rn.f32 	%f3360, %f2651, %f2659, %f2595;
	fma.rn.f32 	%f3359, %f2651, %f2660, %f2596;
	fma.rn.f32 	%f3358, %f2651, %f2661, %f2597;
	fma.rn.f32 	%f3357, %f2651, %f2662, %f2598;
	fma.rn.f32 	%f3356, %f2651, %f2663, %f2599;
	fma.rn.f32 	%f3355, %f2651, %f2664, %f2600;
	fma.rn.f32 	%f3354, %f2651, %f2665, %f2601;
	fma.rn.f32 	%f3353, %f2652, %f2658, %f2602;
	fma.rn.f32 	%f3352, %f2652, %f2659, %f2603;
	fma.rn.f32 	%f3351, %f2652, %f2660, %f2604;
	fma.rn.f32 	%f3350, %f2652, %f2661, %f2605;
	fma.rn.f32 	%f3349, %f2652, %f2662, %f2606;
	fma.rn.f32 	%f3348, %f2652, %f2663, %f2607;
	fma.rn.f32 	%f3347, %f2652, %f2664, %f2608;
	fma.rn.f32 	%f3346, %f2652, %f2665, %f2609;
	fma.rn.f32 	%f3345, %f2653, %f2658, %f2610;
	fma.rn.f32 	%f3344, %f2653, %f2659, %f2611;
	fma.rn.f32 	%f3343, %f2653, %f2660, %f2612;
	fma.rn.f32 	%f3342, %f2653, %f2661, %f2613;
	fma.rn.f32 	%f3341, %f2653, %f2662, %f2614;
	fma.rn.f32 	%f3340, %f2653, %f2663, %f2615;
	fma.rn.f32 	%f3339, %f2653, %f2664, %f2616;
	fma.rn.f32 	%f3338, %f2653, %f2665, %f2617;
	fma.rn.f32 	%f3337, %f2654, %f2658, %f2618;
	fma.rn.f32 	%f3336, %f2654, %f2659, %f2619;
	fma.rn.f32 	%f3335, %f2654, %f2660, %f2620;
	fma.rn.f32 	%f3334, %f2654, %f2661, %f2621;
	fma.rn.f32 	%f3333, %f2654, %f2662, %f2622;
	fma.rn.f32 	%f3332, %f2654, %f2663, %f2623;
	fma.rn.f32 	%f3331, %f2654, %f2664, %f2624;
	fma.rn.f32 	%f3330, %f2654, %f2665, %f2625;
	fma.rn.f32 	%f3329, %f2655, %f2658, %f2626;
	fma.rn.f32 	%f3328, %f2655, %f2659, %f2627;
	fma.rn.f32 	%f3327, %f2655, %f2660, %f2628;
	fma.rn.f32 	%f3326, %f2655, %f2661, %f2629;
	fma.rn.f32 	%f3325, %f2655, %f2662, %f2630;
	fma.rn.f32 	%f3324, %f2655, %f2663, %f2631;
	fma.rn.f32 	%f3323, %f2655, %f2664, %f2632;
	fma.rn.f32 	%f3322, %f2655, %f2665, %f2633;
	fma.rn.f32 	%f3321, %f2656, %f2658, %f2634;
	fma.rn.f32 	%f3320, %f2656, %f2659, %f2635;
	fma.rn.f32 	%f3319, %f2656, %f2660, %f2636;
	fma.rn.f32 	%f3318, %f2656, %f2661, %f2637;
	fma.rn.f32 	%f3317, %f2656, %f2662, %f2638;
	fma.rn.f32 	%f3316, %f2656, %f2663, %f2639;
	fma.rn.f32 	%f3315, %f2656, %f2664, %f2640;
	fma.rn.f32 	%f3314, %f2656, %f2665, %f2641;
	fma.rn.f32 	%f3313, %f2657, %f2658, %f2642;
	fma.rn.f32 	%f3312, %f2657, %f2659, %f2643;
	fma.rn.f32 	%f3311, %f2657, %f2660, %f2644;
	fma.rn.f32 	%f3310, %f2657, %f2661, %f2645;
	fma.rn.f32 	%f3309, %f2657, %f2662, %f2646;
	fma.rn.f32 	%f3308, %f2657, %f2663, %f2647;
	fma.rn.f32 	%f3307, %f2657, %f2664, %f2648;
	fma.rn.f32 	%f3306, %f2657, %f2665, %f2649;
	st.shared.f32 	[%r1], %f2082;
	st.shared.f32 	[%r1+512], %f2083;
	st.shared.f32 	[%r1+1024], %f2084;
	st.shared.f32 	[%r1+1536], %f2085;
	st.shared.v4.f32 	[%r2], {%f2086, %f2087, %f2088, %f2089};
	bar.sync 	0;
	add.s32 	%r47, %r47, 4;
	add.s64 	%rd45, %rd45, 128;
	add.s64 	%rd44, %rd44, 131072;
	bra.uni 	$L__BB2_1;
$L__BB2_3:
	ld.param.u64 	%rd43, [_Z26sgemm_double_buffer_kernelILi1024ELi1024ELi1024EEvPfS0_S0__param_2];
	cvta.to.global.u64 	%rd33, %rd43;
	ld.shared.v4.f32 	{%f2666, %f2667, %f2668, %f2669}, [%r5+4096];
	ld.shared.v4.f32 	{%f2670, %f2671, %f2672, %f2673}, [%r5+4352];
	ld.shared.v4.f32 	{%f2674, %f2675, %f2676, %f2677}, [%r6+4096];
	ld.shared.v4.f32 	{%f2678, %f2679, %f2680, %f2681}, [%r6+4352];
	fma.rn.f32 	%f2682, %f2666, %f2674, %f65;
	fma.rn.f32 	%f2683, %f2666, %f2675, %f66;
	fma.rn.f32 	%f2684, %f2666, %f2676, %f67;
	fma.rn.f32 	%f2685, %f2666, %f2677, %f68;
	fma.rn.f32 	%f2686, %f2666, %f2678, %f69;
	fma.rn.f32 	%f2687, %f2666, %f2679, %f70;
	fma.rn.f32 	%f2688, %f2666, %f2680, %f71;
	fma.rn.f32 	%f2689, %f2666, %f2681, %f72;
	fma.rn.f32 	%f2690, %f2667, %f2674, %f73;
	fma.rn.f32 	%f2691, %f2667, %f2675, %f74;
	fma.rn.f32 	%f2692, %f2667, %f2676, %f75;
	fma.rn.f32 	%f2693, %f2667, %f2677, %f76;
	fma.rn.f32 	%f2694, %f2667, %f2678, %f77;
	fma.rn.f32 	%f2695, %f2667, %f2679, %f78;
	fma.rn.f32 	%f2696, %f2667, %f2680, %f79;
	fma.rn.f32 	%f2697, %f2667, %f2681, %f80;
	fma.rn.f32 	%f2698, %f2668, %f2674, %f81;
	fma.rn.f32 	%f2699, %f2668, %f2675, %f82;
	fma.rn.f32 	%f2700, %f2668, %f2676, %f83;
	fma.rn.f32 	%f2701, %f2668, %f2677, %f84;
	fma.rn.f32 	%f2702, %f2668, %f2678, %f85;
	fma.rn.f32 	%f2703, %f2668, %f2679, %f86;
	fma.rn.f32 	%f2704, %f2668, %f2680, %f87;
	fma.rn.f32 	%f2705, %f2668, %f2681, %f88;
	fma.rn.f32 	%f2706, %f2669, %f2674, %f89;
	fma.rn.f32 	%f2707, %f2669, %f2675, %f90;
	fma.rn.f32 	%f2708, %f2669, %f2676, %f91;
	fma.rn.f32 	%f2709, %f2669, %f2677, %f92;
	fma.rn.f32 	%f2710, %f2669, %f2678, %f93;
	fma.rn.f32 	%f2711, %f2669, %f2679, %f94;
	fma.rn.f32 	%f2712, %f2669, %f2680, %f95;
	fma.rn.f32 	%f2713, %f2669, %f2681, %f96;
	fma.rn.f32 	%f2714, %f2670, %f2674, %f97;
	fma.rn.f32 	%f2715, %f2670, %f2675, %f98;
	fma.rn.f32 	%f2716, %f2670, %f2676, %f99;
	fma.rn.f32 	%f2717, %f2670, %f2677, %f100;
	fma.rn.f32 	%f2718, %f2670, %f2678, %f101;
	fma.rn.f32 	%f2719, %f2670, %f2679, %f102;
	fma.rn.f32 	%f2720, %f2670, %f2680, %f103;
	fma.rn.f32 	%f2721, %f2670, %f2681, %f104;
	fma.rn.f32 	%f2722, %f2671, %f2674, %f105;
	fma.rn.f32 	%f2723, %f2671, %f2675, %f106;
	fma.rn.f32 	%f2724, %f2671, %f2676, %f107;
	fma.rn.f32 	%f2725, %f2671, %f2677, %f108;
	fma.rn.f32 	%f2726, %f2671, %f2678, %f109;
	fma.rn.f32 	%f2727, %f2671, %f2679, %f110;
	fma.rn.f32 	%f2728, %f2671, %f2680, %f111;
	fma.rn.f32 	%f2729, %f2671, %f2681, %f112;
	fma.rn.f32 	%f2730, %f2672, %f2674, %f113;
	fma.rn.f32 	%f2731, %f2672, %f2675, %f114;
	fma.rn.f32 	%f2732, %f2672, %f2676, %f115;
	fma.rn.f32 	%f2733, %f2672, %f2677, %f116;
	fma.rn.f32 	%f2734, %f2672, %f2678, %f117;
	fma.rn.f32 	%f2735, %f2672, %f2679, %f118;
	fma.rn.f32 	%f2736, %f2672, %f2680, %f119;
	fma.rn.f32 	%f2737, %f2672, %f2681, %f120;
	fma.rn.f32 	%f2738, %f2673, %f2674, %f121;
	fma.rn.f32 	%f2739, %f2673, %f2675, %f122;
	fma.rn.f32 	%f2740, %f2673, %f2676, %f123;
	fma.rn.f32 	%f2741, %f2673, %f2677, %f124;
	fma.rn.f32 	%f2742, %f2673, %f2678, %f125;
	fma.rn.f32 	%f2743, %f2673, %f2679, %f126;
	fma.rn.f32 	%f2744, %f2673, %f2680, %f127;
	fma.rn.f32 	%f2745, %f2673, %f2681, %f128;
	ld.shared.v4.f32 	{%f2746, %f2747, %f2748, %f2749}, [%r5+4608];
	ld.shared.v4.f32 	{%f2750, %f2751, %f2752, %f2753}, [%r5+4864];
	ld.shared.v4.f32 	{%f2754, %f2755, %f2756, %f2757}, [%r6+4608];
	ld.shared.v4.f32 	{%f2758, %f2759, %f2760, %f2761}, [%r6+4864];
	fma.rn.f32 	%f2762, %f2746, %f2754, %f2682;
	fma.rn.f32 	%f2763, %f2746, %f2755, %f2683;
	fma.rn.f32 	%f2764, %f2746, %f2756, %f2684;
	fma.rn.f32 	%f2765, %f2746, %f2757, %f2685;
	fma.rn.f32 	%f2766, %f2746, %f2758, %f2686;
	fma.rn.f32 	%f2767, %f2746, %f2759, %f2687;
	fma.rn.f32 	%f2768, %f2746, %f2760, %f2688;
	fma.rn.f32 	%f2769, %f2746, %f2761, %f2689;
	fma.rn.f32 	%f2770, %f2747, %f2754, %f2690;
	fma.rn.f32 	%f2771, %f2747, %f2755, %f2691;
	fma.rn.f32 	%f2772, %f2747, %f2756, %f2692;
	fma.rn.f32 	%f2773, %f2747, %f2757, %f2693;
	fma.rn.f32 	%f2774, %f2747, %f2758, %f2694;
	fma.rn.f32 	%f2775, %f2747, %f2759, %f2695;
	fma.rn.f32 	%f2776, %f2747, %f2760, %f2696;
	fma.rn.f32 	%f2777, %f2747, %f2761, %f2697;
	fma.rn.f32 	%f2778, %f2748, %f2754, %f2698;
	fma.rn.f32 	%f2779, %f2748, %f2755, %f2699;
	fma.rn.f32 	%f2780, %f2748, %f2756, %f2700;
	fma.rn.f32 	%f2781, %f2748, %f2757, %f2701;
	fma.rn.f32 	%f2782, %f2748, %f2758, %f2702;
	fma.rn.f32 	%f2783, %f2748, %f2759, %f2703;
	fma.rn.f32 	%f2784, %f2748, %f2760, %f2704;
	fma.rn.f32 	%f2785, %f2748, %f2761, %f2705;
	fma.rn.f32 	%f2786, %f2749, %f2754, %f2706;
	fma.rn.f32 	%f2787, %f2749, %f2755, %f2707;
	fma.rn.f32 	%f2788, %f2749, %f2756, %f2708;
	fma.rn.f32 	%f2789, %f2749, %f2757, %f2709;
	fma.rn.f32 	%f2790, %f2749, %f2758, %f2710;
	fma.rn.f32 	%f2791, %f2749, %f2759, %f2711;
	fma.rn.f32 	%f2792, %f2749, %f2760, %f2712;
	fma.rn.f32 	%f2793, %f2749, %f2761, %f2713;
	fma.rn.f32 	%f2794, %f2750, %f2754, %f2714;
	fma.rn.f32 	%f2795, %f2750, %f2755, %f2715;
	fma.rn.f32 	%f2796, %f2750, %f2756, %f2716;
	fma.rn.f32 	%f2797, %f2750, %f2757, %f2717;
	fma.rn.f32 	%f2798, %f2750, %f2758, %f2718;
	fma.rn.f32 	%f2799, %f2750, %f2759, %f2719;
	fma.rn.f32 	%f2800, %f2750, %f2760, %f2720;
	fma.rn.f32 	%f2801, %f2750, %f2761, %f2721;
	fma.rn.f32 	%f2802, %f2751, %f2754, %f2722;
	fma.rn.f32 	%f2803, %f2751, %f2755, %f2723;
	fma.rn.f32 	%f2804, %f2751, %f2756, %f2724;
	fma.rn.f32 	%f2805, %f2751, %f2757, %f2725;
	fma.rn.f32 	%f2806, %f2751, %f2758, %f2726;
	fma.rn.f32 	%f2807, %f2751, %f2759, %f2727;
	fma.rn.f32 	%f2808, %f2751, %f2760, %f2728;
	fma.rn.f32 	%f2809, %f2751, %f2761, %f2729;
	fma.rn.f32 	%f2810, %f2752, %f2754, %f2730;
	fma.rn.f32 	%f2811, %f2752, %f2755, %f2731;
	fma.rn.f32 	%f2812, %f2752, %f2756, %f2732;
	fma.rn.f32 	%f2813, %f2752, %f2757, %f2733;
	fma.rn.f32 	%f2814, %f2752, %f2758, %f2734;
	fma.rn.f32 	%f2815, %f2752, %f2759, %f2735;
	fma.rn.f32 	%f2816, %f2752, %f2760, %f2736;
	fma.rn.f32 	%f2817, %f2752, %f2761, %f2737;
	fma.rn.f32 	%f2818, %f2753, %f2754, %f2738;
	fma.rn.f32 	%f2819, %f2753, %f2755, %f2739;
	fma.rn.f32 	%f2820, %f2753, %f2756, %f2740;
	fma.rn.f32 	%f2821, %f2753, %f2757, %f2741;
	fma.rn.f32 	%f2822, %f2753, %f2758, %f2742;
	fma.rn.f32 	%f2823, %f2753, %f2759, %f2743;
	fma.rn.f32 	%f2824, %f2753, %f2760, %f2744;
	fma.rn.f32 	%f2825, %f2753, %f2761, %f2745;
	ld.shared.v4.f32 	{%f2826, %f2827, %f2828, %f2829}, [%r5+5120];
	ld.shared.v4.f32 	{%f2830, %f2831, %f2832, %f2833}, [%r5+5376];
	ld.shared.v4.f32 	{%f2834, %f2835, %f2836, %f2837}, [%r6+5120];
	ld.shared.v4.f32 	{%f2838, %f2839, %f2840, %f2841}, [%r6+5376];
	fma.rn.f32 	%f2842, %f2826, %f2834, %f2762;
	fma.rn.f32 	%f2843, %f2826, %f2835, %f2763;
	fma.rn.f32 	%f2844, %f2826, %f2836, %f2764;
	fma.rn.f32 	%f2845, %f2826, %f2837, %f2765;
	fma.rn.f32 	%f2846, %f2826, %f2838, %f2766;
	fma.rn.f32 	%f2847, %f2826, %f2839, %f2767;
	fma.rn.f32 	%f2848, %f2826, %f2840, %f2768;
	fma.rn.f32 	%f2849, %f2826, %f2841, %f2769;
	fma.rn.f32 	%f2850, %f2827, %f2834, %f2770;
	fma.rn.f32 	%f2851, %f2827, %f2835, %f2771;
	fma.rn.f32 	%f2852, %f2827, %f2836, %f2772;
	fma.rn.f32 	%f2853, %f2827, %f2837, %f2773;
	fma.rn.f32 	%f2854, %f2827, %f2838, %f2774;
	fma.rn.f32 	%f2855, %f2827, %f2839, %f2775;
	fma.rn.f32 	%f2856, %f2827, %f2840, %f2776;
	fma.rn.f32 	%f2857, %f2827, %f2841, %f2777;
	fma.rn.f32 	%f2858, %f2828, %f2834, %f2778;
	fma.rn.f32 	%f2859, %f2828, %f2835, %f2779;
	fma.rn.f32 	%f2860, %f2828, %f2836, %f2780;
	fma.rn.f32 	%f2861, %f2828, %f2837, %f2781;
	fma.rn.f32 	%f2862, %f2828, %f2838, %f2782;
	fma.rn.f32 	%f2863, %f2828, %f2839, %f2783;
	fma.rn.f32 	%f2864, %f2828, %f2840, %f2784;
	fma.rn.f32 	%f2865, %f2828, %f2841, %f2785;
	fma.rn.f32 	%f2866, %f2829, %f2834, %f2786;
	fma.rn.f32 	%f2867, %f2829, %f2835, %f2787;
	fma.rn.f32 	%f2868, %f2829, %f2836, %f2788;
	fma.rn.f32 	%f2869, %f2829, %f2837, %f2789;
	fma.rn.f32 	%f2870, %f2829, %f2838, %f2790;
	fma.rn.f32 	%f2871, %f2829, %f2839, %f2791;
	fma.rn.f32 	%f2872, %f2829, %f2840, %f2792;
	fma.rn.f32 	%f2873, %f2829, %f2841, %f2793;
	fma.rn.f32 	%f2874, %f2830, %f2834, %f2794;
	fma.rn.f32 	%f2875, %f2830, %f2835, %f2795;
	fma.rn.f32 	%f2876, %f2830, %f2836, %f2796;
	fma.rn.f32 	%f2877, %f2830, %f2837, %f2797;
	fma.rn.f32 	%f2878, %f2830, %f2838, %f2798;
	fma.rn.f32 	%f2879, %f2830, %f2839, %f2799;
	fma.rn.f32 	%f2880, %f2830, %f2840, %f2800;
	fma.rn.f32 	%f2881, %f2830, %f2841, %f2801;
	fma.rn.f32 	%f2882, %f2831, %f2834, %f2802;
	fma.rn.f32 	%f2883, %f2831, %f2835, %f2803;
	fma.rn.f32 	%f2884, %f2831, %f2836, %f2804;
	fma.rn.f32 	%f2885, %f2831, %f2837, %f2805;
	fma.rn.f32 	%f2886, %f2831, %f2838, %f2806;
	fma.rn.f32 	%f2887, %f2831, %f2839, %f2807;
	fma.rn.f32 	%f2888, %f2831, %f2840, %f2808;
	fma.rn.f32 	%f2889, %f2831, %f2841, %f2809;
	fma.rn.f32 	%f2890, %f2832, %f2834, %f2810;
	fma.rn.f32 	%f2891, %f2832, %f2835, %f2811;
	fma.rn.f32 	%f2892, %f2832, %f2836, %f2812;
	fma.rn.f32 	%f2893, %f2832, %f2837, %f2813;
	fma.rn.f32 	%f2894, %f2832, %f2838, %f2814;
	fma.rn.f32 	%f2895, %f2832, %f2839, %f2815;
	fma.rn.f32 	%f2896, %f2832, %f2840, %f2816;
	fma.rn.f32 	%f2897, %f2832, %f2841, %f2817;
	fma.rn.f32 	%f2898, %f2833, %f2834, %f2818;
	fma.rn.f32 	%f2899, %f2833, %f2835, %f2819;
	fma.rn.f32 	%f2900, %f2833, %f2836, %f2820;
	fma.rn.f32 	%f2901, %f2833, %f2837, %f2821;
	fma.rn.f32 	%f2902, %f2833, %f2838, %f2822;
	fma.rn.f32 	%f2903, %f2833, %f2839, %f2823;
	fma.rn.f32 	%f2904, %f2833, %f2840, %f2824;
	fma.rn.f32 	%f2905, %f2833, %f2841, %f2825;
	ld.shared.v4.f32 	{%f2906, %f2907, %f2908, %f2909}, [%r5+5632];
	ld.shared.v4.f32 	{%f2910, %f2911, %f2912, %f2913}, [%r5+5888];
	ld.shared.v4.f32 	{%f2914, %f2915, %f2916, %f2917}, [%r6+5632];
	ld.shared.v4.f32 	{%f2918, %f2919, %f2920, %f2921}, [%r6+5888];
	fma.rn.f32 	%f2922, %f2906, %f2914, %f2842;
	fma.rn.f32 	%f2923, %f2906, %f2915, %f2843;
	fma.rn.f32 	%f2924, %f2906, %f2916, %f2844;
	fma.rn.f32 	%f2925, %f2906, %f2917, %f2845;
	fma.rn.f32 	%f2926, %f2906, %f2918, %f2846;
	fma.rn.f32 	%f2927, %f2906, %f2919, %f2847;
	fma.rn.f32 	%f2928, %f2906, %f2920, %f2848;
	fma.rn.f32 	%f2929, %f2906, %f2921, %f2849;
	fma.rn.f32 	%f2930, %f2907, %f2914, %f2850;
	fma.rn.f32 	%f2931, %f2907, %f2915, %f2851;
	fma.rn.f32 	%f2932, %f2907, %f2916, %f2852;
	fma.rn.f32 	%f2933, %f2907, %f2917, %f2853;
	fma.rn.f32 	%f2934, %f2907, %f2918, %f2854;
	fma.rn.f32 	%f2935, %f2907, %f2919, %f2855;
	fma.rn.f32 	%f2936, %f2907, %f2920, %f2856;
	fma.rn.f32 	%f2937, %f2907, %f2921, %f2857;
	fma.rn.f32 	%f2938, %f2908, %f2914, %f2858;
	fma.rn.f32 	%f2939, %f2908, %f2915, %f2859;
	fma.rn.f32 	%f2940, %f2908, %f2916, %f2860;
	fma.rn.f32 	%f2941, %f2908, %f2917, %f2861;
	fma.rn.f32 	%f2942, %f2908, %f2918, %f2862;
	fma.rn.f32 	%f2943, %f2908, %f2919, %f2863;
	fma.rn.f32 	%f2944, %f2908, %f2920, %f2864;
	fma.rn.f32 	%f2945, %f2908, %f2921, %f2865;
	fma.rn.f32 	%f2946, %f2909, %f2914, %f2866;
	fma.rn.f32 	%f2947, %f2909, %f2915, %f2867;
	fma.rn.f32 	%f2948, %f2909, %f2916, %f2868;
	fma.rn.f32 	%f2949, %f2909, %f2917, %f2869;
	fma.rn.f32 	%f2950, %f2909, %f2918, %f2870;
	fma.rn.f32 	%f2951, %f2909, %f2919, %f2871;
	fma.rn.f32 	%f2952, %f2909, %f2920, %f2872;
	fma.rn.f32 	%f2953, %f2909, %f2921, %f2873;
	fma.rn.f32 	%f2954, %f2910, %f2914, %f2874;
	fma.rn.f32 	%f2955, %f2910, %f2915, %f2875;
	fma.rn.f32 	%f2956, %f2910, %f2916, %f2876;
	fma.rn.f32 	%f2957, %f2910, %f2917, %f2877;
	fma.rn.f32 	%f2958, %f2910, %f2918, %f2878;
	fma.rn.f32 	%f2959, %f2910, %f2919, %f2879;
	fma.rn.f32 	%f2960, %f2910, %f2920, %f2880;
	fma.rn.f32 	%f2961, %f2910, %f2921, %f2881;
	fma.rn.f32 	%f2962, %f2911, %f2914, %f2882;
	fma.rn.f32 	%f2963, %f2911, %f2915, %f2883;
	fma.rn.f32 	%f2964, %f2911, %f2916, %f2884;
	fma.rn.f32 	%f2965, %f2911, %f2917, %f2885;
	fma.rn.f32 	%f2966, %f2911, %f2918, %f2886;
	fma.rn.f32 	%f2967, %f2911, %f2919, %f2887;
	fma.rn.f32 	%f2968, %f2911, %f2920, %f2888;
	fma.rn.f32 	%f2969, %f2911, %f2921, %f2889;
	fma.rn.f32 	%f2970, %f2912, %f2914, %f2890;
	fma.rn.f32 	%f2971, %f2912, %f2915, %f2891;
	fma.rn.f32 	%f2972, %f2912, %f2916, %f2892;
	fma.rn.f32 	%f2973, %f2912, %f2917, %f2893;
	fma.rn.f32 	%f2974, %f2912, %f2918, %f2894;
	fma.rn.f32 	%f2975, %f2912, %f2919, %f2895;
	fma.rn.f32 	%f2976, %f2912, %f2920, %f2896;
	fma.rn.f32 	%f2977, %f2912, %f2921, %f2897;
	fma.rn.f32 	%f2978, %f2913, %f2914, %f2898;
	fma.rn.f32 	%f2979, %f2913, %f2915, %f2899;
	fma.rn.f32 	%f2980, %f2913, %f2916, %f2900;
	fma.rn.f32 	%f2981, %f2913, %f2917, %f2901;
	fma.rn.f32 	%f2982, %f2913, %f2918, %f2902;
	fma.rn.f32 	%f2983, %f2913, %f2919, %f2903;
	fma.rn.f32 	%f2984, %f2913, %f2920, %f2904;
	fma.rn.f32 	%f2985, %f2913, %f2921, %f2905;
	ld.shared.v4.f32 	{%f2986, %f2987, %f2988, %f2989}, [%r5+6144];
	ld.shared.v4.f32 	{%f2990, %f2991, %f2992, %f2993}, [%r5+6400];
	ld.shared.v4.f32 	{%f2994, %f2995, %f2996, %f2997}, [%r6+6144];
	ld.shared.v4.f32 	{%f2998, %f2999, %f3000, %f3001}, [%r6+6400];
	fma.rn.f32 	%f3002, %f2986, %f2994, %f2922;
	fma.rn.f32 	%f3003, %f2986, %f2995, %f2923;
	fma.rn.f32 	%f3004, %f2986, %f2996, %f2924;
	fma.rn.f32 	%f3005, %f2986, %f2997, %f2925;
	fma.rn.f32 	%f3006, %f2986, %f2998, %f2926;
	fma.rn.f32 	%f3007, %f2986, %f2999, %f2927;
	fma.rn.f32 	%f3008, %f2986, %f3000, %f2928;
	fma.rn.f32 	%f3009, %f2986, %f3001, %f2929;
	fma.rn.f32 	%f3010, %f2987, %f2994, %f2930;
	fma.rn.f32 	%f3011, %f2987, %f2995, %f2931;
	fma.rn.f32 	%f3012, %f2987, %f2996, %f2932;
	fma.rn.f32 	%f3013, %f2987, %f2997, %f2933;
	fma.rn.f32 	%f3014, %f2987, %f2998, %f2934;
	fma.rn.f32 	%f3015, %f2987, %f2999, %f2935;
	fma.rn.f32 	%f3016, %f2987, %f3000, %f2936;
	fma.rn.f32 	%f3017, %f2987, %f3001, %f2937;
	fma.rn.f32 	%f3018, %f2988, %f2994, %f2938;
	fma.rn.f32 	%f3019, %f2988, %f2995, %f2939;
	fma.rn.f32 	%f3020, %f2988, %f2996, %f2940;
	fma.rn.f32 	%f3021, %f2988, %f2997, %f2941;
	fma.rn.f32 	%f3022, %f2988, %f2998, %f2942;
	fma.rn.f32 	%f3023, %f2988, %f2999, %f2943;
	fma.rn.f32 	%f3024, %f2988, %f3000, %f2944;
	fma.rn.f32 	%f3025, %f2988, %f3001, %f2945;
	fma.rn.f32 	%f3026, %f2989, %f2994, %f2946;
	fma.rn.f32 	%f3027, %f2989, %f2995, %f2947;
	fma.rn.f32 	%f3028, %f2989, %f2996, %f2948;
	fma.rn.f32 	%f3029, %f2989, %f2997, %f2949;
	fma.rn.f32 	%f3030, %f2989, %f2998, %f2950;
	fma.rn.f32 	%f3031, %f2989, %f2999, %f2951;
	fma.rn.f32 	%f3032, %f2989, %f3000, %f2952;
	fma.rn.f32 	%f3033, %f2989, %f3001, %f2953;
	fma.rn.f32 	%f3034, %f2990, %f2994, %f2954;
	fma.rn.f32 	%f3035, %f2990, %f2995, %f2955;
	fma.rn.f32 	%f3036, %f2990, %f2996, %f2956;
	fma.rn.f32 	%f3037, %f2990, %f2997, %f2957;
	fma.rn.f32 	%f3038, %f2990, %f2998, %f2958;
	fma.rn.f32 	%f3039, %f2990, %f2999, %f2959;
	fma.rn.f32 	%f3040, %f2990, %f3000, %f2960;
	fma.rn.f32 	%f3041, %f2990, %f3001, %f2961;
	fma.rn.f32 	%f3042, %f2991, %f2994, %f2962;
	fma.rn.f32 	%f3043, %f2991, %f2995, %f2963;
	fma.rn.f32 	%f3044, %f2991, %f2996, %f2964;
	fma.rn.f32 	%f3045, %f2991, %f2997, %f2965;
	fma.rn.f32 	%f3046, %f2991, %f2998, %f2966;
	fma.rn.f32 	%f3047, %f2991, %f2999, %f2967;
	fma.rn.f32 	%f3048, %f2991, %f3000, %f2968;
	fma.rn.f32 	%f3049, %f2991, %f3001, %f2969;
	fma.rn.f32 	%f3050, %f2992, %f2994, %f2970;
	fma.rn.f32 	%f3051, %f2992, %f2995, %f2971;
	fma.rn.f32 	%f3052, %f2992, %f2996, %f2972;
	fma.rn.f32 	%f3053, %f2992, %f2997, %f2973;
	fma.rn.f32 	%f3054, %f2992, %f2998, %f2974;
	fma.rn.f32 	%f3055, %f2992, %f2999, %f2975;
	fma.rn.f32 	%f3056, %f2992, %f3000, %f2976;
	fma.rn.f32 	%f3057, %f2992, %f3001, %f2977;
	fma.rn.f32 	%f3058, %f2993, %f2994, %f2978;
	fma.rn.f32 	%f3059, %f2993, %f2995, %f2979;
	fma.rn.f32 	%f3060, %f2993, %f2996, %f2980;
	fma.rn.f32 	%f3061, %f2993, %f2997, %f2981;
	fma.rn.f32 	%f3062, %f2993, %f2998, %f2982;
	fma.rn.f32 	%f3063, %f2993, %f2999, %f2983;
	fma.rn.f32 	%f3064, %f2993, %f3000, %f2984;
	fma.rn.f32 	%f3065, %f2993, %f3001, %f2985;
	ld.shared.v4.f32 	{%f3066, %f3067, %f3068, %f3069}, [%r5+6656];
	ld.shared.v4.f32 	{%f3070, %f3071, %f3072, %f3073}, [%r5+6912];
	ld.shared.v4.f32 	{%f3074, %f3075, %f3076, %f3077}, [%r6+6656];
	ld.shared.v4.f32 	{%f3078, %f3079, %f3080, %f3081}, [%r6+6912];
	fma.rn.f32 	%f3082, %f3066, %f3074, %f3002;
	fma.rn.f32 	%f3083, %f3066, %f3075, %f3003;
	fma.rn.f32 	%f3084, %f3066, %f3076, %f3004;
	fma.rn.f32 	%f3085, %f3066, %f3077, %f3005;
	fma.rn.f32 	%f3086, %f3066, %f3078, %f3006;
	fma.rn.f32 	%f3087, %f3066, %f3079, %f3007;
	fma.rn.f32 	%f3088, %f3066, %f3080, %f3008;
	fma.rn.f32 	%f3089, %f3066, %f3081, %f3009;
	fma.rn.f32 	%f3090, %f3067, %f3074, %f3010;
	fma.rn.f32 	%f3091, %f3067, %f3075, %f3011;
	fma.rn.f32 	%f3092, %f3067, %f3076, %f3012;
	fma.rn.f32 	%f3093, %f3067, %f3077, %f3013;
	fma.rn.f32 	%f3094, %f3067, %f3078, %f3014;
	fma.rn.f32 	%f3095, %f3067, %f3079, %f3015;
	fma.rn.f32 	%f3096, %f3067, %f3080, %f3016;
	fma.rn.f32 	%f3097, %f3067, %f3081, %f3017;
	fma.rn.f32 	%f3098, %f3068, %f3074, %f3018;
	fma.rn.f32 	%f3099, %f3068, %f3075, %f3019;
	fma.rn.f32 	%f3100, %f3068, %f3076, %f3020;
	fma.rn.f32 	%f3101, %f3068, %f3077, %f3021;
	fma.rn.f32 	%f3102, %f3068, %f3078, %f3022;
	fma.rn.f32 	%f3103, %f3068, %f3079, %f3023;
	fma.rn.f32 	%f3104, %f3068, %f3080, %f3024;
	fma.rn.f32 	%f3105, %f3068, %f3081, %f3025;
	fma.rn.f32 	%f3106, %f3069, %f3074, %f3026;
	fma.rn.f32 	%f3107, %f3069, %f3075, %f3027;
	fma.rn.f32 	%f3108, %f3069, %f3076, %f3028;
	fma.rn.f32 	%f3109, %f3069, %f3077, %f3029;
	fma.rn.f32 	%f3110, %f3069, %f3078, %f3030;
	fma.rn.f32 	%f3111, %f3069, %f3079, %f3031;
	fma.rn.f32 	%f3112, %f3069, %f3080, %f3032;
	fma.rn.f32 	%f3113, %f3069, %f3081, %f3033;
	fma.rn.f32 	%f3114, %f3070, %f3074, %f3034;
	fma.rn.f32 	%f3115, %f3070, %f3075, %f3035;
	fma.rn.f32 	%f3116, %f3070, %f3076, %f3036;
	fma.rn.f32 	%f3117, %f3070, %f3077, %f3037;
	fma.rn.f32 	%f3118, %f3070, %f3078, %f3038;
	fma.rn.f32 	%f3119, %f3070, %f3079, %f3039;
	fma.rn.f32 	%f3120, %f3070, %f3080, %f3040;
	fma.rn.f32 	%f3121, %f3070, %f3081, %f3041;
	fma.rn.f32 	%f3122, %f3071, %f3074, %f3042;
	fma.rn.f32 	%f3123, %f3071, %f3075, %f3043;
	fma.rn.f32 	%f3124, %f3071, %f3076, %f3044;
	fma.rn.f32 	%f3125, %f3071, %f3077, %f3045;
	fma.rn.f32 	%f3126, %f3071, %f3078, %f3046;
	fma.rn.f32 	%f3127, %f3071, %f3079, %f3047;
	fma.rn.f32 	%f3128, %f3071, %f3080, %f3048;
	fma.rn.f32 	%f3129, %f3071, %f3081, %f3049;
	fma.rn.f32 	%f3130, %f3072, %f3074, %f3050;
	fma.rn.f32 	%f3131, %f3072, %f3075, %f3051;
	fma.rn.f32 	%f3132, %f3072, %f3076, %f3052;
	fma.rn.f32 	%f3133, %f3072, %f3077, %f3053;
	fma.rn.f32 	%f3134, %f3072, %f3078, %f3054;
	fma.rn.f32 	%f3135, %f3072, %f3079, %f3055;
	fma.rn.f32 	%f3136, %f3072, %f3080, %f3056;
	fma.rn.f32 	%f3137, %f3072, %f3081, %f3057;
	fma.rn.f32 	%f3138, %f3073, %f3074, %f3058;
	fma.rn.f32 	%f3139, %f3073, %f3075, %f3059;
	fma.rn.f32 	%f3140, %f3073, %f3076, %f3060;
	fma.rn.f32 	%f3141, %f3073, %f3077, %f3061;
	fma.rn.f32 	%f3142, %f3073, %f3078, %f3062;
	fma.rn.f32 	%f3143, %f3073, %f3079, %f3063;
	fma.rn.f32 	%f3144, %f3073, %f3080, %f3064;
	fma.rn.f32 	%f3145, %f3073, %f3081, %f3065;
	ld.shared.v4.f32 	{%f3146, %f3147, %f3148, %f3149}, [%r5+7168];
	ld.shared.v4.f32 	{%f3150, %f3151, %f3152, %f3153}, [%r5+7424];
	ld.shared.v4.f32 	{%f3154, %f3155, %f3156, %f3157}, [%r6+7168];
	ld.shared.v4.f32 	{%f3158, %f3159, %f3160, %f3161}, [%r6+7424];
	fma.rn.f32 	%f3162, %f3146, %f3154, %f3082;
	fma.rn.f32 	%f3163, %f3146, %f3155, %f3083;
	fma.rn.f32 	%f3164, %f3146, %f3156, %f3084;
	fma.rn.f32 	%f3165, %f3146, %f3157, %f3085;
	fma.rn.f32 	%f3166, %f3146, %f3158, %f3086;
	fma.rn.f32 	%f3167, %f3146, %f3159, %f3087;
	fma.rn.f32 	%f3168, %f3146, %f3160, %f3088;
	fma.rn.f32 	%f3169, %f3146, %f3161, %f3089;
	fma.rn.f32 	%f3170, %f3147, %f3154, %f3090;
	fma.rn.f32 	%f3171, %f3147, %f3155, %f3091;
	fma.rn.f32 	%f3172, %f3147, %f3156, %f3092;
	fma.rn.f32 	%f3173, %f3147, %f3157, %f3093;
	fma.rn.f32 	%f3174, %f3147, %f3158, %f3094;
	fma.rn.f32 	%f3175, %f3147, %f3159, %f3095;
	fma.rn.f32 	%f3176, %f3147, %f3160, %f3096;
	fma.rn.f32 	%f3177, %f3147, %f3161, %f3097;
	fma.rn.f32 	%f3178, %f3148, %f3154, %f3098;
	fma.rn.f32 	%f3179, %f3148, %f3155, %f3099;
	fma.rn.f32 	%f3180, %f3148, %f3156, %f3100;
	fma.rn.f32 	%f3181, %f3148, %f3157, %f3101;
	fma.rn.f32 	%f3182, %f3148, %f3158, %f3102;
	fma.rn.f32 	%f3183, %f3148, %f3159, %f3103;
	fma.rn.f32 	%f3184, %f3148, %f3160, %f3104;
	fma.rn.f32 	%f3185, %f3148, %f3161, %f3105;
	fma.rn.f32 	%f3186, %f3149, %f3154, %f3106;
	fma.rn.f32 	%f3187, %f3149, %f3155, %f3107;
	fma.rn.f32 	%f3188, %f3149, %f3156, %f3108;
	fma.rn.f32 	%f3189, %f3149, %f3157, %f3109;
	fma.rn.f32 	%f3190, %f3149, %f3158, %f3110;
	fma.rn.f32 	%f3191, %f3149, %f3159, %f3111;
	fma.rn.f32 	%f3192, %f3149, %f3160, %f3112;
	fma.rn.f32 	%f3193, %f3149, %f3161, %f3113;
	fma.rn.f32 	%f3194, %f3150, %f3154, %f3114;
	fma.rn.f32 	%f3195, %f3150, %f3155, %f3115;
	fma.rn.f32 	%f3196, %f3150, %f3156, %f3116;
	fma.rn.f32 	%f3197, %f3150, %f3157, %f3117;
	fma.rn.f32 	%f3198, %f3150, %f3158, %f3118;
	fma.rn.f32 	%f3199, %f3150, %f3159, %f3119;
	fma.rn.f32 	%f3200, %f3150, %f3160, %f3120;
	fma.rn.f32 	%f3201, %f3150, %f3161, %f3121;
	fma.rn.f32 	%f3202, %f3151, %f3154, %f3122;
	fma.rn.f32 	%f3203, %f3151, %f3155, %f3123;
	fma.rn.f32 	%f3204, %f3151, %f3156, %f3124;
	fma.rn.f32 	%f3205, %f3151, %f3157, %f3125;
	fma.rn.f32 	%f3206, %f3151, %f3158, %f3126;
	fma.rn.f32 	%f3207, %f3151, %f3159, %f3127;
	fma.rn.f32 	%f3208, %f3151, %f3160, %f3128;
	fma.rn.f32 	%f3209, %f3151, %f3161, %f3129;
	fma.rn.f32 	%f3210, %f3152, %f3154, %f3130;
	fma.rn.f32 	%f3211, %f3152, %f3155, %f3131;
	fma.rn.f32 	%f3212, %f3152, %f3156, %f3132;
	fma.rn.f32 	%f3213, %f3152, %f3157, %f3133;
	fma.rn.f32 	%f3214, %f3152, %f3158, %f3134;
	fma.rn.f32 	%f3215, %f3152, %f3159, %f3135;
	fma.rn.f32 	%f3216, %f3152, %f3160, %f3136;
	fma.rn.f32 	%f3217, %f3152, %f3161, %f3137;
	fma.rn.f32 	%f3218, %f3153, %f3154, %f3138;
	fma.rn.f32 	%f3219, %f3153, %f3155, %f3139;
	fma.rn.f32 	%f3220, %f3153, %f3156, %f3140;
	fma.rn.f32 	%f3221, %f3153, %f3157, %f3141;
	fma.rn.f32 	%f3222, %f3153, %f3158, %f3142;
	fma.rn.f32 	%f3223, %f3153, %f3159, %f3143;
	fma.rn.f32 	%f3224, %f3153, %f3160, %f3144;
	fma.rn.f32 	%f3225, %f3153, %f3161, %f3145;
	ld.shared.v4.f32 	{%f3226, %f3227, %f3228, %f3229}, [%r5+7680];
	ld.shared.v4.f32 	{%f3230, %f3231, %f3232, %f3233}, [%r5+7936];
	ld.shared.v4.f32 	{%f3234, %f3235, %f3236, %f3237}, [%r6+7680];
	ld.shared.v4.f32 	{%f3238, %f3239, %f3240, %f3241}, [%r6+7936];
	fma.rn.f32 	%f3242, %f3226, %f3234, %f3162;
	fma.rn.f32 	%f3243, %f3226, %f3235, %f3163;
	fma.rn.f32 	%f3244, %f3226, %f3236, %f3164;
	fma.rn.f32 	%f3245, %f3226, %f3237, %f3165;
	fma.rn.f32 	%f3246, %f3226, %f3238, %f3166;
	fma.rn.f32 	%f3247, %f3226, %f3239, %f3167;
	fma.rn.f32 	%f3248, %f3226, %f3240, %f3168;
	fma.rn.f32 	%f3249, %f3226, %f3241, %f3169;
	fma.rn.f32 	%f3250, %f3227, %f3234, %f3170;
	fma.rn.f32 	%f3251, %f3227, %f3235, %f3171;
	fma.rn.f32 	%f3252, %f3227, %f3236, %f3172;
	fma.rn.f32 	%f3253, %f3227, %f3237, %f3173;
	fma.rn.f32 	%f3254, %f3227, %f3238, %f3174;
	fma.rn.f32 	%f3255, %f3227, %f3239, %f3175;
	fma.rn.f32 	%f3256, %f3227, %f3240, %f3176;
	fma.rn.f32 	%f3257, %f3227, %f3241, %f3177;
	fma.rn.f32 	%f3258, %f3228, %f3234, %f3178;
	fma.rn.f32 	%f3259, %f3228, %f3235, %f3179;
	fma.rn.f32 	%f3260, %f3228, %f3236, %f3180;
	fma.rn.f32 	%f3261, %f3228, %f3237, %f3181;
	fma.rn.f32 	%f3262, %f3228, %f3238, %f3182;
	fma.rn.f32 	%f3263, %f3228, %f3239, %f3183;
	fma.rn.f32 	%f3264, %f3228, %f3240, %f3184;
	fma.rn.f32 	%f3265, %f3228, %f3241, %f3185;
	fma.rn.f32 	%f3266, %f3229, %f3234, %f3186;
	fma.rn.f32 	%f3267, %f3229, %f3235, %f3187;
	fma.rn.f32 	%f3268, %f3229, %f3236, %f3188;
	fma.rn.f32 	%f3269, %f3229, %f3237, %f3189;
	fma.rn.f32 	%f3270, %f3229, %f3238, %f3190;
	fma.rn.f32 	%f3271, %f3229, %f3239, %f3191;
	fma.rn.f32 	%f3272, %f3229, %f3240, %f3192;
	fma.rn.f32 	%f3273, %f3229, %f3241, %f3193;
	fma.rn.f32 	%f3274, %f3230, %f3234, %f3194;
	fma.rn.f32 	%f3275, %f3230, %f3235, %f3195;
	fma.rn.f32 	%f3276, %f3230, %f3236, %f3196;
	fma.rn.f32 	%f3277, %f3230, %f3237, %f3197;
	fma.rn.f32 	%f3278, %f3230, %f3238, %f3198;
	fma.rn.f32 	%f3279, %f3230, %f3239, %f3199;
	fma.rn.f32 	%f3280, %f3230, %f3240, %f3200;
	fma.rn.f32 	%f3281, %f3230, %f3241, %f3201;
	fma.rn.f32 	%f3282, %f3231, %f3234, %f3202;
	fma.rn.f32 	%f3283, %f3231, %f3235, %f3203;
	fma.rn.f32 	%f3284, %f3231, %f3236, %f3204;
	fma.rn.f32 	%f3285, %f3231, %f3237, %f3205;
	fma.rn.f32 	%f3286, %f3231, %f3238, %f3206;
	fma.rn.f32 	%f3287, %f3231, %f3239, %f3207;
	fma.rn.f32 	%f3288, %f3231, %f3240, %f3208;
	fma.rn.f32 	%f3289, %f3231, %f3241, %f3209;
	fma.rn.f32 	%f3290, %f3232, %f3234, %f3210;
	fma.rn.f32 	%f3291, %f3232, %f3235, %f3211;
	fma.rn.f32 	%f3292, %f3232, %f3236, %f3212;
	fma.rn.f32 	%f3293, %f3232, %f3237, %f3213;
	fma.rn.f32 	%f3294, %f3232, %f3238, %f3214;
	fma.rn.f32 	%f3295, %f3232, %f3239, %f3215;
	fma.rn.f32 	%f3296, %f3232, %f3240, %f3216;
	fma.rn.f32 	%f3297, %f3232, %f3241, %f3217;
	fma.rn.f32 	%f3298, %f3233, %f3234, %f3218;
	fma.rn.f32 	%f3299, %f3233, %f3235, %f3219;
	fma.rn.f32 	%f3300, %f3233, %f3236, %f3220;
	fma.rn.f32 	%f3301, %f3233, %f3237, %f3221;
	fma.rn.f32 	%f3302, %f3233, %f3238, %f3222;
	fma.rn.f32 	%f3303, %f3233, %f3239, %f3223;
	fma.rn.f32 	%f3304, %f3233, %f3240, %f3224;
	fma.rn.f32 	%f3305, %f3233, %f3241, %f3225;
	shl.b32 	%r40, %r4, 12;
	cvt.u64.u32 	%rd34, %r40;
	mov.u32 	%r41, %tid.x;
	shl.b32 	%r42, %r41, 2;
	cvt.u64.u32 	%rd35, %r42;
	mov.u32 	%r43, %ctaid.x;
	shl.b32 	%r44, %r43, 7;
	cvt.u64.u32 	%rd36, %r44;
	add.s64 	%rd37, %rd36, %rd34;
	add.s64 	%rd38, %rd37, %rd35;
	mov.u32 	%r45, %ctaid.y;
	shl.b32 	%r46, %r45, 17;
	cvt.u64.u32 	%rd39, %r46;
	add.s64 	%rd40, %rd38, %rd39;
	shl.b64 	%rd41, %rd40, 2;
	add.s64 	%rd42, %rd33, %rd41;
	st.global.v4.f32 	[%rd42], {%f3242, %f3243, %f3244, %f3245};
	st.global.v4.f32 	[%rd42+256], {%f3246, %f3247, %f3248, %f3249};
	st.global.v4.f32 	[%rd42+4096], {%f3250, %f3251, %f3252, %f3253};
	st.global.v4.f32 	[%rd42+4352], {%f3254, %f3255, %f3256, %f3257};
	st.global.v4.f32 	[%rd42+8192], {%f3258, %f3259, %f3260, %f3261};
	st.global.v4.f32 	[%rd42+8448], {%f3262, %f3263, %f3264, %f3265};
	st.global.v4.f32 	[%rd42+12288], {%f3266, %f3267, %f3268, %f3269};
	st.global.v4.f32 	[%rd42+12544], {%f3270, %f3271, %f3272, %f3273};
	st.global.v4.f32 	[%rd42+262144], {%f3274, %f3275, %f3276, %f3277};
	st.global.v4.f32 	[%rd42+262400], {%f3278, %f3279, %f3280, %f3281};
	st.global.v4.f32 	[%rd42+266240], {%f3282, %f3283, %f3284, %f3285};
	st.global.v4.f32 	[%rd42+266496], {%f3286, %f3287, %f3288, %f3289};
	st.global.v4.f32 	[%rd42+270336], {%f3290, %f3291, %f3292, %f3293};
	st.global.v4.f32 	[%rd42+270592], {%f3294, %f3295, %f3296, %f3297};
	st.global.v4.f32 	[%rd42+274432], {%f3298, %f3299, %f3300, %f3301};
	st.global.v4.f32 	[%rd42+274688], {%f3302, %f3303, %f3304, %f3305};
	ret;

}
	// .globl	_Z26sgemm_double_buffer_kernelILi640000ELi128ELi32EEvPfS0_S0_
.visible .entry _Z26sgemm_double_buffer_kernelILi640000ELi128ELi32EEvPfS0_S0_(
	.param .u64 .ptr .align 1 _Z26sgemm_double_buffer_kernelILi640000ELi128ELi32EEvPfS0_S0__param_0,
	.param .u64 .ptr .align 1 _Z26sgemm_double_buffer_kernelILi640000ELi128ELi32EEvPfS0_S0__param_1,
	.param .u64 .ptr .align 1 _Z26sgemm_double_buffer_kernelILi640000ELi128ELi32EEvPfS0_S0__param_2
)
{
	.reg .b32 	%r<35>;
	.reg .b32 	%f<2593>;
	.reg .b64 	%rd<22>;
	// demoted variable
	.shared .align 4 .b8 _ZZ26sgemm_double_buffer_kernelILi640000ELi128ELi32EEvPfS0_S0_E3s_a[8192];
	// demoted variable
	.shared .align 4 .b8 _ZZ26sgemm_double_buffer_kernelILi640000ELi128ELi32EEvPfS0_S0_E3s_b[8192];
	ld.param.u64 	%rd1, [_Z26sgemm_double_buffer_kernelILi640000ELi128ELi32EEvPfS0_S0__param_0];
	ld.param.u64 	%rd2, [_Z26sgemm_double_buffer_kernelILi640000ELi128ELi32EEvPfS0_S0__param_1];
	ld.param.u64 	%rd3, [_Z26sgemm_double_buffer_kernelILi640000ELi128ELi32EEvPfS0_S0__param_2];
	cvta.to.global.u64 	%rd4, %rd3;
	cvta.to.global.u64 	%rd5, %rd2;
	cvta.to.global.u64 	%rd6, %rd1;
	mov.u32 	%r1, %tid.y;
	shl.b32 	%r2, %r1, 4;
	mov.u32 	%r3, %tid.x;
	add.s32 	%r4, %r2, %r3;
	mov.u32 	%r5, %ctaid.y;
	shl.b32 	%r6, %r5, 12;
	shl.b32 	%r7, %r4, 4;
	and.b32  	%r8, %r7, 524256;
	add.s32 	%r9, %r8, %r6;
	shl.b32 	%r10, %r3, 2;
	and.b32  	%r11, %r10, 4;
	or.b32  	%r12, %r9, %r11;
	mul.wide.u32 	%rd7, %r12, 4;
	add.s64 	%rd8, %rd6, %rd7;
	ld.global.nc.v4.f32 	{%f1, %f2, %f3, %f4}, [%rd8];
	shl.b32 	%r13, %r4, 2;
	and.b32  	%r14, %r13, 130944;
	cvt.u64.u32 	%rd9, %r14;
	mov.u32 	%r15, %ctaid.x;
	shl.b32 	%r16, %r15, 7;
	cvt.u64.u32 	%rd10, %r16;
	add.s64 	%rd11, %rd9, %rd10;
	and.b32  	%r17, %r13, 124;
	cvt.u64.u32 	%rd12, %r17;
	or.b64  	%rd13, %rd11, %rd12;
	shl.b64 	%rd14, %rd13, 2;
	add.s64 	%rd15, %rd5, %rd14;
	shl.b32 	%r18, %r3, 9;
	and.b32  	%r19, %r18, 512;
	shr.u32 	%r20, %r4, 1;
	add.s32 	%r21, %r20, %r19;
	ld.global.nc.v4.f32 	{%f5, %f6, %f7, %f8}, [%rd15];
	shl.b32 	%r22, %r21, 2;
	mov.u32 	%r23, _ZZ26sgemm_double_buffer_kernelILi640000ELi128ELi32EEvPfS0_S0_E3s_a;
	add.s32 	%r24, %r23, %r22;
	st.shared.f32 	[%r24], %f1;
	st.shared.f32 	[%r24+512], %f2;
	st.shared.f32 	[%r24+1024], %f3;
	st.shared.f32 	[%r24+1536], %f4;
	or.b32  	%r25, %r14, %r17;
	shl.b32 	%r26, %r25, 2;
	mov.u32 	%r27, _ZZ26sgemm_double_buffer_kernelILi640000ELi128ELi32EEvPfS0_S0_E3s_b;
	add.s32 	%r28, %r27, %r26;
	st.shared.v4.f32 	[%r28], {%f5, %f6, %f7, %f8};
	bar.sync 	0;
	add.s32 	%r29, %r23, %r2;
	shl.b32 	%r30, %r3, 4;
	add.s32 	%r31, %r27, %r30;
	ld.global.nc.v4.f32 	{%f9, %f10, %f11, %f12}, [%rd8+32];
	ld.global.nc.v4.f32 	{%f13, %f14, %f15, %f16}, [%rd15+4096];
	ld.shared.v4.f32 	{%f17, %f18, %f19, %f20}, [%r29];
	ld.shared.v4.f32 	{%f21, %f22, %f23, %f24}, [%r29+256];
	ld.shared.v4.f32 	{%f25, %f26, %f27, %f28}, [%r31];
	ld.shared.v4.f32 	{%f29, %f30, %f31, %f32}, [%r31+256];
	fma.rn.f32 	%f33, %f17, %f25, 0f00000000;
	fma.rn.f32 	%f34, %f17, %f26, 0f00000000;
	fma.rn.f32 	%f35, %f17, %f27, 0f00000000;
	fma.rn.f32 	%f36, %f17, %f28, 0f00000000;
	fma.rn.f32 	%f37, %f17, %f29, 0f00000000;
	fma.rn.f32 	%f38, %f17, %f30, 0f00000000;
	fma.rn.f32 	%f39, %f17, %f31, 0f00000000;
	fma.rn.f32 	%f40, %f17, %f32, 0f00000000;
	fma.rn.f32 	%f41, %f18, %f25, 0f00000000;
	fma.rn.f32 	%f42, %f18, %f26, 0f00000000;
	fma.rn.f32 	%f43, %f18, %f27, 0f00000000;
	fma.rn.f32 	%f44, %f18, %f28, 0f00000000;
	fma.rn.f32 	%f45, %f18, %f29, 0f00000000;
	fma.rn.f32 	%f46, %f18, %f30, 0f00000000;
	fma.rn.f32 	%f47, %f18, %f31, 0f00000000;
	fma.rn.f32 	%f48, %f18, %f32, 0f00000000;
	fma.rn.f32 	%f49, %f19, %f25, 0f00000000;
	fma.rn.f32 	%f50, %f19, %f26, 0f00000000;
	fma.rn.f32 	%f51, %f19, %f27, 0f00000000;
	fma.rn.f32 	%f52, %f19, %f28, 0f00000000;
	fma.rn.f32 	%f53, %f19, %f29, 0f00000000;
	fma.rn.f32 	%f54, %f19, %f30, 0f00000000;
	fma.rn.f32 	%f55, %f19, %f31, 0f00000000;
	fma.rn.f32 	%f56, %f19, %f32, 0f00000000;
	fma.rn.f32 	%f57, %f20, %f25, 0f00000000;
	fma.rn.f32 	%f58, %f20, %f26, 0f00000000;
	fma.rn.f32 	%f59, %f20, %f27, 0f00000000;
	fma.rn.f32 	%f60, %f20, %f28, 0f00000000;
	fma.rn.f32 	%f61, %f20, %f29, 0f00000000;
	fma.rn.f32 	%f62, %f20, %f30, 0f00000000;
	fma.rn.f32 	%f63, %f20, %f31, 0f00000000;
	fma.rn.f32 	%f64, %f20, %f32, 0f00000000;
	fma.rn.f32 	%f65, %f21, %f25, 0f00000000;
	fma.rn.f32 	%f66, %f21, %f26, 0f00000000;
	fma.rn.f32 	%f67, %f21, %f27, 0f00000000;
	fma.rn.f32 	%f68, %f21, %f28, 0f00000000;
	fma.rn.f32 	%f69, %f21, %f29, 0f00000000;
	fma.rn.f32 	%f70, %f21, %f30, 0f00000000;
	fma.rn.f32 	%f71, %f21, %f31, 0f00000000;
	fma.rn.f32 	%f72, %f21, %f32, 0f00000000;
	fma.rn.f32 	%f73, %f22, %f25, 0f00000000;
	fma.rn.f32 	%f74, %f22, %f26, 0f00000000;
	fma.rn.f32 	%f75, %f22, %f27, 0f00000000;
	fma.rn.f32 	%f76, %f22, %f28, 0f00000000;
	fma.rn.f32 	%f77, %f22, %f29, 0f00000000;
	fma.rn.f32 	%f78, %f22, %f30, 0f00000000;
	fma.rn.f32 	%f79, %f22, %f31, 0f00000000;
	fma.rn.f32 	%f80, %f22, %f32, 0f00000000;
	fma.rn.f32 	%f81, %f23, %f25, 0f00000000;
	fma.rn.f32 	%f82, %f23, %f26, 0f00000000;
	fma.rn.f32 	%f83, %f23, %f27, 0f00000000;
	fma.rn.f32 	%f84, %f23, %f28, 0f00000000;
	fma.rn.f32 	%f85, %f23, %f29, 0f00000000;
	fma.rn.f32 	%f86, %f23, %f30, 0f00000000;
	fma.rn.f32 	%f87, %f23, %f31, 0f00000000;
	fma.rn.f32 	%f88, %f23, %f32, 0f00000000;
	fma.rn.f32 	%f89, %f24, %f25, 0f00000000;
	fma.rn.f32 	%f90, %f24, %f26, 0f00000000;
	fma.rn.f32 	%f91, %f24, %f27, 0f00000000;
	fma.rn.f32 	%f92, %f24, %f28, 0f00000000;
	fma.rn.f32 	%f93, %f24, %f29, 0f00000000;
	fma.rn.f32 	%f94, %f24, %f30, 0f00000000;
	fma.rn.f32 	%f95, %f24, %f31, 0f00000000;
	fma.rn.f32 	%f96, %f24, %f32, 0f00000000;
	ld.shared.v4.f32 	{%f97, %f98, %f99, %f100}, [%r29+512];
	ld.shared.v4.f32 	{%f101, %f102, %f103, %f104}, [%r29+768];
	ld.shared.v4.f32 	{%f105, %f106, %f107, %f108}, [%r31+512];
	ld.shared.v4.f32 	{%f109, %f110, %f111, %f112}, [%r31+768];
	fma.rn.f32 	%f113, %f97, %f105, %f33;
	fma.rn.f32 	%f114, %f97, %f106, %f34;
	fma.rn.f32 	%f115, %f97, %f107, %f35;
	fma.rn.f32 	%f116, %f97, %f108, %f36;
	fma.rn.f32 	%f117, %f97, %f109, %f37;
	fma.rn.f32 	%f118, %f97, %f110, %f38;
	fma.rn.f32 	%f119, %f97, %f111, %f39;
	fma.rn.f32 	%f120, %f97, %f112, %f40;
	fma.rn.f32 	%f121, %f98, %f105, %f41;
	fma.rn.f32 	%f122, %f98, %f106, %f42;
	fma.rn.f32 	%f123, %f98, %f107, %f43;
	fma.rn.f32 	%f124, %f98, %f108, %f44;
	fma.rn.f32 	%f125, %f98, %f109, %f45;
	fma.rn.f32 	%f126, %f98, %f110, %f46;
	fma.rn.f32 	%f127, %f98, %f111, %f47;
	fma.rn.f32 	%f128, %f98, %f112, %f48;
	fma.rn.f32 	%f129, %f99, %f105, %f49;
	fma.rn.f32 	%f130, %f99, %f106, %f50;
	fma.rn.f32 	%f131, %f99, %f107, %f51;
	fma.rn.f32 	%f132, %f99, %f108, %f52;
	fma.rn.f32 	%f133, %f99, %f109, %f53;
	fma.rn.f32 	%f134, %f99, %f110, %f54;
	fma.rn.f32 	%f135, %f99, %f111, %f55;
	fma.rn.f32 	%f136, %f99, %f112, %f56;
	fma.rn.f32 	%f137, %f100, %f105, %f57;
	fma.rn.f32 	%f138, %f100, %f106, %f58;
	fma.rn.f32 	%f139, %f100, %f107, %f59;
	fma.rn.f32 	%f140, %f100, %f108, %f60;
	fma.rn.f32 	%f141, %f100, %f109, %f61;
	fma.rn.f32 	%f142, %f100, %f110, %f62;
	fma.rn.f32 	%f143, %f100, %f111, %f63;
	fma.rn.f32 	%f144, %f100, %f112, %f64;
	fma.rn.f32 	%f145, %f101, %f105, %f65;
	fma.rn.f32 	%f146, %f101, %f106, %f66;
	fma.rn.f32 	%f147, %f101, %f107, %f67;
	fma.rn.f32 	%f148, %f101, %f108, %f68;
	fma.rn.f32 	%f149, %f101, %f109, %f69;
	fma.rn.f32 	%f150, %f101, %f110, %f70;
	fma.rn.f32 	%f151, %f101, %f111, %f71;
	fma.rn.f32 	%f152, %f101, %f112, %f72;
	fma.rn.f32 	%f153, %f102, %f105, %f73;
	fma.rn.f32 	%f154, %f102, %f106, %f74;
	fma.rn.f32 	%f155, %f102, %f107, %f75;
	fma.rn.f32 	%f156, %f102, %f108, %f76;
	fma.rn.f32 	%f157, %f102, %f109, %f77;
	fma.rn.f32 	%f158, %f102, %f110, %f78;
	fma.rn.f32 	%f159, %f102, %f111, %f79;
	fma.rn.f32 	%f160, %f102, %f112, %f80;
	fma.rn.f32 	%f161, %f103, %f105, %f81;
	fma.rn.f32 	%f162, %f103, %f106, %f82;
	fma.rn.f32 	%f163, %f103, %f107, %f83;
	fma.rn.f32 	%f164, %f103, %f108, %f84;
	fma.rn.f32 	%f165, %f103, %f109, %f85;
	fma.rn.f32 	%f166, %f103, %f110, %f86;
	fma.rn.f32 	%f167, %f103, %f111, %f87;
	fma.rn.f32 	%f168, %f103, %f112, %f88;
	fma.rn.f32 	%f169, %f104, %f105, %f89;
	fma.rn.f32 	%f170, %f104, %f106, %f90;
	fma.rn.f32 	%f171, %f104, %f107, %f91;
	fma.rn.f32 	%f172, %f104, %f108, %f92;
	fma.rn.f32 	%f173, %f104, %f109, %f93;
	fma.rn.f32 	%f174, %f104, %f110, %f94;
	fma.rn.f32 	%f175, %f104, %f111, %f95;
	fma.rn.f32 	%f176, %f104, %f112, %f96;
	ld.shared.v4.f32 	{%f177, %f178, %f179, %f180}, [%r29+1024];
	ld.shared.v4.f32 	{%f181, %f182, %f183, %f184}, [%r29+1280];
	ld.shared.v4.f32 	{%f185, %f186, %f187, %f188}, [%r31+1024];
	ld.shared.v4.f32 	{%f189, %f190, %f191, %f192}, [%r31+1280];
	fma.rn.f32 	%f193, %f177, %f185, %f113;
	fma.rn.f32 	%f194, %f177, %f186, %f114;
	fma.rn.f32 	%f195, %f177, %f187, %f115;
	fma.rn.f32 	%f196, %f177, %f188, %f116;
	fma.rn.f32 	%f197, %f177, %f189, %f117;
	fma.rn.f32 	%f198, %f177, %f190, %f118;
	fma.rn.f32 	%f199, %f177, %f191, %f119;
	fma.rn.f32 	%f200, %f177, %f192, %f120;
	fma.rn.f32 	%f201, %f178, %f185, %f121;
	fma.rn.f32 	%f202, %f178, %f186, %f122;
	fma.rn.f32 	%f203, %f178, %f187, %f123;
	fma.rn.f32 	%f204, %f178, %f188, %f124;
	fma.rn.f32 	%f205, %f178, %f189, %f125;
	fma.rn.f32 	%f206, %f178, %f190, %f126;
	fma.rn.f32 	%f207, %f178, %f191, %f127;
	fma.rn.f32 	%f208, %f178, %f192, %f128;
	fma.rn.f32 	%f209, %f179, %f185, %f129;
	fma.rn.f32 	%f210, %f179, %f186, %f130;
	fma.rn.f32 	%f211, %f179, %f187, %f131;
	fma.rn.f32 	%f212, %f179, %f188, %f132;
	fma.rn.f32 	%f213, %f179, %f189, %f133;
	fma.rn.f32 	%f214, %f179, %f190, %f134;
	fma.rn.f32 	%f215, %f179, %f191, %f135;
	fma.rn.f32 	%f216, %f179, %f192, %f136;
	fma.rn.f32 	%f217, %f180, %f185, %f137;
	fma.rn.f32 	%f218, %f180, %f186, %f138;
	fma.rn.f32 	%f219, %f180, %f187, %f139;
	fma.rn.f32 	%f220, %f180, %f188, %f140;
	fma.rn.f32 	%f221, %f180, %f189, %f141;
	fma.rn.f32 	%f222, %f180, %f190, %f142;
	fma.rn.f32 	%f223, %f180, %f191, %f143;
	fma.rn.f32 	%f224, %f180, %f192, %f144;
	fma.rn.f32 	%f225, %f181, %f185, %f145;
	fma.rn.f32 	%f226, %f181, %f186, %f146;
	fma.rn.f32 	%f227, %f181, %f187, %f147;
	fma.rn.f32 	%f228, %f181, %f188, %f148;
	fma.rn.f32 	%f229, %f181, %f189, %f149;
	fma.rn.f32 	%f230, %f181, %f190, %f150;
	fma.rn.f32 	%f231, %f181, %f191, %f151;
	fma.rn.f32 	%f232, %f181, %f192, %f152;
	fma.rn.f32 	%f233, %f182, %f185, %f153;
	fma.rn.f32 	%f234, %f182, %f186, %f154;
	fma.rn.f32 	%f235, %f182, %f187, %f155;
	fma.rn.f32 	%f236, %f182, %f188, %f156;
	fma.rn.f32 	%f237, %f182, %f189, %f157;
	fma.rn.f32 	%f238, %f182, %f190, %f158;
	fma.rn.f32 	%f239, %f182, %f191, %f159;
	fma.rn.f32 	%f240, %f182, %f192, %f160;
	fma.rn.f32 	%f241, %f183, %f185, %f161;
	fma.rn.f32 	%f242, %f183, %f186, %f162;
	fma.rn.f32 	%f243, %f183, %f187, %f163;
	fma.rn.f32 	%f244, %f183, %f188, %f164;
	fma.rn.f32 	%f245, %f183, %f189, %f165;
	fma.rn.f32 	%f246, %f183, %f190, %f166;
	fma.rn.f32 	%f247, %f183, %f191, %f167;
	fma.rn.f32 	%f248, %f183, %f192, %f168;
	fma.rn.f32 	%f249, %f184, %f185, %f169;
	fma.rn.f32 	%f250, %f184, %f186, %f170;
	fma.rn.f32 	%f251, %f184, %f187, %f171;
	fma.rn.f32 	%f252, %f184, %f188, %f172;
	fma.rn.f32 	%f253, %f184, %f189, %f173;
	fma.rn.f32 	%f254, %f184, %f190, %f174;
	fma.rn.f32 	%f255, %f184, %f191, %f175;
	fma.rn.f32 	%f256, %f184, %f192, %f176;
	ld.shared.v4.f32 	{%f257, %f258, %f259, %f260}, [%r29+1536];
	ld.shared.v4.f32 	{%f261, %f262, %f263, %f264}, [%r29+1792];
	ld.shared.v4.f32 	{%f265, %f266, %f267, %f268}, [%r31+1536];
	ld.shared.v4.f32 	{%f269, %f270, %f271, %f272}, [%r31+1792];
	fma.rn.f32 	%f273, %f257, %f265, %f193;
	fma.rn.f32 	%f274, %f257, %f266, %f194;
	fma.rn.f32 	%f275, %f257, %f267, %f195;
	fma.rn.f32 	%f276, %f257, %f268, %f196;
	fma.rn.f32 	%f277, %f257, %f269, %f197;
	fma.rn.f32 	%f278, %f257, %f270, %f198;
	fma.rn.f32 	%f279, %f257, %f271, %f199;
	fma.rn.f32 	%f280, %f257, %f272, %f200;
	fma.rn.f32 	%f281, %f258, %f265, %f201;
	fma.rn.f32 	%f282, %f258, %f266, %f202;
	fma.rn.f32 	%f283, %f258, %f267, %f203;
	fma.rn.f32 	%f284, %f258, %f268, %f204;
	fma.rn.f32 	%f285, %f258, %f269, %f205;
	fma.rn.f32 	%f286, %f258, %f270, %f206;
	fma.rn.f32 	%f287, %f258, %f271, %f207;
	fma.rn.f32 	%f288, %f258, %f272, %f208;
	fma.rn.f32 	%f289, %f259, %f265, %f209;
	fma.rn.f32 	%f290, %f259, %f266, %f210;
	fma.rn.f32 	%f291, %f259, %f267, %f211;
	fma.rn.f32 	%f292, %f259, %f268, %f212;
	fma.rn.f32 	%f293, %f259, %f269, %f213;
	fma.rn.f32 	%f294, %f259, %f270, %f214;
	fma.rn.f32 	%f295, %f259, %f271, %f215;
	fma.rn.f32 	%f296, %f259, %f272, %f216;
	fma.rn.f32 	%f297, %f260, %f265, %f217;
	fma.rn.f32 	%f298, %f260, %f266, %f218;
	fma.rn.f32 	%f299, %f260, %f267, %f219;
	fma.rn.f32 	%f300, %f260, %f268, %f220;
	fma.rn.f32 	%f301, %f260, %f269, %f221;
	fma.rn.f32 	%f302, %f260, %f270, %f222;
	fma.rn.f32 	%f303, %f260, %f271, %f223;
	fma.rn.f32 	%f304, %f260, %f272, %f224;
	fma.rn.f32 	%f305, %f261, %f265, %f225;
	fma.rn.f32 	%f306, %f261, %f266, %f226;
	fma.rn.f32 	%f307, %f261, %f267, %f227;
	fma.rn.f32 	%f308, %f261, %f268, %f228;
	fma.rn.f32 	%f309, %f261, %f269, %f229;
	fma.rn.f32 	%f310, %f261, %f270, %f230;
	fma.rn.f32 	%f311, %f261, %f271, %f231;
	fma.rn.f32 	%f312, %f261, %f272, %f232;
	fma.rn.f32 	%f313, %f262, %f265, %f233;
	fma.rn.f32 	%f314, %f262, %f266, %f234;
	fma.rn.f32 	%f315, %f262, %f267, %f235;
	fma.rn.f32 	%f316, %f262, %f268, %f236;
	fma.rn.f32 	%f317, %f262, %f269, %f237;
	fma.rn.f32 	%f318, %f262, %f270, %f238;
	fma.rn.f32 	%f319, %f262, %f271, %f239;
	fma.rn.f32 	%f320, %f262, %f272, %f240;
	fma.rn.f32 	%f321, %f263, %f265, %f241;
	fma.rn.f32 	%f322, %f263, %f266, %f242;
	fma.rn.f32 	%f323, %f263, %f267, %f243;
	fma.rn.f32 	%f324, %f263, %f268, %f244;
	fma.rn.f32 	%f325, %f263, %f269, %f245;
	fma.rn.f32 	%f326, %f263, %f270, %f246;
	fma.rn.f32 	%f327, %f263, %f271, %f247;
	fma.rn.f32 	%f328, %f263, %f272, %f248;
	fma.rn.f32 	%f329, %f264, %f265, %f249;
	fma.rn.f32 	%f330, %f264, %f266, %f250;
	fma.rn.f32 	%f331, %f264, %f267, %f251;
	fma.rn.f32 	%f332, %f264, %f268, %f252;
	fma.rn.f32 	%f333, %f264, %f269, %f253;
	fma.rn.f32 	%f334, %f264, %f270, %f254;
	fma.rn.f32 	%f335, %f264, %f271, %f255;
	fma.rn.f32 	%f336, %f264, %f272, %f256;
	ld.shared.v4.f32 	{%f337, %f338, %f339, %f340}, [%r29+2048];
	ld.shared.v4.f32 	{%f341, %f342, %f343, %f344}, [%r29+2304];
	ld.shared.v4.f32 	{%f345, %f346, %f347, %f348}, [%r31+2048];
	ld.shared.v4.f32 	{%f349, %f350, %f351, %f352}, [%r31+2304];
	fma.rn.f32 	%f353, %f337, %f345, %f273;
	fma.rn.f32 	%f354, %f337, %f346, %f274;
	fma.rn.f32 	%f355, %f337, %f347, %f275;
	fma.rn.f32 	%f356, %f337, %f348, %f276;
	fma.rn.f32 	%f357, %f337, %f349, %f277;
	fma.rn.f32 	%f358, %f337, %f350, %f278;
	fma.rn.f32 	%f359, %f337, %f351, %f279;
	fma.rn.f32 	%f360, %f337, %f352, %f280;
	fma.rn.f32 	%f361, %f338, %f345, %f281;
	fma.rn.f32 	%f362, %f338, %f346, %f282;
	fma.rn.f32 	%f363, %f338, %f347, %f283;
	fma.rn.f32 	%f364, %f338, %f348, %f284;
	fma.rn.f32 	%f365, %f338, %f349, %f285;
	fma.rn.f32 	%f366, %f338, %f350, %f286;
	fma.rn.f32 	%f367, %f338, %f351, %f287;
	fma.rn.f32 	%f368, %f338, %f352, %f288;
	fma.rn.f32 	%f369, %f339, %f345, %f289;
	fma.rn.f32 	%f370, %f339, %f346, %f290;
	fma.rn.f32 	%f371, %f339, %f347, %f291;
	fma.rn.f32 	%f372, %f339, %f348, %f292;
	fma.rn.f32 	%f373, %f339, %f349, %f293;
	fma.rn.f32 	%f374, %f339, %f350, %f294;
	fma.rn.f32 	%f375, %f339, %f351, %f295;
	fma.rn.f32 	%f376, %f339, %f352, %f296;
	fma.rn.f32 	%f377, %f340, %f345, %f297;
	fma.rn.f32 	%f378, %f340, %f346, %f298;
	fma.rn.f32 	%f379, %f340, %f347, %f299;
	fma.rn.f32 	%f380, %f340, %f348, %f300;
	fma.rn.f32 	%f381, %f340, %f349, %f301;
	fma.rn.f32 	%f382, %f340, %f350, %f302;
	fma.rn.f32 	%f383, %f340, %f351, %f303;
	fma.rn.f32 	%f384, %f340, %f352, %f304;
	fma.rn.f32 	%f385, %f341, %f345, %f305;
	fma.rn.f32 	%f386, %f341, %f346, %f306;
	fma.rn.f32 	%f387, %f341, %f347, %f307;
	fma.rn.f32 	%f388, %f341, %f348, %f308;
	fma.rn.f32 	%f389, %f341, %f349, %f309;
	fma.rn.f32 	%f390, %f341, %f350, %f310;
	fma.rn.f32 	%f391, %f341, %f351, %f311;
	fma.rn.f32 	%f392, %f341, %f352, %f312;
	fma.rn.f32 	%f393, %f342, %f345, %f313;
	fma.rn.f32 	%f394, %f342, %f346, %f314;
	fma.rn.f32 	%f395, %f342, %f347, %f315;
	fma.rn.f32 	%f396, %f342, %f348, %f316;
	fma.rn.f32 	%f397, %f342, %f349, %f317;
	fma.rn.f32 	%f398, %f342, %f350, %f318;
	fma.rn.f32 	%f399, %f342, %f351, %f319;
	fma.rn.f32 	%f400, %f342, %f352, %f320;
	fma.rn.f32 	%f401, %f343, %f345, %f321;
	fma.rn.f32 	%f402, %f343, %f346, %f322;
	fma.rn.f32 	%f403, %f343, %f347, %f323;
	fma.rn.f32 	%f404, %f343, %f348, %f324;
	fma.rn.f32 	%f405, %f343, %f349, %f325;
	fma.rn.f32 	%f406, %f343, %f350, %f326;
	fma.rn.f32 	%f407, %f343, %f351, %f327;
	fma.rn.f32 	%f408, %f343, %f352, %f328;
	fma.rn.f32 	%f409, %f344, %f345, %f329;
	fma.rn.f32 	%f410, %f344, %f346, %f330;
	fma.rn.f32 	%f411, %f344, %f347, %f331;
	fma.rn.f32 	%f412, %f344, %f348, %f332;
	fma.rn.f32 	%f413, %f344, %f349, %f333;
	fma.rn.f32 	%f414, %f344, %f350, %f334;
	fma.rn.f32 	%f415, %f344, %f351, %f335;
	fma.rn.f32 	%f416, %f344, %f352, %f336;
	ld.shared.v4.f32 	{%f417, %f418, %f419, %f420}, [%r29+2560];
	ld.shared.v4.f32 	{%f421, %f422, %f423, %f424}, [%r29+2816];
	ld.shared.v4.f32 	{%f425, %f426, %f427, %f428}, [%r31+2560];
	ld.shared.v4.f32 	{%f429, %f430, %f431, %f432}, [%r31+2816];
	fma.rn.f32 	%f433, %f417, %f425, %f353;
	fma.rn.f32 	%f434, %f417, %f426, %f354;
	fma.rn.f32 	%f435, %f417, %f427, %f355;
	fma.rn.f32 	%f436, %f417, %f428, %f356;
	fma.rn.f32 	%f437, %f417, %f429, %f357;
	fma.rn.f32 	%f438, %f417, %f430, %f358;
	fma.rn.f32 	%f439, %f417, %f431, %f359;
	fma.rn.f32 	%f440, %f417, %f432, %f360;
	fma.rn.f32 	%f441, %f418, %f425, %f361;
	fma.rn.f32 	%f442, %f418, %f426, %f362;
	fma.rn.f32 	%f443, %f418, %f427, %f363;
	fma.rn.f32 	%f444, %f418, %f428, %f364;
	fma.rn.f32 	%f445, %f418, %f429, %f365;
	fma.rn.f32 	%f446, %f418, %f430, %f366;
	fma.rn.f32 	%f447, %f418, %f431, %f367;
	fma.rn.f32 	%f448, %f418, %f432, %f368;
	fma.rn.f32 	%f449, %f419, %f425, %f369;
	fma.rn.f32 	%f450, %f419, %f426, %f370;
	fma.rn.f32 	%f451, %f419, %f427, %f371;
	fma.rn.f32 	%f452, %f419, %f428, %f372;
	fma.rn.f32 	%f453, %f419, %f429, %f373;
	fma.rn.f32 	%f454, %f419, %f430, %f374;
	fma.rn.f32 	%f455, %f419, %f431, %f375;
	fma.rn.f32 	%f456, %f419, %f432, %f376;
	fma.rn.f32 	%f457, %f420, %f425, %f377;
	fma.rn.f32 	%f458, %f420, %f426, %f378;
	fma.rn.f32 	%f459, %f420, %f427, %f379;
	fma.rn.f32 	%f460, %f420, %f428, %f380;
	fma.rn.f32 	%f461, %f420, %f429, %f381;
	fma.rn.f32 	%f462, %f420, %f430, %f382;
	fma.rn.f32 	%f463, %f420, %f431, %f383;
	fma.rn.f32 	%f464, %f420, %f432, %f384;
	fma.rn.f32 	%f465, %f421, %f425, %f385;
	fma.rn.f32 	%f466, %f421, %f426, %f386;
	fma.rn.f32 	%f467, %f421, %f427, %f387;
	fma.rn.f32 	%f468, %f421, %f428, %f388;
	fma.rn.f32 	%f469, %f421, %f429, %f389;
	fma.rn.f32 	%f470, %f421, %f430, %f390;
	fma.rn.f32 	%f471, %f421, %f431, %f391;
	fma.rn.f32 	%f472, %f421, %f432, %f392;
	fma.rn.f32 	%f473, %f422, %f425, %f393;
	fma.rn.f32 	%f474, %f422, %f426, %f394;
	fma.rn.f32 	%f475, %f422, %f427, %f395;
	fma.rn.f32 	%f476, %f422, %f428, %f396;
	fma.rn.f32 	%f477, %f422, %f429, %f397;
	fma.rn.f32 	%f478, %f422, %f430, %f398;
	fma.rn.f32 	%f479, %f422, %f431, %f399;
	fma.rn.f32 	%f480, %f422, %f432, %f400;
	fma.rn.f32 	%f481, %f423, %f425, %f401;
	fma.rn.f32 	%f482, %f423, %f426, %f402;
	fma.rn.f32 	%f483, %f423, %f427, %f403;
	fma.rn.f32 	%f484, %f423, %f428, %f404;
	fma.rn.f32 	%f485, %f423, %f429, %f405;
	fma.rn.f32 	%f486, %f423, %f430, %f406;
	fma.rn.f32 	%f487, %f423, %f431, %f407;
	fma.rn.f32 	%f488, %f423, %f432, %f408;
	fma.rn.f32 	%f489, %f424, %f425, %f409;
	fma.rn.f32 	%f490, %f424, %f426, %f410;
	fma.rn.f32 	%f491, %f424, %f427, %f411;
	fma.rn.f32 	%f492, %f424, %f428, %f412;
	fma.rn.f32 	%f493, %f424, %f429, %f413;
	fma.rn.f32 	%f494, %f424, %f430, %f414;
	fma.rn.f32 	%f495, %f424, %f431, %f415;
	fma.rn.f32 	%f496, %f424, %f432, %f416;
	ld.shared.v4.f32 	{%f497, %f498, %f499, %f500}, [%r29+3072];
	ld.shared.v4.f32 	{%f501, %f502, %f503, %f504}, [%r29+3328];
	ld.shared.v4.f32 	{%f505, %f506, %f507, %f508}, [%r31+3072];
	ld.shared.v4.f32 	{%f509, %f510, %f511, %f512}, [%r31+3328];
	fma.rn.f32 	%f513, %f497, %f505, %f433;
	fma.rn.f32 	%f514, %f497, %f506, %f434;
	fma.rn.f32 	%f515, %f497, %f507, %f435;
	fma.rn.f32 	%f516, %f497, %f508, %f436;
	fma.rn.f32 	%f517, %f497, %f509, %f437;
	fma.rn.f32 	%f518, %f497, %f510, %f438;
	fma.rn.f32 	%f519, %f497, %f511, %f439;
	fma.rn.f32 	%f520, %f497, %f512, %f440;
	fma.rn.f32 	%f521, %f498, %f505, %f441;
	fma.rn.f32 	%f522, %f498, %f506, %f442;
	fma.rn.f32 	%f523, %f498, %f507, %f443;
	fma.rn.f32 	%f524, %f498, %f508, %f444;
	fma.rn.f32 	%f525, %f498, %f509, %f445;
	fma.rn.f32 	%f526, %f498, %f510, %f446;
	fma.rn.f32 	%f527, %f498, %f511, %f447;
	fma.rn.f32 	%f528, %f498, %f512, %f448;
	fma.rn.f32 	%f529, %f499, %f505, %f449;
	fma.rn.f32 	%f530, %f499, %f506, %f450;
	fma.rn.f32 	%f531, %f499, %f507, %f451;
	fma.rn.f32 	%f532, %f499, %f508, %f452;
	fma.rn.f32 	%f533, %f499, %f509, %f453;
	fma.rn.f32 	%f534, %f499, %f510, %f454;
	fma.rn.f32 	%f535, %f499, %f511, %f455;
	fma.rn.f32 	%f536, %f499, %f512, %f456;
	fma.rn.f32 	%f537, %f500, %f505, %f457;
	fma.rn.f32 	%f538, %f500, %f506, %f458;
	fma.rn.f32 	%f539, %f500, %f507, %f459;
	fma.rn.f32 	%f540, %f500, %f508, %f460;
	fma.rn.f32 	%f541, %f500, %f509, %f461;
	fma.rn.f32 	%f542, %f500, %f510, %f462;
	fma.rn.f32 	%f543, %f500, %f511, %f463;
	fma.rn.f32 	%f544, %f500, %f512, %f464;
	fma.rn.f32 	%f545, %f501, %f505, %f465;
	fma.rn.f32 	%f546, %f501, %f506, %f466;
	fma.rn.f32 	%f547, %f501, %f507, %f467;
	fma.rn.f32 	%f548, %f501, %f508, %f468;
	fma.rn.f32 	%f549, %f501, %f509, %f469;
	fma.rn.f32 	%f550, %f501, %f510, %f470;
	fma.rn.f32 	%f551, %f501, %f511, %f471;
	fma.rn.f32 	%f552, %f501, %f512, %f472;
	fma.rn.f32 	%f553, %f502, %f505, %f473;
	fma.rn.f32 	%f554, %f502, %f506, %f474;
	fma.rn.f32 	%f555, %f502, %f507, %f475;
	fma.rn.f32 	%f556, %f502, %f508, %f476;
	fma.rn.f32 	%f557, %f502, %f509, %f477;
	fma.rn.f32 	%f558, %f502, %f510, %f478;
	fma.rn.f32 	%f559, %f502, %f511, %f479;
	fma.rn.f32 	%f560, %f502, %f512, %f480;
	fma.rn.f32 	%f561, %f503, %f505, %f481;
	fma.rn.f32 	%f562, %f503, %f506, %f482;
	fma.rn.f32 	%f563, %f503, %f507, %f483;
	fma.rn.f32 	%f564, %f503, %f508, %f484;
	fma.rn.f32 	%f565, %f503, %f509, %f485;
	fma.rn.f32 	%f566, %f503, %f510, %f486;
	fma.rn.f32 	%f567, %f503, %f511, %f487;
	fma.rn.f32 	%f568, %f503, %f512, %f488;
	fma.rn.f32 	%f569, %f504, %f505, %f489;
	fma.rn.f32 	%f570, %f504, %f506, %f490;
	fma.rn.f32 	%f571, %f504, %f507, %f491;
	fma.rn.f32 	%f572, %f504, %f508, %f492;
	fma.rn.f32 	%f573, %f504, %f509, %f493;
	fma.rn.f32 	%f574, %f504, %f510, %f494;
	fma.rn.f32 	%f575, %f504, %f511, %f495;
	fma.rn.f32 	%f576, %f504, %f512, %f496;
	ld.shared.v4.f32 	{%f577, %f578, %f579, %f580}, [%r29+3584];
	ld.shared.v4.f32 	{%f581, %f582, %f583, %f584}, [%r29+3840];
	ld.shared.v4.f32 	{%f585, %f586, %f587, %f588}, [%r31+3584];
	ld.shared.v4.f32 	{%f589, %f590, %f591, %f592}, [%r31+3840];
	fma.rn.f32 	%f593, %f577, %f585, %f513;
	fma.rn.f32 	%f594, %f577, %f586, %f514;
	fma.rn.f32 	%f595, %f577, %f587, %f515;
	fma.rn.f32 	%f596, %f577, %f588, %f516;
	fma.rn.f32 	%f597, %f577, %f589, %f517;
	fma.rn.f32 	%f598, %f577, %f590, %f518;
	fma.rn.f32 	%f599, %f577, %f591, %f519;
	fma.rn.f32 	%f600, %f577, %f592, %f520;
	fma.rn.f32 	%f601, %f578, %f585, %f521;
	fma.rn.f32 	%f602, %f578, %f586, %f522;
	fma.rn.f32 	%f603, %f578, %f587, %f523;
	fma.rn.f32 	%f604, %f578, %f588, %f524;
	fma.rn.f32 	%f605, %f578, %f589, %f525;
	fma.rn.f32 	%f606, %f578, %f590, %f526;
	fma.rn.f32 	%f607, %f578, %f591, %f527;
	fma.rn.f32 	%f608, %f578, %f592, %f528;
	fma.rn.f32 	%f609, %f579, %f585, %f529;
	fma.rn.f32 	%f610, %f579, %f586, %f530;
	fma.rn.f32 	%f611, %f579, %f587, %f531;
	fma.rn.f32 	%f612, %f579, %f588, %f532;
	fma.rn.f32 	%f613, %f579, %f589, %f533;
	fma.rn.f32 	%f614, %f579, %f590, %f534;
	fma.rn.f32 	%f615, %f579, %f591, %f535;
	fma.rn.f32 	%f616, %f579, %f592, %f536;
	fma.rn.f32 	%f617, %f580, %f585, %f537;
	fma.rn.f32 	%f618, %f580, %f586, %f538;
	fma.rn.f32 	%f619, %f580, %f587, %f539;
	fma.rn.f32 	%f620, %f580, %f588, %f540;
	fma.rn.f32 	%f621, %f580, %f589, %f541;
	fma.rn.f32 	%f622, %f580, %f590, %f542;
	fma.rn.f32 	%f623, %f580, %f591, %f543;
	fma.rn.f32 	%f624, %f580, %f592, %f544;
	fma.rn.f32 	%f625, %f581, %f585, %f545;
	fma.rn.f32 	%f626, %f581, %f586, %f546;
	fma.rn.f32 	%f627, %f581, %f587, %f547;
	fma.rn.f32 	%f628, %f581, %f588, %f548;
	fma.rn.f32 	%f629, %f581, %f589, %f549;
	fma.rn.f32 	%f630, %f581, %f590, %f550;
	fma.rn.f32 	%f631, %f581, %f591, %f551;
	fma.rn.f32 	%f632, %f581, %f592, %f552;
	fma.rn.f32 	%f633, %f582, %f585, %f553;
	fma.rn.f32 	%f634, %f582, %f586, %f554;
	fma.rn.f32 	%f635, %f582, %f587, %f555;
	fma.rn.f32 	%f636, %f582, %f588, %f556;
	fma.rn.f32 	%f637, %f582, %f589, %f557;
	fma.rn.f32 	%f638, %f582, %f590, %f558;
	fma.rn.f32 	%f639, %f582, %f591, %f559;
	fma.rn.f32 	%f640, %f582, %f592, %f560;
	fma.rn.f32 	%f641, %f583, %f585, %f561;
	fma.rn.f32 	%f642, %f583, %f586, %f562;
	fma.rn.f32 	%f643, %f583, %f587, %f563;
	fma.rn.f32 	%f644, %f583, %f588, %f564;
	fma.rn.f32 	%f645, %f583, %f589, %f565;
	fma.rn.f32 	%f646, %f583, %f590, %f566;
	fma.rn.f32 	%f647, %f583, %f591, %f567;
	fma.rn.f32 	%f648, %f583, %f592, %f568;
	fma.rn.f32 	%f649, %f584, %f585, %f569;
	fma.rn.f32 	%f650, %f584, %f586, %f570;
	fma.rn.f32 	%f651, %f584, %f587, %f571;
	fma.rn.f32 	%f652, %f584, %f588, %f572;
	fma.rn.f32 	%f653, %f584, %f589, %f573;
	fma.rn.f32 	%f654, %f584, %f590, %f574;
	fma.rn.f32 	%f655, %f584, %f591, %f575;
	fma.rn.f32 	%f656, %f584, %f592, %f576;
	st.shared.f32 	[%r24+4096], %f9;
	st.shared.f32 	[%r24+4608], %f10;
	st.shared.f32 	[%r24+5120], %f11;
	st.shared.f32 	[%r24+5632], %f12;
	st.shared.v4.f32 	[%r28+4096], {%f13, %f14, %f15, %f16};
	bar.sync 	0;
	ld.global.nc.v4.f32 	{%f657, %f658, %f659, %f660}, [%rd8+64];
	ld.global.nc.v4.f32 	{%f661, %f662, %f663, %f664}, [%rd15+8192];
	ld.shared.v4.f32 	{%f665, %f666, %f667, %f668}, [%r29+4096];
	ld.shared.v4.f32 	{%f669, %f670, %f671, %f672}, [%r29+4352];
	ld.shared.v4.f32 	{%f673, %f674, %f675, %f676}, [%r31+4096];
	ld.shared.v4.f32 	{%f677, %f678, %f679, %f680}, [%r31+4352];
	fma.rn.f32 	%f681, %f665, %f673, %f593;
	fma.rn.f32 	%f682, %f665, %f674, %f594;
	fma.rn.f32 	%f683, %f665, %f675, %f595;
	fma.rn.f32 	%f684, %f665, %f676, %f596;
	fma.rn.f32 	%f685, %f665, %f677, %f597;
	fma.rn.f32 	%f686, %f665, %f678, %f598;
	fma.rn.f32 	%f687, %f665, %f679, %f599;
	fma.rn.f32 	%f688, %f665, %f680, %f600;
	fma.rn.f32 	%f689, %f666, %f673, %f601;
	fma.rn.f32 	%f690, %f666, %f674, %f602;
	fma.rn.f32 	%f691, %f666, %f675, %f603;
	fma.rn.f32 	%f692, %f666, %f676, %f604;
	fma.rn.f32 	%f693, %f666, %f677, %f605;
	fma.rn.f32 	%f694, %f666, %f678, %f606;
	fma.rn.f32 	%f695, %f666, %f679, %f607;
	fma.rn.f32 	%f696, %f666, %f680, %f608;
	fma.rn.f32 	%f697, %f667, %f673, %f609;
	fma.rn.f32 	%f698, %f667, %f674, %f610;
	fma.rn.f32 	%f699, %f667, %f675, %f611;
	fma.rn.f32 	%f700, %f667, %f676, %f612;
	fma.rn.f32 	%f701, %f667, %f677, %f613;
	fma.rn.f32 	%f702, %f667, %f678, %f614;
	fma.rn.f32 	%f703, %f667, %f679, %f615;
	fma.rn.f32 	%f704, %f667, %f680, %f616;
	fma.rn.f32 	%f705, %f668, %f673, %f617;
	fma.rn.f32 	%f706, %f668, %f674, %f618;
	fma.rn.f32 	%f707, %f668, %f675, %f619;
	fma.rn.f32 	%f708, %f668, %f676, %f620;
	fma.rn.f32 	%f709, %f668, %f677, %f621;
	fma.rn.f32 	%f710, %f668, %f678, %f622;
	fma.rn.f32 	%f711, %f668, %f679, %f623;
	fma.rn.f32 	%f712, %f668, %f680, %f624;
	fma.rn.f32 	%f713, %f669, %f673, %f625;
	fma.rn.f32 	%f714, %f669, %f674, %f626;
	fma.rn.f32 	%f715, %f669, %f675, %f627;
	fma.rn.f32 	%f716, %f669, %f676, %f628;
	fma.rn.f32 	%f717, %f669, %f677, %f629;
	fma.rn.f32 	%f718, %f669, %f678, %f630;
	fma.rn.f32 	%f719, %f669, %f679, %f631;
	fma.rn.f32 	%f720, %f669, %f680, %f632;
	fma.rn.f32 	%f721, %f670, %f673, %f633;
	fma.rn.f32 	%f722, %f670, %f674, %f634;
	fma.rn.f32 	%f723, %f670, %f675, %f635;
	fma.rn.f32 	%f724, %f670, %f676, %f636;
	fma.rn.f32 	%f725, %f670, %f677, %f637;
	fma.rn.f32 	%f726, %f670, %f678, %f638;
	fma.rn.f32 	%f727, %f670, %f679, %f639;
	fma.rn.f32 	%f728, %f670, %f680, %f640;
	fma.rn.f32 	%f729, %f671, %f673, %f641;
	fma.rn.f32 	%f730, %f671, %f674, %f642;
	fma.rn.f32 	%f731, %f671, %f675, %f643;
	fma.rn.f32 	%f732, %f671, %f676, %f644;
	fma.rn.f32 	%f733, %f671, %f677, %f645;
	fma.rn.f32 	%f734, %f671, %f678, %f646;
	fma.rn.f32 	%f735, %f671, %f679, %f647;
	fma.rn.f32 	%f736, %f671, %f680, %f648;
	fma.rn.f32 	%f737, %f672, %f673, %f649;
	fma.rn.f32 	%f738, %f672, %f674, %f650;
	fma.rn.f32 	%f739, %f672, %f675, %f651;
	fma.rn.f32 	%f740, %f672, %f676, %f652;
	fma.rn.f32 	%f741, %f672, %f677, %f653;
	fma.rn.f32 	%f742, %f672, %f678, %f654;
	fma.rn.f32 	%f743, %f672, %f679, %f655;
	fma.rn.f32 	%f744, %f672, %f680, %f656;
	ld.shared.v4.f32 	{%f745, %f746, %f747, %f748}, [%r29+4608];
	ld.shared.v4.f32 	{%f749, %f750, %f751, %f752}, [%r29+4864];
	ld.shared.v4.f32 	{%f753, %f754, %f755, %f756}, [%r31+4608];
	ld.shared.v4.f32 	{%f757, %f758, %f759, %f760}, [%r31+4864];
	fma.rn.f32 	%f761, %f745, %f753, %f681;
	fma.rn.f32 	%f762, %f745, %f754, %f682;
	fma.rn.f32 	%f763, %f745, %f755, %f683;
	fma.rn.f32 	%f764, %f745, %f756, %f684;
	fma.rn.f32 	%f765, %f745, %f757, %f685;
	fma.rn.f32 	%f766, %f745, %f758, %f686;
	fma.rn.f32 	%f767, %f745, %f759, %f687;
	fma.rn.f32 	%f768, %f745, %f760, %f688;
	fma.rn.f32 	%f769, %f746, %f753, %f689;
	fma.rn.f32 	%f770, %f746, %f754, %f690;
	fma.rn.f32 	%f771, %f746, %f755, %f691;
	fma.rn.f32 	%f772, %f746, %f756, %f692;
	fma.rn.f32 	%f773, %f746, %f757, %f693;
	fma.rn.f32 	%f774, %f746, %f758, %f694;
	fma.rn.f32 	%f775, %f746, %f759, %f695;
	fma.rn.f32 	%f776, %f746, %f760, %f696;
	fma.rn.f32 	%f777, %f747, %f753, %f697;
	fma.rn.f32 	%f778, %f747, %f754, %f698;
	fma.rn.f32 	%f779, %f747, %f755, %f699;
	fma.rn.f32 	%f780, %f747, %f756, %f700;
	fma.rn.f32 	%f781, %f747, %f757, %f701;
	fma.rn.f32 	%f782, %f747, %f758, %f702;
	fma.rn.f32 	%f783, %f747, %f759, %f703;
	fma.rn.f32 	%f784, %f747, %f760, %f704;
	fma.rn.f32 	%f785, %f748, %f753, %f705;
	fma.rn.f32 	%f786, %f748, %f754, %f706;
	fma.rn.f32 	%f787, %f748, %f755, %f707;
	fma.rn.f32 	%f788, %f748, %f756, %f708;
	fma.rn.f32 	%f789, %f748, %f757, %f709;
	fma.rn.f32 	%f790, %f748, %f758, %f710;
	fma.rn.f32 	%f791, %f748, %f759, %f711;
	fma.rn.f32 	%f792, %f748, %f760, %f712;
	fma.rn.f32 	%f793, %f749, %f753, %f713;
	fma.rn.f32 	%f794, %f749, %f754, %f714;
	fma.rn.f32 	%f795, %f749, %f755, %f715;
	fma.rn.f32 	%f796, %f749, %f756, %f716;
	fma.rn.f32 	%f797, %f749, %f757, %f717;
	fma.rn.f32 	%f798, %f749, %f758, %f718;
	fma.rn.f32 	%f799, %f749, %f759, %f719;
	fma.rn.f32 	%f800, %f749, %f760, %f720;
	fma.rn.f32 	%f801, %f750, %f753, %f721;
	fma.rn.f32 	%f802, %f750, %f754, %f722;
	fma.rn.f32 	%f803, %f750, %f755, %f723;
	fma.rn.f32 	%f804, %f750, %f756, %f724;
	fma.rn.f32 	%f805, %f750, %f757, %f725;
	fma.rn.f32 	%f806, %f750, %f758, %f726;
	fma.rn.f32 	%f807, %f750, %f759, %f727;
	fma.rn.f32 	%f808, %f750, %f760, %f728;
	fma.rn.f32 	%f809, %f751, %f753, %f729;
	fma.rn.f32 	%f810, %f751, %f754, %f730;
	fma.rn.f32 	%f811, %f751, %f755, %f731;
	fma.rn.f32 	%f812, %f751, %f756, %f732;
	fma.rn.f32 	%f813, %f751, %f757, %f733;
	fma.rn.f32 	%f814, %f751, %f758, %f734;
	fma.rn.f32 	%f815, %f751, %f759, %f735;
	fma.rn.f32 	%f816, %f751, %f760, %f736;
	fma.rn.f32 	%f817, %f752, %f753, %f737;
	fma.rn.f32 	%f818, %f752, %f754, %f738;
	fma.rn.f32 	%f819, %f752, %f755, %f739;
	fma.rn.f32 	%f820, %f752, %f756, %f740;
	fma.rn.f32 	%f821, %f752, %f757, %f741;
	fma.rn.f32 	%f822, %f752, %f758, %f742;
	fma.rn.f32 	%f823, %f752, %f759, %f743;
	fma.rn.f32 	%f824, %f752, %f760, %f744;
	ld.shared.v4.f32 	{%f825, %f826, %f827, %f828}, [%r29+5120];
	ld.shared.v4.f32 	{%f829, %f830, %f831, %f832}, [%r29+5376];
	ld.shared.v4.f32 	{%f833, %f834, %f835, %f836}, [%r31+5120];
	ld.shared.v4.f32 	{%f837, %f838, %f839, %f840}, [%r31+5376];
	fma.rn.f32 	%f841, %f825, %f833, %f761;
	fma.rn.f32 	%f842, %f825, %f834, %f762;
	fma.rn.f32 	%f843, %f825, %f835, %f763;
	fma.rn.f32 	%f844, %f825, %f836, %f764;
	fma.rn.f32 	%f845, %f825, %f837, %f765;
	fma.rn.f32 	%f846, %f825, %f838, %f766;
	fma.rn.f32 	%f847, %f825, %f839, %f767;
	fma.rn.f32 	%f848, %f825, %f840, %f768;
	fma.rn.f32 	%f849, %f826, %f833, %f769;
	fma.rn.f32 	%f850, %f826, %f834, %f770;
	fma.rn.f32 	%f851, %f826, %f835, %f771;
	fma.rn.f32 	%f852, %f826, %f836, %f772;
	fma.rn.f32 	%f853, %f826, %f837, %f773;
	fma.rn.f32 	%f854, %f826, %f838, %f774;
	fma.rn.f32 	%f855, %f826, %f839, %f775;
	fma.rn.f32 	%f856, %f826, %f840, %f776;
	fma.rn.f32 	%f857, %f827, %f833, %f777;
	fma.rn.f32 	%f858, %f827, %f834, %f778;
	fma.rn.f32 	%f859, %f827, %f835, %f779;
	fma.rn.f32 	%f860, %f827, %f836, %f780;
	fma.rn.f32 	%f861, %f827, %f837, %f781;
	fma.rn.f32 	%f862, %f827, %f838, %f782;
	fma.rn.f32 	%f863, %f827, %f839, %f783;
	fma.rn.f32 	%f864, %f827, %f840, %f784;
	fma.rn.f32 	%f865, %f828, %f833, %f785;
	fma.rn.f32 	%f866, %f828, %f834, %f786;
	fma.rn.f32 	%f867, %f828, %f835, %f787;
	fma.rn.f32 	%f868, %f828, %f836, %f788;
	fma.rn.f32 	%f869, %f828, %f837, %f789;
	fma.rn.f32 	%f870, %f828, %f838, %f790;
	fma.rn.f32 	%f871, %f828, %f839, %f791;
	fma.rn.f32 	%f872, %f828, %f840, %f792;
	fma.rn.f32 	%f873, %f829, %f833, %f793;
	fma.rn.f32 	%f874, %f829, %f834, %f794;
	fma.rn.f32 	%f875, %f829, %f835, %f795;
	fma.rn.f32 	%f876, %f829, %f836, %f796;
	fma.rn.f32 	%f877, %f829, %f837, %f797;
	fma.rn.f32 	%f878, %f829, %f838, %f798;
	fma.rn.f32 	%f879, %f829, %f839, %f799;
	fma.rn.f32 	%f880, %f829, %f840, %f800;
	fma.rn.f32 	%f881, %f830, %f833, %f801;
	fma.rn.f32 	%f882, %f830, %f834, %f802;
	fma.rn.f32 	%f883, %f830, %f835, %f803;
	fma.rn.f32 	%f884, %f830, %f836, %f804;
	fma.rn.f32 	%f885, %f830, %f837, %f805;
	fma.rn.f32 	%f886, %f830, %f838, %f806;
	fma.rn.f32 	%f887, %f830, %f839, %f807;
	fma.rn.f32 	%f888, %f830, %f840, %f808;
	fma.rn.f32 	%f889, %f831, %f833, %f809;
	fma.rn.f32 	%f890, %f831, %f834, %f810;
	fma.rn.f32 	%f891, %f831, %f835, %f811;
	fma.rn.f32 	%f892, %f831, %f836, %f812;
	fma.rn.f32 	%f893, %f831, %f837, %f813;
	fma.rn.f32 	%f894, %f831, %f838, %f814;
	fma.rn.f32 	%f895, %f831, %f839, %f815;
	fma.rn.f32 	%f896, %f831, %f840, %f816;
	fma.rn.f32 	%f897, %f832, %f833, %f817;
	fma.rn.f32 	%f898, %f832, %f834, %f818;
	fma.rn.f32 	%f899, %f832, %f835, %f819;
	fma.rn.f32 	%f900, %f832, %f836, %f820;
	fma.rn.f32 	%f901, %f832, %f837, %f821;
	fma.rn.f32 	%f902, %f832, %f838, %f822;
	fma.rn.f32 	%f903, %f832, %f839, %f823;
	fma.rn.f32 	%f904, %f832, %f840, %f824;
	ld.shared.v4.f32 	{%f905, %f906, %f907, %f908}, [%r29+5632];
	ld.shared.v4.f32 	{%f909, %f910, %f911, %f912}, [%r29+5888];
	ld.shared.v4.f32 	{%f913, %f914, %f915, %f916}, [%r31+5632];
	ld.shared.v4.f32 	{%f917, %f918, %f919, %f920}, [%r31+5888];
	fma.rn.f32 	%f921, %f905, %f913, %f841;
	fma.rn.f32 	%f922, %f905, %f914, %f842;
	fma.rn.f32 	%f923, %f905, %f915, %f843;
	fma.rn.f32 	%f924, %f905, %f916, %f844;
	fma.rn.f32 	%f925, %f905, %f917, %f845;
	fma.rn.f32 	%f926, %f905, %f918, %f846;
	fma.rn.f32 	%f927, %f905, %f919, %f847;
	fma.rn.f32 	%f928, %f905, %f920, %f848;
	fma.rn.f32 	%f929, %f906, %f913, %f849;
	fma.rn.f32 	%f930, %f906, %f914, %f850;
	fma.rn.f32 	%f931, %f906, %f915, %f851;
	fma.rn.f32 	%f932, %f906, %f916, %f852;
	fma.rn.f32 	%f933, %f906, %f917, %f853;
	fma.rn.f32 	%f934, %f906, %f918, %f854;
	fma.rn.f32 	%f935, %f906, %f919, %f855;
	fma.rn.f32 	%f936, %f906, %f920, %f856;
	fma.rn.f32 	%f937, %f907, %f913, %f857;
	fma.rn.f32 	%f938, %f907, %f914, %f858;
	fma.rn.f32 	%f939, %f907, %f915, %f859;
	fma.rn.f32 	%f940, %f907, %f916, %f860;
	fma.rn.f32 	%f941, %f907, %f917, %f861;
	fma.rn.f32 	%f942, %f907, %f918, %f862;
	fma.rn.f32 	%f943, %f907, %f919, %f863;
	fma.rn.f32 	%f944, %f907, %f920, %f864;
	fma.rn.f32 	%f945, %f908, %f913, %f865;
	fma.rn.f32 	%f946, %f908, %f914, %f866;
	fma.rn.f32 	%f947, %f908, %f915, %f867;
	fma.rn.f32 	%f948, %f908, %f916, %f868;
	fma.rn.f32 	%f949, %f908, %f917, %f869;
	fma.rn.f32 	%f950, %f908, %f918, %f870;
	fma.rn.f32 	%f951, %f908, %f919, %f871;
	fma.rn.f32 	%f952, %f908, %f920, %f872;
	fma.rn.f32 	%f953, %f909, %f913, %f873;
	fma.rn.f32 	%f954, %f909, %f914, %f874;
	fma.rn.f32 	%f955, %f909, %f915, %f875;
	fma.rn.f32 	%f956, %f909, %f916, %f876;
	fma.rn.f32 	%f957, %f909, %f917, %f877;
	fma.rn.f32 	%f958, %f909, %f918, %f878;
	fma.rn.f32 	%f959, %f909, %f919, %f879;
	fma.rn.f32 	%f960, %f909, %f920, %f880;
	fma.rn.f32 	%f961, %f910, %f913, %f881;
	fma.rn.f32 	%f962, %f910, %f914, %f882;
	fma.rn.f32 	%f963, %f910, %f915, %f883;
	fma.rn.f32 	%f964, %f910, %f916, %f884;
	fma.rn.f32 	%f965, %f910, %f917, %f885;
	fma.rn.f32 	%f966, %f910, %f918, %f886;
	fma.rn.f32 	%f967, %f910, %f919, %f887;
	fma.rn.f32 	%f968, %f910, %f920, %f888;
	fma.rn.f32 	%f969, %f911, %f913, %f889;
	fma.rn.f32 	%f970, %f911, %f914, %f890;
	fma.rn.f32 	%f971, %f911, %f915, %f891;
	fma.rn.f32 	%f972, %f911, %f916, %f892;
	fma.rn.f32 	%f973, %f911, %f917, %f893;
	fma.rn.f32 	%f974, %f911, %f918, %f894;
	fma.rn.f32 	%f975, %f911, %f919, %f895;
	fma.rn.f32 	%f976, %f911, %f920, %f896;
	fma.rn.f32 	%f977, %f912, %f913, %f897;
	fma.rn.f32 	%f978, %f912, %f914, %f898;
	fma.rn.f32 	%f979, %f912, %f915, %f899;
	fma.rn.f32 	%f980, %f912, %f916, %f900;
	fma.rn.f32 	%f981, %f912, %f917, %f901;
	fma.rn.f32 	%f982, %f912, %f918, %f902;
	fma.rn.f32 	%f983, %f912, %f919, %f903;
	fma.rn.f32 	%f984, %f912, %f920, %f904;
	ld.shared.v4.f32 	{%f985, %f986, %f987, %f988}, [%r29+6144];
	ld.shared.v4.f32 	{%f989, %f990, %f991, %f992}, [%r29+6400];
	ld.shared.v4.f32 	{%f993, %f994, %f995, %f996}, [%r31+6144];
	ld.shared.v4.f32 	{%f997, %f998, %f999, %f1000}, [%r31+6400];
	fma.rn.f32 	%f1001, %f985, %f993, %f921;
	fma.rn.f32 	%f1002, %f985, %f994, %f922;
	fma.rn.f32 	%f1003, %f985, %f995, %f923;
	fma.rn.f32 	%f1004, %f985, %f996, %f924;
	fma.rn.f32 	%f1005, %f985, %f997, %f925;
	fma.rn.f32 	%f1006, %f985, %f998, %f926;
	fma.rn.f32 	%f1007, %f985, %f999, %f927;
	fma.rn.f32 	%f1008, %f985, %f1000, %f928;
	fma.rn.f32 	%f1009, %f986, %f993, %f929;
	fma.rn.f32 	%f1010, %f986, %f994, %f930;
	fma.rn.f32 	%f1011, %f986, %f995, %f931;
	fma.rn.f32 	%f1012, %f986, %f996, %f932;
	fma.rn.f32 	%f1013, %f986, %f997, %f933;
	fma.rn.f32 	%f1014, %f986, %f998, %f934;
	fma.rn.f32 	%f1015, %f986, %f999, %f935;
	fma.rn.f32 	%f1016, %f986, %f1000, %f936;
	fma.rn.f32 	%f1017, %f987, %f993, %f937;
	fma.rn.f32 	%f1018, %f987, %f994, %f938;
	fma.rn.f32 	%f1019, %f987, %f995, %f939;
	fma.rn.f32 	%f1020, %f987, %f996, %f940;
	fma.rn.f32 	%f1021, %f987, %f997, %f941;
	fma.rn.f32 	%f1022, %f987, %f998, %f942;
	fma.rn.f32 	%f1023, %f987, %f999, %f943;
	fma.rn.f32 	%f1024, %f987, %f1000, %f944;
	fma.rn.f32 	%f1025, %f988, %f993, %f945;
	fma.rn.f32 	%f1026, %f988, %f994, %f946;
	fma.rn.f32 	%f1027, %f988, %f995, %f947;
	fma.rn.f32 	%f1028, %f988, %f996, %f948;
	fma.rn.f32 	%f1029, %f988, %f997, %f949;
	fma.rn.f32 	%f1030, %f988, %f998, %f950;
	fma.rn.f32 	%f1031, %f988, %f999, %f951;
	fma.rn.f32 	%f1032, %f988, %f1000, %f952;
	fma.rn.f32 	%f1033, %f989, %f993, %f953;
	fma.rn.f32 	%f1034, %f989, %f994, %f954;
	fma.rn.f32 	%f1035, %f989, %f995, %f955;
	fma.rn.f32 	%f1036, %f989, %f996, %f956;
	fma.rn.f32 	%f1037, %f989, %f997, %f957;
	fma.rn.f32 	%f1038, %f989, %f998, %f958;
	fma.rn.f32 	%f1039, %f989, %f999, %f959;
	fma.rn.f32 	%f1040, %f989, %f1000, %f960;
	fma.rn.f32 	%f1041, %f990, %f993, %f961;
	fma.rn.f32 	%f1042, %f990, %f994, %f962;
	fma.rn.f32 	%f1043, %f990, %f995, %f963;
	fma.rn.f32 	%f1044, %f990, %f996, %f964;
	fma.rn.f32 	%f1045, %f990, %f997, %f965;
	fma.rn.f32 	%f1046, %f990, %f998, %f966;
	fma.rn.f32 	%f1047, %f990, %f999, %f967;
	fma.rn.f32 	%f1048, %f990, %f1000, %f968;
	fma.rn.f32 	%f1049, %f991, %f993, %f969;
	fma.rn.f32 	%f1050, %f991, %f994, %f970;
	fma.rn.f32 	%f1051, %f991, %f995, %f971;
	fma.rn.f32 	%f1052, %f991, %f996, %f972;
	fma.rn.f32 	%f1053, %f991, %f997, %f973;
	fma.rn.f32 	%f1054, %f991, %f998, %f974;
	fma.rn.f32 	%f1055, %f991, %f999, %f975;
	fma.rn.f32 	%f1056, %f991, %f1000, %f976;
	fma.rn.f32 	%f1057, %f992, %f993, %f977;
	fma.rn.f32 	%f1058, %f992, %f994, %f978;
	fma.rn.f32 	%f1059, %f992, %f995, %f979;
	fma.rn.f32 	%f1060, %f992, %f996, %f980;
	fma.rn.f32 	%f1061, %f992, %f997, %f981;
	fma.rn.f32 	%f1062, %f992, %f998, %f982;
	fma.rn.f32 	%f1063, %f992, %f999, %f983;
	fma.rn.f32 	%f1064, %f992, %f1000, %f984;
	ld.shared.v4.f32 	{%f1065, %f1066, %f1067, %f1068}, [%r29+6656];
	ld.shared.v4.f32 	{%f1069, %f1070, %f1071, %f1072}, [%r29+6912];
	ld.shared.v4.f32 	{%f1073, %f1074, %f1075, %f1076}, [%r31+6656];
	ld.shared.v4.f32 	{%f1077, %f1078, %f1079, %f1080}, [%r31+6912];
	fma.rn.f32 	%f1081, %f1065, %f1073, %f1001;
	fma.rn.f32 	%f1082, %f1065, %f1074, %f1002;
	fma.rn.f32 	%f1083, %f1065, %f1075, %f1003;
	fma.rn.f32 	%f1084, %f1065, %f1076, %f1004;
	fma.rn.f32 	%f1085, %f1065, %f1077, %f1005;
	fma.rn.f32 	%f1086, %f1065, %f1078, %f1006;
	fma.rn.f32 	%f1087, %f1065, %f1079, %f1007;
	fma.rn.f32 	%f1088, %f1065, %f1080, %f1008;
	fma.rn.f32 	%f1089, %f1066, %f1073, %f1009;
	fma.rn.f32 	%f1090, %f1066, %f1074, %f1010;
	fma.rn.f32 	%f1091, %f1066, %f1075, %f1011;
	fma.rn.f32 	%f1092, %f1066, %f1076, %f1012;
	fma.rn.f32 	%f1093, %f1066, %f1077, %f1013;
	fma.rn.f32 	%f1094, %f1066, %f1078, %f1014;
	fma.rn.f32 	%f1095, %f1066, %f1079, %f1015;
	fma.rn.f32 	%f1096, %f1066, %f1080, %f1016;
	fma.rn.f32 	%f1097, %f1067, %f1073, %f1017;
	fma.rn.f32 	%f1098, %f1067, %f1074, %f1018;
	fma.rn.f32 	%f1099, %f1067, %f1075, %f1019;
	fma.rn.f32 	%f1100, %f1067, %f1076, %f1020;
	fma.rn.f32 	%f1101, %f1067, %f1077, %f1021;
	fma.rn.f32 	%f1102, %f1067, %f1078, %f1022;
	fma.rn.f32 	%f1103, %f1067, %f1079, %f1023;
	fma.rn.f32 	%f1104, %f1067, %f1080, %f1024;
	fma.rn.f32 	%f1105, %f1068, %f1073, %f1025;
	fma.rn.f32 	%f1106, %f1068, %f1074, %f1026;
	fma.rn.f32 	%f1107, %f1068, %f1075, %f1027;
	fma.rn.f32 	%f1108, %f1068, %f1076, %f1028;
	fma.rn.f32 	%f1109, %f1068, %f1077, %f1029;
	fma.rn.f32 	%f1110, %f1068, %f1078, %f1030;
	fma.rn.f32 	%f1111, %f1068, %f1079, %f1031;
	fma.rn.f32 	%f1112, %f1068, %f1080, %f1032;
	fma.rn.f32 	%f1113, %f1069, %f1073, %f1033;
	fma.rn.f32 	%f1114, %f1069, %f1074, %f1034;
	fma.rn.f32 	%f1115, %f1069, %f1075, %f1035;
	fma.rn.f32 	%f1116, %f1069, %f1076, %f1036;
	fma.rn.f32 	%f1117, %f1069, %f1077, %f1037;
	fma.rn.f32 	%f1118, %f1069, %f1078, %f1038;
	fma.rn.f32 	%f1119, %f1069, %f1079, %f1039;
	fma.rn.f32 	%f1120, %f1069, %f1080, %f1040;
	fma.rn.f32 	%f1121, %f1070, %f1073, %f1041;
	fma.rn.f32 	%f1122, %f1070, %f1074, %f1042;
	fma.rn.f32 	%f1123, %f1070, %f1075, %f1043;
	fma.rn.f32 	%f1124, %f1070, %f1076, %f1044;
	fma.rn.f32 	%f1125, %f1070, %f1077, %f1045;
	fma.rn.f32 	%f1126, %f1070, %f1078, %f1046;
	fma.rn.f32 	%f1127, %f1070, %f1079, %f1047;
	fma.rn.f32 	%f1128, %f1070, %f1080, %f1048;
	fma.rn.f32 	%f1129, %f1071, %f1073, %f1049;
	fma.rn.f32 	%f1130, %f1071, %f1074, %f1050;
	fma.rn.f32 	%f1131, %f1071, %f1075, %f1051;
	fma.rn.f32 	%f1132, %f1071, %f1076, %f1052;
	fma.rn.f32 	%f1133, %f1071, %f1077, %f1053;
	fma.rn.f32 	%f1134, %f1071, %f1078, %f1054;
	fma.rn.f32 	%f1135, %f1071, %f1079, %f1055;
	fma.rn.f32 	%f1136, %f1071, %f1080, %f1056;
	fma.rn.f32 	%f1137, %f1072, %f1073, %f1057;
	fma.rn.f32 	%f1138, %f1072, %f1074, %f1058;
	fma.rn.f32 	%f1139, %f1072, %f1075, %f1059;
	fma.rn.f32 	%f1140, %f1072, %f1076, %f1060;
	fma.rn.f32 	%f1141, %f1072, %f1077, %f1061;
	fma.rn.f32 	%f1142, %f1072, %f1078, %f1062;
	fma.rn.f32 	%f1143, %f1072, %f1079, %f1063;
	fma.rn.f32 	%f1144, %f1072, %f1080, %f1064;
	ld.shared.v4.f32 	{%f1145, %f1146, %f1147, %f1148}, [%r29+7168];
	ld.shared.v4.f32 	{%f1149, %f1150, %f1151, %f1152}, [%r29+7424];
	ld.shared.v4.f32 	{%f1153, %f1154, %f1155, %f1156}, [%r31+7168];
	ld.shared.v4.f32 	{%f1157, %f1158, %f1159, %f1160}, [%r31+7424];
	fma.rn.f32 	%f1161, %f1145, %f1153, %f1081;
	fma.rn.f32 	%f1162, %f1145, %f1154, %f1082;
	fma.rn.f32 	%f1163, %f1145, %f1155, %f1083;
	fma.rn.f32 	%f1164, %f1145, %f1156, %f1084;
	fma.rn.f32 	%f1165, %f1145, %f1157, %f1085;
	fma.rn.f32 	%f1166, %f1145, %f1158, %f1086;
	fma.rn.f32 	%f1167, %f1145, %f1159, %f1087;
	fma.rn.f32 	%f1168, %f1145, %f1160, %f1088;
	fma.rn.f32 	%f1169, %f1146, %f1153, %f1089;
	fma.rn.f32 	%f1170, %f1146, %f1154, %f1090;
	fma.rn.f32 	%f1171, %f1146, %f1155, %f1091;
	fma.rn.f32 	%f1172, %f1146, %f1156, %f1092;
	fma.rn.f32 	%f1173, %f1146, %f1157, %f1093;
	fma.rn.f32 	%f1174, %f1146, %f1158, %f1094;
	fma.rn.f32 	%f1175, %f1146, %f1159, %f1095;
	fma.rn.f32 	%f1176, %f1146, %f1160, %f1096;
	fma.rn.f32 	%f1177, %f1147, %f1153, %f1097;
	fma.rn.f32 	%f1178, %f1147, %f1154, %f1098;
	fma.rn.f32 	%f1179, %f1147, %f1155, %f1099;
	fma.rn.f32 	%f1180, %f1147, %f1156, %f1100;
	fma.rn.f32 	%f1181, %f1147, %f1157, %f1101;
	fma.rn.f32 	%f1182, %f1147, %f1158, %f1102;
	fma.rn.f32 	%f1183, %f1147, %f1159, %f1103;
	fma.rn.f32 	%f1184, %f1147, %f1160, %f1104;
	fma.rn.f32 	%f1185, %f1148, %f1153, %f1105;
	fma.rn.f32 	%f1186, %f1148, %f1154, %f1106;
	fma.rn.f32 	%f1187, %f1148, %f1155, %f1107;
	fma.rn.f32 	%f1188, %f1148, %f1156, %f1108;
	fma.rn.f32 	%f1189, %f1148, %f1157, %f1109;
	fma.rn.f32 	%f1190, %f1148, %f1158, %f1110;
	fma.rn.f32 	%f1191, %f1148, %f1159, %f1111;
	fma.rn.f32 	%f1192, %f1148, %f1160, %f1112;
	fma.rn.f32 	%f1193, %f1149, %f1153, %f1113;
	fma.rn.f32 	%f1194, %f1149, %f1154, %f1114;
	fma.rn.f32 	%f1195, %f1149, %f1155, %f1115;
	fma.rn.f32 	%f1196, %f1149, %f1156, %f1116;
	fma.rn.f32 	%f1197, %f1149, %f1157, %f1117;
	fma.rn.f32 	%f1198, %f1149, %f1158, %f1118;
	fma.rn.f32 	%f1199, %f1149, %f1159, %f1119;
	fma.rn.f32 	%f1200, %f1149, %f1160, %f1120;
	fma.rn.f32 	%f1201, %f1150, %f1153, %f1121;
	fma.rn.f32 	%f1202, %f1150, %f1154, %f1122;
	fma.rn.f32 	%f1203, %f1150, %f1155, %f1123;
	fma.rn.f32 	%f1204, %f1150, %f1156, %f1124;
	fma.rn.f32 	%f1205, %f1150, %f1157, %f1125;
	fma.rn.f32 	%f1206, %f1150, %f1158, %f1126;
	fma.rn.f32 	%f1207, %f1150, %f1159, %f1127;
	fma.rn.f32 	%f1208, %f1150, %f1160, %f1128;
	fma.rn.f32 	%f1209, %f1151, %f1153, %f1129;
	fma.rn.f32 	%f1210, %f1151, %f1154, %f1130;
	fma.rn.f32 	%f1211, %f1151, %f1155, %f1131;
	fma.rn.f32 	%f1212, %f1151, %f1156, %f1132;
	fma.rn.f32 	%f1213, %f1151, %f1157, %f1133;
	fma.rn.f32 	%f1214, %f1151, %f1158, %f1134;
	fma.rn.f32 	%f1215, %f1151, %f1159, %f1135;
	fma.rn.f32 	%f1216, %f1151, %f1160, %f1136;
	fma.rn.f32 	%f1217, %f1152, %f1153, %f1137;
	fma.rn.f32 	%f1218, %f1152, %f1154, %f1138;
	fma.rn.f32 	%f1219, %f1152, %f1155, %f1139;
	fma.rn.f32 	%f1220, %f1152, %f1156, %f1140;
	fma.rn.f32 	%f1221, %f1152, %f1157, %f1141;
	fma.rn.f32 	%f1222, %f1152, %f1158, %f1142;
	fma.rn.f32 	%f1223, %f1152, %f1159, %f1143;
	fma.rn.f32 	%f1224, %f1152, %f1160, %f1144;
	ld.shared.v4.f32 	{%f1225, %f1226, %f1227, %f1228}, [%r29+7680];
	ld.shared.v4.f32 	{%f1229, %f1230, %f1231, %f1232}, [%r29+7936];
	ld.shared.v4.f32 	{%f1233, %f1234, %f1235, %f1236}, [%r31+7680];
	ld.shared.v4.f32 	{%f1237, %f1238, %f1239, %f1240}, [%r31+7936];
	fma.rn.f32 	%f1241, %f1225, %f1233, %f1161;
	fma.rn.f32 	%f1242, %f1225, %f1234, %f1162;
	fma.rn.f32 	%f1243, %f1225, %f1235, %f1163;
	fma.rn.f32 	%f1244, %f1225, %f1236, %f1164;
	fma.rn.f32 	%f1245, %f1225, %f1237, %f1165;
	fma.rn.f32 	%f1246, %f1225, %f1238, %f1166;
	fma.rn.f32 	%f1247, %f1225, %f1239, %f1167;
	fma.rn.f32 	%f1248, %f1225, %f1240, %f1168;
	fma.rn.f32 	%f1249, %f1226, %f1233, %f1169;
	fma.rn.f32 	%f1250, %f1226, %f1234, %f1170;
	fma.rn.f32 	%f1251, %f1226, %f1235, %f1171;
	fma.rn.f32 	%f1252, %f1226, %f1236, %f1172;
	fma.rn.f32 	%f1253, %f1226, %f1237, %f1173;
	fma.rn.f32 	%f1254, %f1226, %f1238, %f1174;
	fma.rn.f32 	%f1255, %f1226, %f1239, %f1175;
	fma.rn.f32 	%f1256, %f1226, %f1240, %f1176;
	fma.rn.f32 	%f1257, %f1227, %f1233, %f1177;
	fma.rn.f32 	%f1258, %f1227, %f1234, %f1178;
	fma.rn.f32 	%f1259, %f1227, %f1235, %f1179;
	fma.rn.f32 	%f1260, %f1227, %f1236, %f1180;
	fma.rn.f32 	%f1261, %f1227, %f1237, %f1181;
	fma.rn.f32 	%f1262, %f1227, %f1238, %f1182;
	fma.rn.f32 	%f1263, %f1227, %f1239, %f1183;
	fma.rn.f32 	%f1264, %f1227, %f1240, %f1184;
	fma.rn.f32 	%f1265, %f1228, %f1233, %f1185;
	fma.rn.f32 	%f1266, %f1228, %f1234, %f1186;
	fma.rn.f32 	%f1267, %f1228, %f1235, %f1187;
	fma.rn.f32 	%f1268, %f1228, %f1236, %f1188;
	fma.rn.f32 	%f1269, %f1228, %f1237, %f1189;
	fma.rn.f32 	%f1270, %f1228, %f1238, %f1190;
	fma.rn.f32 	%f1271, %f1228, %f1239, %f1191;
	fma.rn.f32 	%f1272, %f1228, %f1240, %f1192;
	fma.rn.f32 	%f1273, %f1229, %f1233, %f1193;
	fma.rn.f32 	%f1274, %f1229, %f1234, %f1194;
	fma.rn.f32 	%f1275, %f1229, %f1235, %f1195;
	fma.rn.f32 	%f1276, %f1229, %f1236, %f1196;
	fma.rn.f32 	%f1277, %f1229, %f1237, %f1197;
	fma.rn.f32 	%f1278, %f1229, %f1238, %f1198;
	fma.rn.f32 	%f1279, %f1229, %f1239, %f1199;
	fma.rn.f32 	%f1280, %f1229, %f1240, %f1200;
	fma.rn.f32 	%f1281, %f1230, %f1233, %f1201;
	fma.rn.f32 	%f1282, %f1230, %f1234, %f1202;
	fma.rn.f32 	%f1283, %f1230, %f1235, %f1203;
	fma.rn.f32 	%f1284, %f1230, %f1236, %f1204;
	fma.rn.f32 	%f1285, %f1230, %f1237, %f1205;
	fma.rn.f32 	%f1286, %f1230, %f1238, %f1206;
	fma.rn.f32 	%f1287, %f1230, %f1239, %f1207;
	fma.rn.f32 	%f1288, %f1230, %f1240, %f1208;
	fma.rn.f32 	%f1289, %f1231, %f1233, %f1209;
	fma.rn.f32 	%f1290, %f1231, %f1234, %f1210;
	fma.rn.f32 	%f1291, %f1231, %f1235, %f1211;
	fma.rn.f32 	%f1292, %f1231, %f1236, %f1212;
	fma.rn.f32 	%f1293, %f1231, %f1237, %f1213;
	fma.rn.f32 	%f1294, %f1231, %f1238, %f1214;
	fma.rn.f32 	%f1295, %f1231, %f1239, %f1215;
	fma.rn.f32 	%f1296, %f1231, %f1240, %f1216;
	fma.rn.f32 	%f1297, %f1232, %f1233, %f1217;
	fma.rn.f32 	%f1298, %f1232, %f1234, %f1218;
	fma.rn.f32 	%f1299, %f1232, %f1235, %f1219;
	fma.rn.f32 	%f1300, %f1232, %f1236, %f1220;
	fma.rn.f32 	%f1301, %f1232, %f1237, %f1221;
	fma.rn.f32 	%f1302, %f1232, %f1238, %f1222;
	fma.rn.f32 	%f1303, %f1232, %f1239, %f1223;
	fma.rn.f32 	%f1304, %f1232, %f1240, %f1224;
	st.shared.f32 	[%r24], %f657;
	st.shared.f32 	[%r24+512], %f658;
	st.shared.f32 	[%r24+1024], %f659;
	st.shared.f32 	[%r24+1536], %f660;
	st.shared.v4.f32 	[%r28], {%f661, %f662, %f663, %f664};
	bar.sync 	0;
	ld.global.nc.v4.f32 	{%f1305, %f1306, %f1307, %f1308}, [%rd8+96];
	ld.global.nc.v4.f32 	{%f1309, %f1310, %f1311, %f1312}, [%rd15+12288];
	ld.shared.v4.f32 	{%f1313, %f1314, %f1315, %f1316}, [%r29];
	ld.shared.v4.f32 	{%f1317, %f1318, %f1319, %f1320}, [%r29+256];
	ld.shared.v4.f32 	{%f1321, %f1322, %f1323, %f1324}, [%r31];
	ld.shared.v4.f32 	{%f1325, %f1326, %f1327, %f1328}, [%r31+256];
	fma.rn.f32 	%f1329, %f1313, %f1321, %f1241;
	fma.rn.f32 	%f1330, %f1313, %f1322, %f1242;
	fma.rn.f32 	%f1331, %f1313, %f1323, %f1243;
	fma.rn.f32 	%f1332, %f1313, %f1324, %f1244;
	fma.rn.f32 	%f1333, %f1313, %f1325, %f1245;
	fma.rn.f32 	%f1334, %f1313, %f1326, %f1246;
	fma.rn.f32 	%f1335, %f1313, %f1327, %f1247;
	fma.rn.f32 	%f1336, %f1313, %f1328, %f1248;
	fma.rn.f32 	%f1337, %f1314, %f1321, %f1249;
	fma.rn.f32 	%f1338, %f1314, %f1322, %f1250;
	fma.rn.f32 	%f1339, %f1314, %f1323, %f1251;
	fma.rn.f32 	%f1340, %f1314, %f1324, %f1252;
	fma.rn.f32 	%f1341, %f1314, %f1325, %f1253;
	fma.rn.f32 	%f1342, %f1314, %f1326, %f1254;
	fma.rn.f32 	%f1343, %f1314, %f1327, %f1255;
	fma.rn.f32 	%f1344, %f1314, %f1328, %f1256;
	fma.rn.f32 	%f1345, %f1315, %f1321, %f1257;
	fma.rn.f32 	%f1346, %f1315, %f1322, %f1258;
	fma.rn.f32 	%f1347, %f1315, %f1323, %f1259;
	fma.rn.f32 	%f1348, %f1315, %f1324, %f1260;
	fma.rn.f32 	%f1349, %f1315, %f1325, %f1261;
	fma.rn.f32 	%f1350, %f1315, %f1326, %f1262;
	fma.rn.f32 	%f1351, %f1315, %f1327, %f1263;
	fma.rn.f32 	%f1352, %f1315, %f1328, %f1264;
	fma.rn.f32 	%f1353, %f1316, %f1321, %f1265;
	fma.rn.f32 	%f1354, %f1316, %f1322, %f1266;
	fma.rn.f32 	%f1355, %f1316, %f1323, %f1267;
	fma.rn.f32 	%f1356, %f1316, %f1324, %f1268;
	fma.rn.f32 	%f1357, %f1316, %f1325, %f1269;
	fma.rn.f32 	%f1358, %f1316, %f1326, %f1270;
	fma.rn.f32 	%f1359, %f1316, %f1327, %f1271;
	fma.rn.f32 	%f1360, %f1316, %f1328, %f1272;
	fma.rn.f32 	%f1361, %f1317, %f1321, %f1273;
	fma.rn.f32 	%f1362, %f1317, %f1322, %f1274;
	fma.rn.f32 	%f1363, %f1317, %f1323, %f1275;
	fma.rn.f32 	%f1364, %f1317, %f1324, %f1276;
	fma.rn.f32 	%f1365, %f1317, %f1325, %f1277;
	fma.rn.f32 	%f1366, %f1317, %f1326, %f1278;
	fma.rn.f32 	%f1367, %f1317, %f1327, %f1279;
	fma.rn.f32 	%f1368, %f1317, %f1328, %f1280;
	fma.rn.f32 	%f1369, %f1318, %f1321, %f1281;
	fma.rn.f32 	%f1370, %f1318, %f1322, %f1282;
	fma.rn.f32 	%f1371, %f1318, %f1323, %f1283;
	fma.rn.f32 	%f1372, %f1318, %f1324, %f1284;
	fma.rn.f32 	%f1373, %f1318, %f1325, %f1285;
	fma.rn.f32 	%f1374, %f1318, %f1326, %f1286;
	fma.rn.f32 	%f1375, %f1318, %f1327, %f1287;
	fma.rn.f32 	%f1376, %f1318, %f1328, %f1288;
	fma.rn.f32 	%f1377, %f1319, %f1321, %f1289;
	fma.rn.f32 	%f1378, %f1319, %f1322, %f1290;
	fma.rn.f32 	%f1379, %f1319, %f1323, %f1291;
	fma.rn.f32 	%f1380, %f1319, %f1324, %f1292;
	fma.rn.f32 	%f1381, %f1319, %f1325, %f1293;
	fma.rn.f32 	%f1382, %f1319, %f1326, %f1294;
	fma.rn.f32 	%f1383, %f1319, %f1327, %f1295;
	fma.rn.f32 	%f1384, %f1319, %f1328, %f1296;
	fma.rn.f32 	%f1385, %f1320, %f1321, %f1297;
	fma.rn.f32 	%f1386, %f1320, %f1322, %f1298;
	fma.rn.f32 	%f1387, %f1320, %f1323, %f1299;
	fma.rn.f32 	%f1388, %f1320, %f1324, %f1300;
	fma.rn.f32 	%f1389, %f1320, %f1325, %f1301;
	fma.rn.f32 	%f1390, %f1320, %f1326, %f1302;
	fma.rn.f32 	%f1391, %f1320, %f1327, %f1303;
	fma.rn.f32 	%f1392, %f1320, %f1328, %f1304;
	ld.shared.v4.f32 	{%f1393, %f1394, %f1395, %f1396}, [%r29+512];
	ld.shared.v4.f32 	{%f1397, %f1398, %f1399, %f1400}, [%r29+768];
	ld.shared.v4.f32 	{%f1401, %f1402, %f1403, %f1404}, [%r31+512];
	ld.shared.v4.f32 	{%f1405, %f1406, %f1407, %f1408}, [%r31+768];
	fma.rn.f32 	%f1409, %f1393, %f1401, %f1329;
	fma.rn.f32 	%f1410, %f1393, %f1402, %f1330;
	fma.rn.f32 	%f1411, %f1393, %f1403, %f1331;
	fma.rn.f32 	%f1412, %f1393, %f1404, %f1332;
	fma.rn.f32 	%f1413, %f1393, %f1405, %f1333;
	fma.rn.f32 	%f1414, %f1393, %f1406, %f1334;
	fma.rn.f32 	%f1415, %f1393, %f1407, %f1335;
	fma.rn.f32 	%f1416, %f1393, %f1408, %f1336;
	fma.rn.f32 	%f1417, %f1394, %f1401, %f1337;
	fma.rn.f32 	%f1418, %f1394, %f1402, %f1338;
	fma.rn.f32 	%f1419, %f1394, %f1403, %f1339;
	fma.rn.f32 	%f1420, %f1394, %f1404, %f1340;
	fma.rn.f32 	%f1421, %f1394, %f1405, %f1341;
	fma.rn.f32 	%f1422, %f1394, %f1406, %f1342;
	fma.rn.f32 	%f1423, %f1394, %f1407, %f1343;
	fma.rn.f32 	%f1424, %f1394, %f1408, %f1344;
	fma.rn.f32 	%f1425, %f1395, %f1401, %f1345;
	fma.rn.f32 	%f1426, %f1395, %f1402, %f1346;
	fma.rn.f32 	%f1427, %f1395, %f1403, %f1347;
	fma.rn.f32 	%f1428, %f1395, %f1404, %f1348;
	fma.rn.f32 	%f1429, %f1395, %f1405, %f1349;
	fma.rn.f32 	%f1430, %f1395, %f1406, %f1350;
	fma.rn.f32 	%f1431, %f1395, %f1407, %f1351;
	fma.rn.f32 	%f1432, %f1395, %f1408, %f1352;
	fma.rn.f32 	%f1433, %f1396, %f1401, %f1353;
	fma.rn.f32 	%f1434, %f1396, %f1402, %f1354;
	fma.rn.f32 	%f1435, %f1396, %f1403, %f1355;
	fma.rn.f32 	%f1436, %f1396, %f1404, %f1356;
	fma.rn.f32 	%f1437, %f1396, %f1405, %f1357;
	fma.rn.f32 	%f1438, %f1396, %f1406, %f1358;
	fma.rn.f32 	%f1439, %f1396, %f1407, %f1359;
	fma.rn.f32 	%f1440, %f1396, %f1408, %f1360;
	fma.rn.f32 	%f1441, %f1397, %f1401, %f1361;
	fma.rn.f32 	%f1442, %f1397, %f1402, %f1362;
	fma.rn.f32 	%f1443, %f1397, %f1403, %f1363;
	fma.rn.f32 	%f1444, %f1397, %f1404, %f1364;
	fma.rn.f32 	%f1445, %f1397, %f1405, %f1365;
	fma.rn.f32 	%f1446, %f1397, %f1406, %f1366;
	fma.rn.f32 	%f1447, %f1397, %f1407, %f1367;
	fma.rn.f32 	%f1448, %f1397, %f1408, %f1368;
	fma.rn.f32 	%f1449, %f1398, %f1401, %f1369;
	fma.rn.f32 	%f1450, %f1398, %f1402, %f1370;
	fma.rn.f32 	%f1451, %f1398, %f1403, %f1371;
	fma.rn.f32 	%f1452, %f1398, %f1404, %f1372;
	fma.rn.f32 	%f1453, %f1398, %f1405, %f1373;
	fma.rn.f32 	%f1454, %f1398, %f1406, %f1374;
	fma.rn.f32 	%f1455, %f1398, %f1407, %f1375;
	fma.rn.f32 	%f1456, %f1398, %f1408, %f1376;
	fma.rn.f32 	%f1457, %f1399, %f1401, %f1377;
	fma.rn.f32 	%f1458, %f1399, %f1402, %f1378;
	fma.rn.f32 	%f1459, %f1399, %f1403, %f1379;
	fma.rn.f32 	%f1460, %f1399, %f1404, %f1380;
	fma.rn.f32 	%f1461, %f1399, %f1405, %f1381;
	fma.rn.f32 	%f1462, %f1399, %f1406, %f1382;
	fma.rn.f32 	%f1463, %f1399, %f1407, %f1383;
	fma.rn.f32 	%f1464, %f1399, %f1408, %f1384;
	fma.rn.f32 	%f1465, %f1400, %f1401, %f1385;
	fma.rn.f32 	%f1466, %f1400, %f1402, %f1386;
	fma.rn.f32 	%f1467, %f1400, %f1403, %f1387;
	fma.rn.f32 	%f1468, %f1400, %f1404, %f1388;
	fma.rn.f32 	%f1469, %f1400, %f1405, %f1389;
	fma.rn.f32 	%f1470, %f1400, %f1406, %f1390;
	fma.rn.f32 	%f1471, %f1400, %f1407, %f1391;
	fma.rn.f32 	%f1472, %f1400, %f1408, %f1392;
	ld.shared.v4.f32 	{%f1473, %f1474, %f1475, %f1476}, [%r29+1024];
	ld.shared.v4.f32 	{%f1477, %f1478, %f1479, %f1480}, [%r29+1280];
	ld.shared.v4.f32 	{%f1481, %f1482, %f1483, %f1484}, [%r31+1024];
	ld.shared.v4.f32 	{%f1485, %f1486, %f1487, %f1488}, [%r31+1280];
	fma.rn.f32 	%f1489, %f1473, %f1481, %f1409;
	fma.rn.f32 	%f1490, %f1473, %f1482, %f1410;
	fma.rn.f32 	%f1491, %f1473, %f1483, %f1411;
	fma.rn.f32 	%f1492, %f1473, %f1484, %f1412;
	fma.rn.f32 	%f1493, %f1473, %f1485, %f1413;
	fma.rn.f32 	%f1494, %f1473, %f1486, %f1414;
	fma.rn.f32 	%f1495, %f1473, %f1487, %f1415;
	fma.rn.f32 	%f1496, %f1473, %f1488, %f1416;
	fma.rn.f32 	%f1497, %f1474, %f1481, %f1417;
	fma.rn.f32 	%f1498, %f1474, %f1482, %f1418;
	fma.rn.f32 	%f1499, %f1474, %f1483, %f1419;
	fma.rn.f32 	%f1500, %f1474, %f1484, %f1420;
	fma.rn.f32 	%f1501, %f1474, %f1485, %f1421;
	fma.rn.f32 	%f1502, %f1474, %f1486, %f1422;
	fma.rn.f32 	%f1503, %f1474, %f1487, %f1423;
	fma.rn.f32 	%f1504, %f1474, %f1488, %f1424;
	fma.rn.f32 	%f1505, %f1475, %f1481, %f1425;
	fma.rn.f32 	%f1506, %f1475, %f1482, %f1426;
	fma.rn.f32 	%f1507, %f1475, %f1483, %f1427;
	fma.rn.f32 	%f1508, %f1475, %f1484, %f1428;
	fma.rn.f32 	%f1509, %f1475, %f1485, %f1429;
	fma.rn.f32 	%f1510, %f1475, %f1486, %f1430;
	fma.rn.f32 	%f1511, %f1475, %f1487, %f1431;
	fma.rn.f32 	%f1512, %f1475, %f1488, %f1432;
	fma.rn.f32 	%f1513, %f1476, %f1481, %f1433;
	fma.rn.f32 	%f1514, %f1476, %f1482, %f1434;
	fma.rn.f32 	%f1515, %f1476, %f1483, %f1435;
	fma.rn.f32 	%f1516, %f1476, %f1484, %f1436;
	fma.rn.f32 	%f1517, %f1476, %f1485, %f1437;
	fma.rn.f32 	%f1518, %f1476, %f1486, %f1438;
	fma.rn.f32 	%f1519, %f1476, %f1487, %f1439;
	fma.rn.f32 	%f1520, %f1476, %f1488, %f1440;
	fma.rn.f32 	%f1521, %f1477, %f1481, %f1441;
	fma.rn.f32 	%f1522, %f1477, %f1482, %f1442;
	fma.rn.f32 	%f1523, %f1477, %f1483, %f1443;
	fma.rn.f32 	%f1524, %f1477, %f1484, %f1444;
	fma.rn.f32 	%f1525, %f1477, %f1485, %f1445;
	fma.rn.f32 	%f1526, %f1477, %f1486, %f1446;
	fma.rn.f32 	%f1527, %f1477, %f1487, %f1447;
	fma.rn.f32 	%f1528, %f1477, %f1488, %f1448;
	fma.rn.f32 	%f1529, %f1478, %f1481, %f1449;
	fma.rn.f32 	%f1530, %f1478, %f1482, %f1450;
	fma.rn.f32 	%f1531, %f1478, %f1483, %f1451;
	fma.rn.f32 	%f1532, %f1478, %f1484, %f1452;
	fma.rn.f32 	%f1533, %f1478, %f1485, %f1453;
	fma.rn.f32 	%f1534, %f1478, %f1486, %f1454;
	fma.rn.f32 	%f1535, %f1478, %f1487, %f1455;
	fma.rn.f32 	%f1536, %f1478, %f1488, %f1456;
	fma.rn.f32 	%f1537, %f1479, %f1481, %f1457;
	fma.rn.f32 	%f1538, %f1479, %f1482, %f1458;
	fma.rn.f32 	%f1539, %f1479, %f1483, %f1459;
	fma.rn.f32 	%f1540, %f1479, %f1484, %f1460;
	fma.rn.f32 	%f1541, %f1479, %f1485, %f1461;
	fma.rn.f32 	%f1542, %f1479, %f1486, %f1462;
	fma.rn.f32 	%f1543, %f1479, %f1487, %f1463;
	fma.rn.f32 	%f1544, %f1479, %f1488, %f1464;
	fma.rn.f32 	%f1545, %f1480, %f1481, %f1465;
	fma.rn.f32 	%f1546, %f1480, %f1482, %f1466;
	fma.rn.f32 	%f1547, %f1480, %f1483, %f1467;
	fma.rn.f32 	%f1548, %f1480, %f1484, %f1468;
	fma.rn.f32 	%f1549, %f1480, %f1485, %f1469;
	fma.rn.f32 	%f1550, %f1480, %f1486, %f1470;
	fma.rn.f32 	%f1551, %f1480, %f1487, %f1471;
	fma.rn.f32 	%f1552, %f1480, %f1488, %f1472;
	ld.shared.v4.f32 	{%f1553, %f1554, %f1555, %f1556}, [%r29+1536];
	ld.shared.v4.f32 	{%f1557, %f1558, %f1559, %f1560}, [%r29+1792];
	ld.shared.v4.f32 	{%f1561, %f1562, %f1563, %f1564}, [%r31+1536];
	ld.shared.v4.f32 	{%f1565, %f1566, %f1567, %f1568}, [%r31+1792];
	fma.rn.f32 	%f1569, %f1553, %f1561, %f1489;
	fma.rn.f32 	%f1570, %f1553, %f1562, %f1490;
	fma.rn.f32 	%f1571, %f1553, %f1563, %f1491;
	fma.rn.f32 	%f1572, %f1553, %f1564, %f1492;
	fma.rn.f32 	%f1573, %f1553, %f1565, %f1493;
	fma.rn.f32 	%f1574, %f1553, %f1566, %f1494;
	fma.rn.f32 	%f1575, %f1553, %f1567, %f1495;
	fma.rn.f32 	%f1576, %f1553, %f1568, %f1496;
	fma.rn.f32 	%f1577, %f1554, %f1561, %f1497;
	fma.rn.f32 	%f1578, %f1554, %f1562, %f1498;
	fma.rn.f32 	%f1579, %f1554, %f1563, %f1499;
	fma.rn.f32 	%f1580, %f1554, %f1564, %f1500;
	fma.rn.f32 	%f1581, %f1554, %f1565, %f1501;
	fma.rn.f32 	%f1582, %f1554, %f1566, %f1502;
	fma.rn.f32 	%f1583, %f1554, %f1567, %f1503;
	fma.rn.f32 	%f1584, %f1554, %f1568, %f1504;
	fma.rn.f32 	%f1585, %f1555, %f1561, %f1505;
	fma.rn.f32 	%f1586, %f1555, %f1562, %f1506;
	fma.rn.f32 	%f1587, %f1555, %f1563, %f1507;
	fma.rn.f32 	%f1588, %f1555, %f1564, %f1508;
	fma.rn.f32 	%f1589, %f1555, %f1565, %f1509;
	fma.rn.f32 	%f1590, %f1555, %f1566, %f1510;
	fma.rn.f32 	%f1591, %f1555, %f1567, %f1511;
	fma.rn.f32 	%f1592, %f1555, %f1568, %f1512;
	fma.rn.f32 	%f1593, %f1556, %f1561, %f1513;
	fma.rn.f32 	%f1594, %f1556, %f1562, %f1514;
	fma.rn.f32 	%f1595, %f1556, %f1563, %f1515;
	fma.rn.f32 	%f1596, %f1556, %f1564, %f1516;
	fma.rn.f32 	%f1597, %f1556, %f1565, %f1517;
	fma.rn.f32 	%f1598, %f1556, %f1566, %f1518;
	fma.rn.f32 	%f1599, %f1556, %f1567, %f1519;
	fma.rn.f32 	%f1600, %f1556, %f1568, %f1520;
	fma.rn.f32 	%f1601, %f1557, %f1561, %f1521;
	fma.rn.f32 	%f1602, %f1557, %f1562, %f1522;
	fma.rn.f32 	%f1603, %f1557, %f1563, %f1523;
	fma.rn.f32 	%f1604, %f1557, %f1564, %f1524;
	fma.rn.f32 	%f1605, %f1557, %f1565, %f1525;
	fma.rn.f32 	%f1606, %f1557, %f1566, %f1526;
	fma.rn.f32 	%f1607, %f1557, %f1567, %f1527;
	fma.rn.f32 	%f1608, %f1557, %f1568, %f1528;
	fma.rn.f32 	%f1609, %f1558, %f1561, %f1529;
	fma.rn.f32 	%f1610, %f1558, %f1562, %f1530;
	fma.rn.f32 	%f1611, %f1558, %f1563, %f1531;
	fma.rn.f32 	%f1612, %f1558, %f1564, %f1532;
	fma.rn.f32 	%f1613, %f1558, %f1565, %f1533;
	fma.rn.f32 	%f1614, %f1558, %f1566, %f1534;
	fma.rn.f32 	%f1615, %f1558, %f1567, %f1535;
	fma.rn.f32 	%f1616, %f1558, %f1568, %f1536;
	fma.rn.f32 	%f1617, %f1559, %f1561, %f1537;
	fma.rn.f32 	%f1618, %f1559, %f1562, %f1538;
	fma.rn.f32 	%f1619, %f1559, %f1563, %f1539;
	fma.rn.f32 	%f1620, %f1559, %f1564, %f1540;
	fma.rn.f32 	%f1621, %f1559, %f1565, %f1541;
	fma.rn.f32 	%f1622, %f1559, %f1566, %f1542;
	fma.rn.f32 	%f1623, %f1559, %f1567, %f1543;
	fma.rn.f32 	%f1624, %f1559, %f1568, %f1544;
	fma.rn.f32 	%f1625, %f1560, %f1561, %f1545;
	fma.rn.f32 	%f1626, %f1560, %f1562, %f1546;
	fma.rn.f32 	%f1627, %f1560, %f1563, %f1547;
	fma.rn.f32 	%f1628, %f1560, %f1564, %f1548;
	fma.rn.f32 	%f1629, %f1560, %f1565, %f1549;
	fma.rn.f32 	%f1630, %f1560, %f1566, %f1550;
	fma.rn.f32 	%f1631, %f1560, %f1567, %f1551;
	fma.rn.f32 	%f1632, %f1560, %f1568, %f1552;
	ld.shared.v4.f32 	{%f1633, %f1634, %f1635, %f1636}, [%r29+2048];
	ld.shared.v4.f32 	{%f1637, %f1638, %f1639, %f1640}, [%r29+2304];
	ld.shared.v4.f32 	{%f1641, %f1642, %f1643, %f1644}, [%r31+2048];
	ld.shared.v4.f32 	{%f1645, %f1646, %f1647, %f1648}, [%r31+2304];
	fma.rn.f32 	%f1649, %f1633, %f1641, %f1569;
	fma.rn.f32 	%f1650, %f1633, %f1642, %f1570;
	fma.rn.f32 	%f1651, %f1633, %f1643, %f1571;
	fma.rn.f32 	%f1652, %f1633, %f1644, %f1572;
	fma.rn.f32 	%f1653, %f1633, %f1645, %f1573;
	fma.rn.f32 	%f1654, %f1633, %f1646, %f1574;
	fma.rn.f32 	%f1655, %f1633, %f1647, %f1575;
	fma.rn.f32 	%f1656, %f1633, %f1648, %f1576;
	fma.rn.f32 	%f1657, %f1634, %f1641, %f1577;
	fma.rn.f32 	%f1658, %f1634, %f1642, %f1578;
	fma.rn.f32 	%f1659, %f1634, %f1643, %f1579;
	fma.rn.f32 	%f1660, %f1634, %f1644, %f1580;
	fma.rn.f32 	%f1661, %f1634, %f1645, %f1581;
	fma.rn.f32 	%f1662, %f1634, %f1646, %f1582;
	fma.rn.f32 	%f1663, %f1634, %f1647, %f1583;
	fma.rn.f32 	%f1664, %f1634, %f1648, %f1584;
	fma.rn.f32 	%f1665, %f1635, %f1641, %f1585;
	fma.rn.f32 	%f1666, %f1635, %f1642, %f1586;
	fma.rn.f32 	%f1667, %f1635, %f1643, %f1587;
	fma.rn.f32 	%f1668, %f1635, %f1644, %f1588;
	fma.rn.f32 	%f1669, %f1635, %f1645, %f1589;
	fma.rn.f32 	%f1670, %f1635, %f1646, %f1590;
	fma.rn.f32 	%f1671, %f1635, %f1647, %f1591;
	fma.rn.f32 	%f1672, %f1635, %f1648, %f1592;
	fma.rn.f32 	%f1673, %f1636, %f1641, %f1593;
	fma.rn.f32 	%f1674, %f1636, %f1642, %f1594;
	fma.rn.f32 	%f1675, %f1636, %f1643, %f1595;
	fma.rn.f32 	%f1676, %f1636, %f1644, %f1596;
	fma.rn.f32 	%f1677, %f1636, %f1645, %f1597;
	fma.rn.f32 	%f1678, %f1636, %f1646, %f1598;
	fma.rn.f32 	%f1679, %f1636, %f1647, %f1599;
	fma.rn.f32 	%f1680, %f1636, %f1648, %f1600;
	fma.rn.f32 	%f1681, %f1637, %f1641, %f1601;
	fma.rn.f32 	%f1682, %f1637, %f1642, %f1602;
	fma.rn.f32 	%f1683, %f1637, %f1643, %f1603;
	fma.rn.f32 	%f1684, %f1637, %f1644, %f1604;
	fma.rn.f32 	%f1685, %f1637, %f1645, %f1605;
	fma.rn.f32 	%f1686, %f1637, %f1646, %f1606;
	fma.rn.f32 	%f1687, %f1637, %f1647, %f1607;
	fma.rn.f32 	%f1688, %f1637, %f1648, %f1608;
	fma.rn.f32 	%f1689, %f1638, %f1641, %f1609;
	fma.rn.f32 	%f1690, %f1638, %f1642, %f1610;
	fma.rn.f32 	%f1691, %f1638, %f1643, %f1611;
	fma.rn.f32 	%f1692, %f1638, %f1644, %f1612;
	fma.rn.f32 	%f1693, %f1638, %f1645, %f1613;
	fma.rn.f32 	%f1694, %f1638, %f1646, %f1614;
	fma.rn.f32 	%f1695, %f1638, %f1647, %f1615;
	fma.rn.f32 	%f1696, %f1638, %f1648, %f1616;
	fma.rn.f32 	%f1697, %f1639, %f1641, %f1617;
	fma.rn.f32 	%f1698, %f1639, %f1642, %f1618;
	fma.rn.f32 	%f1699, %f1639, %f1643, %f1619;
	fma.rn.f32 	%f1700, %f1639, %f1644, %f1620;
	fma.rn.f32 	%f1701, %f1639, %f1645, %f1621;
	fma.rn.f32 	%f1702, %f1639, %f1646, %f1622;
	fma.rn.f32 	%f1703, %f1639, %f1647, %f1623;
	fma.rn.f32 	%f1704, %f1639, %f1648, %f1624;
	fma.rn.f32 	%f1705, %f1640, %f1641, %f1625;
	fma.rn.f32 	%f1706, %f1640, %f1642, %f1626;
	fma.rn.f32 	%f1707, %f1640, %f1643, %f1627;
	fma.rn.f32 	%f1708, %f1640, %f1644, %f1628;
	fma.rn.f32 	%f1709, %f1640, %f1645, %f1629;
	fma.rn.f32 	%f1710, %f1640, %f1646, %f1630;
	fma.rn.f32 	%f1711, %f1640, %f1647, %f1631;
	fma.rn.f32 	%f1712, %f1640, %f1648, %f1632;
	ld.shared.v4.f32 	{%f1713, %f1714, %f1715, %f1716}, [%r29+2560];
	ld.shared.v4.f32 	{%f1717, %f1718, %f1719, %f1720}, [%r29+2816];
	ld.shared.v4.f32 	{%f1721, %f1722, %f1723, %f1724}, [%r31+2560];
	ld.shared.v4.f32 	{%f1725, %f1726, %f1727, %f1728}, [%r31+2816];
	fma.rn.f32 	%f1729, %f1713, %f1721, %f1649;
	fma.rn.f32 	%f1730, %f1713, %f1722, %f1650;
	fma.rn.f32 	%f1731, %f1713, %f1723, %f1651;
	fma.rn.f32 	%f1732, %f1713, %f1724, %f1652;
	fma.rn.f32 	%f1733, %f1713, %f1725, %f1653;
	fma.rn.f32 	%f1734, %f1713, %f1726, %f1654;
	fma.rn.f32 	%f1735, %f1713, %f1727, %f1655;
	fma.rn.f32 	%f1736, %f1713, %f1728, %f1656;
	fma.rn.f32 	%f1737, %f1714, %f1721, %f1657;
	fma.rn.f32 	%f1738, %f1714, %f1722, %f1658;
	fma.rn.f32 	%f1739, %f1714, %f1723, %f1659;
	fma.rn.f32 	%f1740, %f1714, %f1724, %f1660;
	fma.rn.f32 	%f1741, %f1714, %f1725, %f1661;
	fma.rn.f32 	%f1742, %f1714, %f1726, %f1662;
	fma.rn.f32 	%f1743, %f1714, %f1727, %f1663;
	fma.rn.f32 	%f1744, %f1714, %f1728, %f1664;
	fma.rn.f32 	%f1745, %f1715, %f1721, %f1665;
	fma.rn.f32 	%f1746, %f1715, %f1722, %f1666;
	fma.rn.f32 	%f1747, %f1715, %f1723, %f1667;
	fma.rn.f32 	%f1748, %f1715, %f1724, %f1668;
	fma.rn.f32 	%f1749, %f1715, %f1725, %f1669;
	fma.rn.f32 	%f1750, %f1715, %f1726, %f1670;
	fma.rn.f32 	%f1751, %f1715, %f1727, %f1671;
	fma.rn.f32 	%f1752, %f1715, %f1728, %f1672;
	fma.rn.f32 	%f1753, %f1716, %f1721, %f1673;
	fma.rn.f32 	%f1754, %f1716, %f1722, %f1674;
	fma.rn.f32 	%f1755, %f1716, %f1723, %f1675;
	fma.rn.f32 	%f1756, %f1716, %f1724, %f1676;
	fma.rn.f32 	%f1757, %f1716, %f1725, %f1677;
	fma.rn.f32 	%f1758, %f1716, %f1726, %f1678;
	fma.rn.f32 	%f1759, %f1716, %f1727, %f1679;
	fma.rn.f32 	%f1760, %f1716, %f1728, %f1680;
	fma.rn.f32 	%f1761, %f1717, %f1721, %f1681;
	fma.rn.f32 	%f1762, %f1717, %f1722, %f1682;
	fma.rn.f32 	%f1763, %f1717, %f1723, %f1683;
	fma.rn.f32 	%f1764, %f1717, %f1724, %f1684;
	fma.rn.f32 	%f1765, %f1717, %f1725, %f1685;
	fma.rn.f32 	%f1766, %f1717, %f1726, %f1686;
	fma.rn.f32 	%f1767, %f1717, %f1727, %f1687;
	fma.rn.f32 	%f1768, %f1717, %f1728, %f1688;
	fma.rn.f32 	%f1769, %f1718, %f1721, %f1689;
	fma.rn.f32 	%f1770, %f1718, %f1722, %f1690;
	fma.rn.f32 	%f1771, %f1718, %f1723, %f1691;
	fma.rn.f32 	%f1772, %f1718, %f1724, %f1692;
	fma.rn.f32 	%f1773, %f1718, %f1725, %f1693;
	fma.rn.f32 	%f1774, %f1718, %f1726, %f1694;
	fma.rn.f32 	%f1775, %f1718, %f1727, %f1695;
	fma.rn.f32 	%f1776, %f1718, %f1728, %f1696;
	fma.rn.f32 	%f1777, %f1719, %f1721, %f1697;
	fma.rn.f32 	%f1778, %f1719, %f1722, %f1698;
	fma.rn.f32 	%f1779, %f1719, %f1723, %f1699;
	fma.rn.f32 	%f1780, %f1719, %f1724, %f1700;
	fma.rn.f32 	%f1781, %f1719, %f1725, %f1701;
	fma.rn.f32 	%f1782, %f1719, %f1726, %f1702;
	fma.rn.f32 	%f1783, %f1719, %f1727, %f1703;
	fma.rn.f32 	%f1784, %f1719, %f1728, %f1704;
	fma.rn.f32 	%f1785, %f1720, %f1721, %f1705;
	fma.rn.f32 	%f1786, %f1720, %f1722, %f1706;
	fma.rn.f32 	%f1787, %f1720, %f1723, %f1707;
	fma.rn.f32 	%f1788, %f1720, %f1724, %f1708;
	fma.rn.f32 	%f1789, %f1720, %f1725, %f1709;
	fma.rn.f32 	%f1790, %f1720, %f1726, %f1710;
	fma.rn.f32 	%f1791, %f1720, %f1727, %f1711;
	fma.rn.f32 	%f1792, %f1720, %f1728, %f1712;
	ld.shared.v4.f32 	{%f1793, %f1794, %f1795, %f1796}, [%r29+3072];
	ld.shared.v4.f32 	{%f1797, %f1798, %f1799, %f1800}, [%r29+3328];
	ld.shared.v4.f32 	{%f1801, %f1802, %f1803, %f1804}, [%r31+3072];
	ld.shared.v4.f32 	{%f1805, %f1806, %f1807, %f1808}, [%r31+3328];
	fma.rn.f32 	%f1809, %f1793, %f1801, %f1729;
	fma.rn.f32 	%f1810, %f1793, %f1802, %f1730;
	fma.rn.f32 	%f1811, %f1793, %f1803, %f1731;
	fma.rn.f32 	%f1812, %f1793, %f1804, %f1732;
	fma.rn.f32 	%f1813, %f1793, %f1805, %f1733;
	fma.rn.f32 	%f1814, %f1793, %f1806, %f1734;
	fma.rn.f32 	%f1815, %f1793, %f1807, %f1735;
	fma.rn.f32 	%f1816, %f1793, %f1808, %f1736;
	fma.rn.f32 	%f1817, %f1794, %f1801, %f1737;
	fma.rn.f32 	%f1818, %f1794, %f1802, %f1738;
	fma.rn.f32 	%f1819, %f1794, %f1803, %f1739;
	fma.rn.f32 	%f1820, %f1794, %f1804, %f1740;
	fma.rn.f32 	%f1821, %f1794, %f1805, %f1741;
	fma.rn.f32 	%f1822, %f1794, %f1806, %f1742;
	fma.rn.f32 	%f1823, %f1794, %f1807, %f1743;
	fma.rn.f32 	%f1824, %f1794, %f1808, %f1744;
	fma.rn.f32 	%f1825, %f1795, %f1801, %f1745;
	fma.rn.f32 	%f1826, %f1795, %f1802, %f1746;
	fma.rn.f32 	%f1827, %f1795, %f1803, %f1747;
	fma.rn.f32 	%f1828, %f1795, %f1804, %f1748;
	fma.rn.f32 	%f1829, %f1795, %f1805, %f1749;
	fma.rn.f32 	%f1830, %f1795, %f1806, %f1750;
	fma.rn.f32 	%f1831, %f1795, %f1807, %f1751;
	fma.rn.f32 	%f1832, %f1795, %f1808, %f1752;
	fma.rn.f32 	%f1833, %f1796, %f1801, %f1753;
	fma.rn.f32 	%f1834, %f1796, %f1802, %f1754;
	fma.rn.f32 	%f1835, %f1796, %f1803, %f1755;
	fma.rn.f32 	%f1836, %f1796, %f1804, %f1756;
	fma.rn.f32 	%f1837, %f1796, %f1805, %f1757;
	fma.rn.f32 	%f1838, %f1796, %f1806, %f1758;
	fma.rn.f32 	%f1839, %f1796, %f1807, %f1759;
	fma.rn.f32 	%f1840, %f1796, %f1808, %f1760;
	fma.rn.f32 	%f1841, %f1797, %f1801, %f1761;
	fma.rn.f32 	%f1842, %f1797, %f1802, %f1762;
	fma.rn.f32 	%f1843, %f1797, %f1803, %f1763;
	fma.rn.f32 	%f1844, %f1797, %f1804, %f1764;
	fma.rn.f32 	%f1845, %f1797, %f1805, %f1765;
	fma.rn.f32 	%f1846, %f1797, %f1806, %f1766;
	fma.rn.f32 	%f1847, %f1797, %f1807, %f1767;
	fma.rn.f32 	%f1848, %f1797, %f1808, %f1768;
	fma.rn.f32 	%f1849, %f1798, %f1801, %f1769;
	fma.rn.f32 	%f1850, %f1798, %f1802, %f1770;
	fma.rn.f32 	%f1851, %f1798, %f1803, %f1771;
	fma.rn.f32 	%f1852, %f1798, %f1804, %f1772;
	fma.rn.f32 	%f1853, %f1798, %f1805, %f1773;
	fma.rn.f32 	%f1854, %f1798, %f1806, %f1774;
	fma.rn.f32 	%f1855, %f1798, %f1807, %f1775;
	fma.rn.f32 	%f1856, %f1798, %f1808, %f1776;
	fma.rn.f32 	%f1857, %f1799, %f1801, %f1777;
	fma.rn.f32 	%f1858, %f1799, %f1802, %f1778;
	fma.rn.f32 	%f1859, %f1799, %f1803, %f1779;
	fma.rn.f32 	%f1860, %f1799, %f1804, %f1780;
	fma.rn.f32 	%f1861, %f1799, %f1805, %f1781;
	fma.rn.f32 	%f1862, %f1799, %f1806, %f1782;
	fma.rn.f32 	%f1863, %f1799, %f1807, %f1783;
	fma.rn.f32 	%f1864, %f1799, %f1808, %f1784;
	fma.rn.f32 	%f1865, %f1800, %f1801, %f1785;
	fma.rn.f32 	%f1866, %f1800, %f1802, %f1786;
	fma.rn.f32 	%f1867, %f1800, %f1803, %f1787;
	fma.rn.f32 	%f1868, %f1800, %f1804, %f1788;
	fma.rn.f32 	%f1869, %f1800, %f1805, %f1789;
	fma.rn.f32 	%f1870, %f1800, %f1806, %f1790;
	fma.rn.f32 	%f1871, %f1800, %f1807, %f1791;
	fma.rn.f32 	%f1872, %f1800, %f1808, %f1792;
	ld.shared.v4.f32 	{%f1873, %f1874, %f1875, %f1876}, [%r29+3584];
	ld.shared.v4.f32 	{%f1877, %f1878, %f1879, %f1880}, [%r29+3840];
	ld.shared.v4.f32 	{%f1881, %f1882, %f1883, %f1884}, [%r31+3584];
	ld.shared.v4.f32 	{%f1885, %f1886, %f1887, %f1888}, [%r31+3840];
	fma.rn.f32 	%f1889, %f1873, %f1881, %f1809;
	fma.rn.f32 	%f1890, %f1873, %f1882, %f1810;
	fma.rn.f32 	%f1891, %f1873, %f1883, %f1811;
	fma.rn.f32 	%f1892, %f1873, %f1884, %f1812;
	fma.rn.f32 	%f1893, %f1873, %f1885, %f1813;
	fma.rn.f32 	%f1894, %f1873, %f1886, %f1814;
	fma.rn.f32 	%f1895, %f1873, %f1887, %f1815;
	fma.rn.f32 	%f1896, %f1873, %f1888, %f1816;
	fma.rn.f32 	%f1897, %f1874, %f1881, %f1817;
	fma.rn.f32 	%f1898, %f1874, %f1882, %f1818;
	fma.rn.f32 	%f1899, %f1874, %f1883, %f1819;
	fma.rn.f32 	%f1900, %f1874, %f1884, %f1820;
	fma.rn.f32 	%f1901, %f1874, %f1885, %f1821;
	fma.rn.f32 	%f1902, %f1874, %f1886, %f1822;
	fma.rn.f32 	%f1903, %f1874, %f1887, %f1823;
	fma.rn.f32 	%f1904, %f1874, %f1888, %f1824;
	fma.rn.f32 	%f1905, %f1875, %f1881, %f1825;
	fma.rn.f32 	%f1906, %f1875, %f1882, %f1826;
	fma.rn.f32 	%f1907, %f1875, %f1883, %f1827;
	fma.rn.f32 	%f1908, %f1875, %f1884, %f1828;
	fma.rn.f32 	%f1909, %f1875, %f1885, %f1829;
	fma.rn.f32 	%f1910, %f1875, %f1886, %f1830;
	fma.rn.f32 	%f1911, %f1875, %f1887, %f1831;
	fma.rn.f32 	%f1912, %f1875, %f1888, %f1832;
	fma.rn.f32 	%f1913, %f1876, %f1881, %f1833;
	fma.rn.f32 	%f1914, %f1876, %f1882, %f1834;
	fma.rn.f32 	%f1915, %f1876, %f1883, %f1835;
	fma.rn.f32 	%f1916, %f1876, %f1884, %f1836;
	fma.rn.f32 	%f1917, %f1876, %f1885, %f1837;
	fma.rn.f32 	%f1918, %f1876, %f1886, %f1838;
	fma.rn.f32 	%f1919, %f1876, %f1887, %f1839;
	fma.rn.f32 	%f1920, %f1876, %f1888, %f1840;
	fma.rn.f32 	%f1921, %f1877, %f1881, %f1841;
	fma.rn.f32 	%f1922, %f1877, %f1882, %f1842;
	fma.rn.f32 	%f1923, %f1877, %f1883, %f1843;
	fma.rn.f32 	%f1924, %f1877, %f1884, %f1844;
	fma.rn.f32 	%f1925, %f1877, %f1885, %f1845;
	fma.rn.f32 	%f1926, %f1877, %f1886, %f1846;
	fma.rn.f32 	%f1927, %f1877, %f1887, %f1847;
	fma.rn.f32 	%f1928, %f1877, %f1888, %f1848;
	fma.rn.f32 	%f1929, %f1878, %f1881, %f1849;
	fma.rn.f32 	%f1930, %f1878, %f1882, %f1850;
	fma.rn.f32 	%f1931, %f1878, %f1883, %f1851;
	fma.rn.f32 	%f1932, %f1878, %f1884, %f1852;
	fma.rn.f32 	%f1933, %f1878, %f1885, %f1853;
	fma.rn.f32 	%f1934, %f1878, %f1886, %f1854;
	fma.rn.f32 	%f1935, %f1878, %f1887, %f1855;
	fma.rn.f32 	%f1936, %f1878, %f1888, %f1856;
	fma.rn.f32 	%f1937, %f1879, %f1881, %f1857;
	fma.rn.f32 	%f1938, %f1879, %f1882, %f1858;
	fma.rn.f32 	%f1939, %f1879, %f1883, %f1859;
	fma.rn.f32 	%f1940, %f1879, %f1884, %f1860;
	fma.rn.f32 	%f1941, %f1879, %f1885, %f1861;
	fma.rn.f32 	%f1942, %f1879, %f1886, %f1862;
	fma.rn.f32 	%f1943, %f1879, %f1887, %f1863;
	fma.rn.f32 	%f1944, %f1879, %f1888, %f1864;
	fma.rn.f32 	%f1945, %f1880, %f1881, %f1865;
	fma.rn.f32 	%f1946, %f1880, %f1882, %f1866;
	fma.rn.f32 	%f1947, %f1880, %f1883, %f1867;
	fma.rn.f32 	%f1948, %f1880, %f1884, %f1868;
	fma.rn.f32 	%f1949, %f1880, %f1885, %f1869;
	fma.rn.f32 	%f1950, %f1880, %f1886, %f1870;
	fma.rn.f32 	%f1951, %f1880, %f1887, %f1871;
	fma.rn.f32 	%f1952, %f1880, %f1888, %f1872;
	st.shared.f32 	[%r24+4096], %f1305;
	st.shared.f32 	[%r24+4608], %f1306;
	st.shared.f32 	[%r24+5120], %f1307;
	st.shared.f32 	[%r24+5632], %f1308;
	st.shared.v4.f32 	[%r28+4096], {%f1309, %f1310, %f1311, %f1312};
	bar.sync 	0;
	ld.shared.v4.f32 	{%f1953, %f1954, %f1955, %f1956}, [%r29+4096];
	ld.shared.v4.f32 	{%f1957, %f1958, %f1959, %f1960}, [%r29+4352];
	ld.shared.v4.f32 	{%f1961, %f1962, %f1963, %f1964}, [%r31+4096];
	ld.shared.v4.f32 	{%f1965, %f1966, %f1967, %f1968}, [%r31+4352];
	fma.rn.f32 	%f1969, %f1953, %f1961, %f1889;
	fma.rn.f32 	%f1970, %f1953, %f1962, %f1890;
	fma.rn.f32 	%f1971, %f1953, %f1963, %f1891;
	fma.rn.f32 	%f1972, %f1953, %f1964, %f1892;
	fma.rn.f32 	%f1973, %f1953, %f1965, %f1893;
	fma.rn.f32 	%f1974, %f1953, %f1966, %f1894;
	fma.rn.f32 	%f1975, %f1953, %f1967, %f1895;
	fma.rn.f32 	%f1976, %f1953, %f1968, %f1896;
	fma.rn.f32 	%f1977, %f1954, %f1961, %f1897;
	fma.rn.f32 	%f1978, %f1954, %f1962, %f1898;
	fma.rn.f32 	%f1979, %f1954, %f1963, %f1899;
	fma.rn.f32 	%f1980, %f1954, %f1964, %f1900;
	fma.rn.f32 	%f1981, %f1954, %f1965, %f1901;
	fma.rn.f32 	%f1982, %f1954, %f1966, %f1902;
	fma.rn.f32 	%f1983, %f1954, %f1967, %f1903;
	fma.rn.f32 	%f1984, %f1954, %f1968, %f1904;
	fma.rn.f32 	%f1985, %f1955, %f1961, %f1905;
	fma.rn.f32 	%f1986, %f1955, %f1962, %f1906;
	fma.rn.f32 	%f1987, %f1955, %f1963, %f1907;
	fma.rn.f32 	%f1988, %f1955, %f1964, %f1908;
	fma.rn.f32 	%f1989, %f1955, %f1965, %f1909;
	fma.rn.f32 	%f1990, %f1955, %f1966, %f1910;
	fma.rn.f32 	%f1991, %f1955, %f1967, %f1911;
	fma.rn.f32 	%f1992, %f1955, %f1968, %f1912;
	fma.rn.f32 	%f1993, %f1956, %f1961, %f1913;
	fma.rn.f32 	%f1994, %f1956, %f1962, %f1914;
	fma.rn.f32 	%f1995, %f1956, %f1963, %f1915;
	fma.rn.f32 	%f1996, %f1956, %f1964, %f1916;
	fma.rn.f32 	%f1997, %f1956, %f1965, %f1917;
	fma.rn.f32 	%f1998, %f1956, %f1966, %f1918;
	fma.rn.f32 	%f1999, %f1956, %f1967, %f1919;
	fma.rn.f32 	%f2000, %f1956, %f1968, %f1920;
	fma.rn.f32 	%f2001, %f1957, %f1961, %f1921;
	fma.rn.f32 	%f2002, %f1957, %f1962, %f1922;
	fma.rn.f32 	%f2003, %f1957, %f1963, %f1923;
	fma.rn.f32 	%f2004, %f1957, %f1964, %f1924;
	fma.rn.f32 	%f2005, %f1957, %f1965, %f1925;
	fma.rn.f32 	%f2006, %f1957, %f1966, %f1926;
	fma.rn.f32 	%f2007, %f1957, %f1967, %f1927;
	fma.rn.f32 	%f2008, %f1957, %f1968, %f1928;
	fma.rn.f32 	%f2009, %f1958, %f1961, %f1929;
	fma.rn.f32 	%f2010, %f1958, %f1962, %f1930;
	fma.rn.f32 	%f2011, %f1958, %f1963, %f1931;
	fma.rn.f32 	%f2012, %f1958, %f1964, %f1932;
	fma.rn.f32 	%f2013, %f1958, %f1965, %f1933;
	fma.rn.f32 	%f2014, %f1958, %f1966, %f1934;
	fma.rn.f32 	%f2015, %f1958, %f1967, %f1935;
	fma.rn.f32 	%f2016, %f1958, %f1968, %f1936;
	fma.rn.f32 	%f2017, %f1959, %f1961, %f1937;
	fma.rn.f32 	%f2018, %f1959, %f1962, %f1938;
	fma.rn.f32 	%f2019, %f1959, %f1963, %f1939;
	fma.rn.f32 	%f2020, %f1959, %f1964, %f1940;
	fma.rn.f32 	%f2021, %f1959, %f1965, %f1941;
	fma.rn.f32 	%f2022, %f1959, %f1966, %f1942;
	fma.rn.f32 	%f2023, %f1959, %f1967, %f1943;
	fma.rn.f32 	%f2024, %f1959, %f1968, %f1944;
	fma.rn.f32 	%f2025, %f1960, %f1961, %f1945;
	fma.rn.f32 	%f2026, %f1960, %f1962, %f1946;
	fma.rn.f32 	%f2027, %f1960, %f1963, %f1947;
	fma.rn.f32 	%f2028, %f1960, %f1964, %f1948;
	fma.rn.f32 	%f2029, %f1960, %f1965, %f1949;
	fma.rn.f32 	%f2030, %f1960, %f1966, %f1950;
	fma.rn.f32 	%f2031, %f1960, %f1967, %f1951;
	fma.rn.f32 	%f2032, %f1960, %f1968, %f1952;
	ld.shared.v4.f32 	{%f2033, %f2034, %f2035, %f2036}, [%r29+4608];
	ld.shared.v4.f32 	{%f2037, %f2038, %f2039, %f2040}, [%r29+4864];
	ld.shared.v4.f32 	{%f2041, %f2042, %f2043, %f2044}, [%r31+4608];
	ld.shared.v4.f32 	{%f2045, %f2046, %f2047, %f2048}, [%r31+4864];
	fma.rn.f32 	%f2049, %f2033, %f2041, %f1969;
	fma.rn.f32 	%f2050, %f2033, %f2042, %f1970;
	fma.rn.f32 	%f2051, %f2033, %f2043, %f1971;
	fma.rn.f32 	%f2052, %f2033, %f2044, %f1972;
	fma.rn.f32 	%f2053, %f2033, %f2045, %f1973;
	fma.rn.f32 	%f2054, %f2033, %f2046, %f1974;
	fma.rn.f32 	%f2055, %f2033, %f2047, %f1975;
	fma.rn.f32 	%f2056, %f2033, %f2048, %f1976;
	fma.rn.f32 	%f2057, %f2034, %f2041, %f1977;
	fma.rn.f32 	%f2058, %f2034, %f2042, %f1978;
	fma.rn.f32 	%f2059, %f2034, %f2043, %f1979;
	fma.rn.f32 	%f2060, %f2034, %f2044, %f1980;
	fma.rn.f32 	%f2061, %f2034, %f2045, %f1981;
	fma.rn.f32 	%f2062, %f2034, %f2046, %f1982;
	fma.rn.f32 	%f2063, %f2034, %f2047, %f1983;
	fma.rn.f32 	%f2064, %f2034, %f2048, %f1984;
	fma.rn.f32 	%f2065, %f2035, %f2041, %f1985;
	fma.rn.f32 	%f2066, %f2035, %f2042, %f1986;
	fma.rn.f32 	%f2067, %f2035, %f2043, %f1987;
	fma.rn.f32 	%f2068, %f2035, %f2044, %f1988;
	fma.rn.f32 	%f2069, %f2035, %f2045, %f1989;
	fma.rn.f32 	%f2070, %f2035, %f2046, %f1990;
	fma.rn.f32 	%f2071, %f2035, %f2047, %f1991;
	fma.rn.f32 	%f2072, %f2035, %f2048, %f1992;
	fma.rn.f32 	%f2073, %f2036, %f2041, %f1993;
	fma.rn.f32 	%f2074, %f2036, %f2042, %f1994;
	fma.rn.f32 	%f2075, %f2036, %f2043, %f1995;
	fma.rn.f32 	%f2076, %f2036, %f2044, %f1996;
	fma.rn.f32 	%f2077, %f2036, %f2045, %f1997;
	fma.rn.f32 	%f2078, %f2036, %f2046, %f1998;
	fma.rn.f32 	%f2079, %f2036, %f2047, %f1999;
	fma.rn.f32 	%f2080, %f2036, %f2048, %f2000;
	fma.rn.f32 	%f2081, %f2037, %f2041, %f2001;
	fma.rn.f32 	%f2082, %f2037, %f2042, %f2002;
	fma.rn.f32 	%f2083, %f2037, %f2043, %f2003;
	fma.rn.f32 	%f2084, %f2037, %f2044, %f2004;
	fma.rn.f32 	%f2085, %f2037, %f2045, %f2005;
	fma.rn.f32 	%f2086, %f2037, %f2046, %f2006;
	fma.rn.f32 	%f2087, %f2037, %f2047, %f2007;
	fma.rn.f32 	%f2088, %f2037, %f2048, %f2008;
	fma.rn.f32 	%f2089, %f2038, %f2041, %f2009;
	fma.rn.f32 	%f2090, %f2038, %f2042, %f2010;
	fma.rn.f32 	%f2091, %f2038, %f2043, %f2011;
	fma.rn.f32 	%f2092, %f2038, %f2044, %f2012;
	fma.rn.f32 	%f2093, %f2038, %f2045, %f2013;
	fma.rn.f32 	%f2094, %f2038, %f2046, %f2014;
	fma.rn.f32 	%f2095, %f2038, %f2047, %f2015;
	fma.rn.f32 	%f2096, %f2038, %f2048, %f2016;
	fma.rn.f32 	%f2097, %f2039, %f2041, %f2017;
	fma.rn.f32 	%f2098, %f2039, %f2042, %f2018;
	fma.rn.f32 	%f2099, %f2039, %f2043, %f2019;
	fma.rn.f32 	%f2100, %f2039, %f2044, %f2020;
	fma.rn.f32 	%f2101, %f2039, %f2045, %f2021;
	fma.rn.f32 	%f2102, %f2039, %f2046, %f2022;
	fma.rn.f32 	%f2103, %f2039, %f2047, %f2023;
	fma.rn.f32 	%f2104, %f2039, %f2048, %f2024;
	fma.rn.f32 	%f2105, %f2040, %f2041, %f2025;
	fma.rn.f32 	%f2106, %f2040, %f2042, %f2026;
	fma.rn.f32 	%f2107, %f2040, %f2043, %f2027;
	fma.rn.f32 	%f2108, %f2040, %f2044, %f2028;
	fma.rn.f32 	%f2109, %f2040, %f2045, %f2029;
	fma.rn.f32 	%f2110, %f2040, %f2046, %f2030;
	fma.rn.f32 	%f2111, %f2040, %f2047, %f2031;
	fma.rn.f32 	%f2112, %f2040, %f2048, %f2032;
	ld.shared.v4.f32 	{%f2113, %f2114, %f2115, %f2116}, [%r29+5120];
	ld.shared.v4.f32 	{%f2117, %f2118, %f2119, %f2120}, [%r29+5376];
	ld.shared.v4.f32 	{%f2121, %f2122, %f2123, %f2124}, [%r31+5120];
	ld.shared.v4.f32 	{%f2125, %f2126, %f2127, %f2128}, [%r31+5376];
	fma.rn.f32 	%f2129, %f2113, %f2121, %f2049;
	fma.rn.f32 	%f2130, %f2113, %f2122, %f2050;
	fma.rn.f32 	%f2131, %f2113, %f2123, %f2051;
	fma.rn.f32 	%f2132, %f2113, %f2124, %f2052;
	fma.rn.f32 	%f2133, %f2113, %f2125, %f2053;
	fma.rn.f32 	%f2134, %f2113, %f2126, %f2054;
	fma.rn.f32 	%f2135, %f2113, %f2127, %f2055;
	fma.rn.f32 	%f2136, %f2113, %f2128, %f2056;
	fma.rn.f32 	%f2137, %f2114, %f2121, %f2057;
	fma.rn.f32 	%f2138, %f2114, %f2122, %f2058;
	fma.rn.f32 	%f2139, %f2114, %f2123, %f2059;
	fma.rn.f32 	%f2140, %f2114, %f2124, %f2060;
	fma.rn.f32 	%f2141, %f2114, %f2125, %f2061;
	fma.rn.f32 	%f2142, %f2114, %f2126, %f2062;
	fma.rn.f32 	%f2143, %f2114, %f2127, %f2063;
	fma.rn.f32 	%f2144, %f2114, %f2128, %f2064;
	fma.rn.f32 	%f2145, %f2115, %f2121, %f2065;
	fma.rn.f32 	%f2146, %f2115, %f2122, %f2066;
	fma.rn.f32 	%f2147, %f2115, %f2123, %f2067;
	fma.rn.f32 	%f2148, %f2115, %f2124, %f2068;
	fma.rn.f32 	%f2149, %f2115, %f2125, %f2069;
	fma.rn.f32 	%f2150, %f2115, %f2126, %f2070;
	fma.rn.f32 	%f2151, %f2115, %f2127, %f2071;
	fma.rn.f32 	%f2152, %f2115, %f2128, %f2072;
	fma.rn.f32 	%f2153, %f2116, %f2121, %f2073;
	fma.rn.f32 	%f2154, %f2116, %f2122, %f2074;
	fma.rn.f32 	%f2155, %f2116, %f2123, %f2075;
	fma.rn.f32 	%f2156, %f2116, %f2124, %f2076;
	fma.rn.f32 	%f2157, %f2116, %f2125, %f2077;
	fma.rn.f32 	%f2158, %f2116, %f2126, %f2078;
	fma.rn.f32 	%f2159, %f2116, %f2127, %f2079;
	fma.rn.f32 	%f2160, %f2116, %f2128, %f2080;
	fma.rn.f32 	%f2161, %f2117, %f2121, %f2081;
	fma.rn.f32 	%f2162, %f2117, %f2122, %f2082;
	fma.rn.f32 	%f2163, %f2117, %f2123, %f2083;
	fma.rn.f32 	%f2164, %f2117, %f2124, %f2084;
	fma.rn.f32 	%f2165, %f2117, %f2125, %f2085;
	fma.rn.f32 	%f2166, %f2117, %f2126, %f2086;
	fma.rn.f32 	%f2167, %f2117, %f2127, %f2087;
	fma.rn.f32 	%f2168, %f2117, %f2128, %f2088;
	fma.rn.f32 	%f2169, %f2118, %f2121, %f2089;
	fma.rn.f32 	%f2170, %f2118, %f2122, %f2090;
	fma.rn.f32 	%f2171, %f2118, %f2123, %f2091;
	fma.rn.f32 	%f2172, %f2118, %f2124, %f2092;
	fma.rn.f32 	%f2173, %f2118, %f2125, %f2093;
	fma.rn.f32 	%f2174, %f2118, %f2126, %f2094;
	fma.rn.f32 	%f2175, %f2118, %f2127, %f2095;
	fma.rn.f32 	%f2176, %f2118, %f2128, %f2096;
	fma.rn.f32 	%f2177, %f2119, %f2121, %f2097;
	fma.rn.f32 	%f2178, %f2119, %f2122, %f2098;
	fma.rn.f32 	%f2179, %f2119, %f2123, %f2099;
	fma.rn.f32 	%f2180, %f2119, %f2124, %f2100;
	fma.rn.f32 	%f2181, %f2119, %f2125, %f2101;
	fma.rn.f32 	%f2182, %f2119, %f2126, %f2102;
	fma.rn.f32 	%f2183, %f2119, %f2127, %f2103;
	fma.rn.f32 	%f2184, %f2119, %f2128, %f2104;
	fma.rn.f32 	%f2185, %f2120, %f2121, %f2105;
	fma.rn.f32 	%f2186, %f2120, %f2122, %f2106;
	fma.rn.f32 	%f2187, %f2120, %f2123, %f2107;
	fma.rn.f32 	%f2188, %f2120, %f2124, %f2108;
	fma.rn.f32 	%f2189, %f2120, %f2125, %f2109;
	fma.rn.f32 	%f2190, %f2120, %f2126, %f2110;
	fma.rn.f32 	%f2191, %f2120, %f2127, %f2111;
	fma.rn.f32 	%f2192, %f2120, %f2128, %f2112;
	ld.shared.v4.f32 	{%f2193, %f2194, %f2195, %f2196}, [%r29+5632];
	ld.shared.v4.f32 	{%f2197, %f2198, %f2199, %f2200}, [%r29+5888];
	ld.shared.v4.f32 	{%f2201, %f2202, %f2203, %f2204}, [%r31+5632];
	ld.shared.v4.f32 	{%f2205, %f2206, %f2207, %f2208}, [%r31+5888];
	fma.rn.f32 	%f2209, %f2193, %f2201, %f2129;
	fma.rn.f32 	%f2210, %f2193, %f2202, %f2130;
	fma.rn.f32 	%f2211, %f2193, %f2203, %f2131;
	fma.rn.f32 	%f2212, %f2193, %f2204, %f2132;
	fma.rn.f32 	%f2213, %f2193, %f2205, %f2133;
	fma.rn.f32 	%f2214, %f2193, %f2206, %f2134;
	fma.rn.f32 	%f2215, %f2193, %f2207, %f2135;
	fma.rn.f32 	%f2216, %f2193, %f2208, %f2136;
	fma.rn.f32 	%f2217, %f2194, %f2201, %f2137;
	fma.rn.f32 	%f2218, %f2194, %f2202, %f2138;
	fma.rn.f32 	%f2219, %f2194, %f2203, %f2139;
	fma.rn.f32 	%f2220, %f2194, %f2204, %f2140;
	fma.rn.f32 	%f2221, %f2194, %f2205, %f2141;
	fma.rn.f32 	%f2222, %f2194, %f2206, %f2142;
	fma.rn.f32 	%f2223, %f2194, %f2207, %f2143;
	fma.rn.f32 	%f2224, %f2194, %f2208, %f2144;
	fma.rn.f32 	%f2225, %f2195, %f2201, %f2145;
	fma.rn.f32 	%f2226, %f2195, %f2202, %f2146;
	fma.rn.f32 	%f2227, %f2195, %f2203, %f2147;
	fma.rn.f32 	%f2228, %f2195, %f2204, %f2148;
	fma.rn.f32 	%f2229, %f2195, %f2205, %f2149;
	fma.rn.f32 	%f2230, %f2195, %f2206, %f2150;
	fma.rn.f32 	%f2231, %f2195, %f2207, %f2151;
	fma.rn.f32 	%f2232, %f2195, %f2208, %f2152;
	fma.rn.f32 	%f2233, %f2196, %f2201, %f2153;
	fma.rn.f32 	%f2234, %f2196, %f2202, %f2154;
	fma.rn.f32 	%f2235, %f2196, %f2203, %f2155;
	fma.rn.f32 	%f2236, %f2196, %f2204, %f2156;
	fma.rn.f32 	%f2237, %f2196, %f2205, %f2157;
	fma.rn.f32 	%f2238, %f2196, %f2206, %f2158;
	fma.rn.f32 	%f2239, %f2196, %f2207, %f2159;
	fma.rn.f32 	%f2240, %f2196, %f2208, %f2160;
	fma.rn.f32 	%f2241, %f2197, %f2201, %f2161;
	fma.rn.f32 	%f2242, %f2197, %f2202, %f2162;
	fma.rn.f32 	%f2243, %f2197, %f2203, %f2163;
	fma.rn.f32 	%f2244, %f2197, %f2204, %f2164;
	fma.rn.f32 	%f2245, %f2197, %f2205, %f2165;
	fma.rn.f32 	%f2246, %f2197, %f2206, %f2166;
	fma.rn.f32 	%f2247, %f2197, %f2207, %f2167;
	fma.rn.f32 	%f2248, %f2197, %f2208, %f2168;
	fma.rn.f32 	%f2249, %f2198, %f2201, %f2169;
	fma.rn.f32 	%f2250, %f2198, %f2202, %f2170;
	fma.rn.f32 	%f2251, %f2198, %f2203, %f2171;
	fma.rn.f32 	%f2252, %f2198, %f2204, %f2172;
	fma.rn.f32 	%f2253, %f2198, %f2205, %f2173;
	fma.rn.f32 	%f2254, %f2198, %f2206, %f2174;
	fma.rn.f32 	%f2255, %f2198, %f2207, %f2175;
	fma.rn.f32 	%f2256, %f2198, %f2208, %f2176;
	fma.rn.f32 	%f2257, %f2199, %f2201, %f2177;
	fma.rn.f32 	%f2258, %f2199, %f2202, %f2178;
	fma.rn.f32 	%f2259, %f2199, %f2203, %f2179;
	fma.rn.f32 	%f2260, %f2199, %f2204, %f2180;
	fma.rn.f32 	%f2261, %f2199, %f2205, %f2181;
	fma.rn.f32 	%f2262, %f2199, %f2206, %f2182;
	fma.rn.f32 	%f2263, %f2199, %f2207, %f2183;
	fma.rn.f32 	%f2264, %f2199, %f2208, %f2184;
	fma.rn.f32 	%f2265, %f2200, %f2201, %f2185;
	fma.rn.f32 	%f2266, %f2200, %f2202, %f2186;
	fma.rn.f32 	%f2267, %f2200, %f2203, %f2187;
	fma.rn.f32 	%f2268, %f2200, %f2204, %f2188;
	fma.rn.f32 	%f2269, %f2200, %f2205, %f2189;
	fma.rn.f32 	%f2270, %f2200, %f2206, %f2190;
	fma.rn.f32 	%f2271, %f2200, %f2207, %f2191;
	fma.rn.f32 	%f2272, %f2200, %f2208, %f2192;
	ld.shared.v4.f32 	{%f2273, %f2274, %f2275, %f2276}, [%r29+6144];
	ld.shared.v4.f32 	{%f2277, %f2278, %f2279, %f2280}, [%r29+6400];
	ld.shared.v4.f32 	{%f2281, %f2282, %f2283, %f2284}, [%r31+6144];
	ld.shared.v4.f32 	{%f2285, %f2286, %f2287, %f2288}, [%r31+6400];
	fma.rn.f32 	%f2289, %f2273, %f2281, %f2209;
	fma.rn.f32 	%f2290, %f2273, %f2282, %f2210;
	fma.rn.f32 	%f2291, %f2273, %f2283, %f2211;
	fma.rn.f32 	%f2292, %f2273, %f2284, %f2212;
	fma.rn.f32 	%f2293, %f2273, %f2285, %f2213;
	fma.rn.f32 	%f2294, %f2273, %f2286, %f2214;
	fma.rn.f32 	%f2295, %f2273, %f2287, %f2215;
	fma.rn.f32 	%f2296, %f2273, %f2288, %f2216;
	fma.rn.f32 	%f2297, %f2274, %f2281, %f2217;
	fma.rn.f32 	%f2298, %f2274, %f2282, %f2218;
	fma.rn.f32 	%f2299, %f2274, %f2283, %f2219;
	fma.rn.f32 	%f2300, %f2274, %f2284, %f2220;
	fma.rn.f32 	%f2301, %f2274, %f2285, %f2221;
	fma.rn.f32 	%f2302, %f2274, %f2286, %f2222;
	fma.rn.f32 	%f2303, %f2274, %f2287, %f2223;
	fma.rn.f32 	%f2304, %f2274, %f2288, %f2224;
	fma.rn.f32 	%f2305, %f2275, %f2281, %f2225;
	fma.rn.f32 	%f2306, %f2275, %f2282, %f2226;
	fma.rn.f32 	%f2307, %f2275, %f2283, %f2227;
	fma.rn.f32 	%f2308, %f2275, %f2284, %f2228;
	fma.rn.f32 	%f2309, %f2275, %f2285, %f2229;
	fma.rn.f32 	%f2310, %f2275, %f2286, %f2230;
	fma.rn.f32 	%f2311, %f2275, %f2287, %f2231;
	fma.rn.f32 	%f2312, %f2275, %f2288, %f2232;
	fma.rn.f32 	%f2313, %f2276, %f2281, %f2233;
	fma.rn.f32 	%f2314, %f2276, %f2282, %f2234;
	fma.rn.f32 	%f2315, %f2276, %f2283, %f2235;
	fma.rn.f32 	%f2316, %f2276, %f2284, %f2236;
	fma.rn.f32 	%f2317, %f2276, %f2285, %f2237;
	fma.rn.f32 	%f2318, %f2276, %f2286, %f2238;
	fma.rn.f32 	%f2319, %f2276, %f2287, %f2239;
	fma.rn.f32 	%f2320, %f2276, %f2288, %f2240;
	fma.rn.f32 	%f2321, %f2277, %f2281, %f2241;
	fma.rn.f32 	%f2322, %f2277, %f2282, %f2242;
	fma.rn.f32 	%f2323, %f2277, %f2283, %f2243;
	fma.rn.f32 	%f2324, %f2277, %f2284, %f2244;
	fma.rn.f32 	%f2325, %f2277, %f2285, %f2245;
	fma.rn.f32 	%f2326, %f2277, %f2286, %f2246;
	fma.rn.f32 	%f2327, %f2277, %f2287, %f2247;
	fma.rn.f32 	%f2328, %f2277, %f2288, %f2248;
	fma.rn.f32 	%f2329, %f2278, %f2281, %f2249;
	fma.rn.f32 	%f2330, %f2278, %f2282, %f2250;
	fma.rn.f32 	%f2331, %f2278, %f2283, %f2251;
	fma.rn.f32 	%f2332, %f2278, %f2284, %f2252;
	fma.rn.f32 	%f2333, %f2278, %f2285, %f2253;
	fma.rn.f32 	%f2334, %f2278, %f2286, %f2254;
	fma.rn.f32 	%f2335, %f2278, %f2287, %f2255;
	fma.rn.f32 	%f2336, %f2278, %f2288, %f2256;
	fma.rn.f32 	%f2337, %f2279, %f2281, %f2257;
	fma.rn.f32 	%f2338, %f2279, %f2282, %f2258;
	fma.rn.f32 	%f2339, %f2279, %f2283, %f2259;
	fma.rn.f32 	%f2340, %f2279, %f2284, %f2260;
	fma.rn.f32 	%f2341, %f2279, %f2285, %f2261;
	fma.rn.f32 	%f2342, %f2279, %f2286, %f2262;
	fma.rn.f32 	%f2343, %f2279, %f2287, %f2263;
	fma.rn.f32 	%f2344, %f2279, %f2288, %f2264;
	fma.rn.f32 	%f2345, %f2280, %f2281, %f2265;
	fma.rn.f32 	%f2346, %f2280, %f2282, %f2266;
	fma.rn.f32 	%f2347, %f2280, %f2283, %f2267;
	fma.rn.f32 	%f2348, %f2280, %f2284, %f2268;
	fma.rn.f32 	%f2349, %f2280, %f2285, %f2269;
	fma.rn.f32 	%f2350, %f2280, %f2286, %f2270;
	fma.rn.f32 	%f2351, %f2280, %f2287, %f2271;
	fma.rn.f32 	%f2352, %f2280, %f2288, %f2272;
	ld.shared.v4.f32 	{%f2353, %f2354, %f2355, %f2356}, [%r29+6656];
	ld.shared.v4.f32 	{%f2357, %f2358, %f2359, %f2360}, [%r29+6912];
	ld.shared.v4.f32 	{%f2361, %f2362, %f2363, %f2364}, [%r31+6656];
	ld.shared.v4.f32 	{%f2365, %f2366, %f2367, %f2368}, [%r31+6912];
	fma.rn.f32 	%f2369, %f2353, %f2361, %f2289;
	fma.rn.f32 	%f2370, %f2353, %f2362, %f2290;
	fma.rn.f32 	%f2371, %f2353, %f2363, %f2291;
	fma.rn.f32 	%f2372, %f2353, %f2364, %f2292;
	fma.rn.f32 	%f2373, %f2353, %f2365, %f2293;
	fma.rn.f32 	%f2374, %f2353, %f2366, %f2294;
	fma.rn.f32 	%f2375, %f2353, %f2367, %f2295;
	fma.rn.f32 	%f2376, %f2353, %f2368, %f2296;
	fma.rn.f32 	%f2377, %f2354, %f2361, %f2297;
	fma.rn.f32 	%f2378, %f2354, %f2362, %f2298;
	fma.rn.f32 	%f2379, %f2354, %f2363, %f2299;
	fma.rn.f32 	%f2380, %f2354, %f2364, %f2300;
	fma.rn.f32 	%f2381, %f2354, %f2365, %f2301;
	fma.rn.f32 	%f2382, %f2354, %f2366, %f2302;
	fma.rn.f32 	%f2383, %f2354, %f2367, %f2303;
	fma.rn.f32 	%f2384, %f2354, %f2368, %f2304;
	fma.rn.f32 	%f2385, %f2355, %f2361, %f2305;
	fma.rn.f32 	%f2386, %f2355, %f2362, %f2306;
	fma.rn.f32 	%f2387, %f2355, %f2363, %f2307;
	fma.rn.f32 	%f2388, %f2355, %f2364, %f2308;
	fma.rn.f32 	%f2389, %f2355, %f2365, %f2309;
	fma.rn.f32 	%f2390, %f2355, %f2366, %f2310;
	fma.rn.f32 	%f2391, %f2355, %f2367, %f2311;
	fma.rn.f32 	%f2392, %f2355, %f2368, %f2312;
	fma.rn.f32 	%f2393, %f2356, %f2361, %f2313;
	fma.rn.f32 	%f2394, %f2356, %f2362, %f2314;
	fma.rn.f32 	%f2395, %f2356, %f2363, %f2315;
	fma.rn.f32 	%f2396, %f2356, %f2364, %f2316;
	fma.rn.f32 	%f2397, %f2356, %f2365, %f2317;
	fma.rn.f32 	%f2398, %f2356, %f2366, %f2318;
	fma.rn.f32 	%f2399, %f2356, %f2367, %f2319;
	fma.rn.f32 	%f2400, %f2356, %f2368, %f2320;
	fma.rn.f32 	%f2401, %f2357, %f2361, %f2321;
	fma.rn.f32 	%f2402, %f2357, %f2362, %f2322;
	fma.rn.f32 	%f2403, %f2357, %f2363, %f2323;
	fma.rn.f32 	%f2404, %f2357, %f2364, %f2324;
	fma.rn.f32 	%f2405, %f2357, %f2365, %f2325;
	fma.rn.f32 	%f2406, %f2357, %f2366, %f2326;
	fma.rn.f32 	%f2407, %f2357, %f2367, %f2327;
	fma.rn.f32 	%f2408, %f2357, %f2368, %f2328;
	fma.rn.f32 	%f2409, %f2358, %f2361, %f2329;
	fma.rn.f32 	%f2410, %f2358, %f2362, %f2330;
	fma.rn.f32 	%f2411, %f2358, %f2363, %f2331;
	fma.rn.f32 	%f2412, %f2358, %f2364, %f2332;
	fma.rn.f32 	%f2413, %f2358, %f2365, %f2333;
	fma.rn.f32 	%f2414, %f2358, %f2366, %f2334;
	fma.rn.f32 	%f2415, %f2358, %f2367, %f2335;
	fma.rn.f32 	%f2416, %f2358, %f2368, %f2336;
	fma.rn.f32 	%f2417, %f2359, %f2361, %f2337;
	fma.rn.f32 	%f2418, %f2359, %f2362, %f2338;
	fma.rn.f32 	%f2419, %f2359, %f2363, %f2339;
	fma.rn.f32 	%f2420, %f2359, %f2364, %f2340;
	fma.rn.f32 	%f2421, %f2359, %f2365, %f2341;
	fma.rn.f32 	%f2422, %f2359, %f2366, %f2342;
	fma.rn.f32 	%f2423, %f2359, %f2367, %f2343;
	fma.rn.f32 	%f2424, %f2359, %f2368, %f2344;
	fma.rn.f32 	%f2425, %f2360, %f2361, %f2345;
	fma.rn.f32 	%f2426, %f2360, %f2362, %f2346;
	fma.rn.f32 	%f2427, %f2360, %f2363, %f2347;
	fma.rn.f32 	%f2428, %f2360, %f2364, %f2348;
	fma.rn.f32 	%f2429, %f2360, %f2365, %f2349;
	fma.rn.f32 	%f2430, %f2360, %f2366, %f2350;
	fma.rn.f32 	%f2431, %f2360, %f2367, %f2351;
	fma.rn.f32 	%f2432, %f2360, %f2368, %f2352;
	ld.shared.v4.f32 	{%f2433, %f2434, %f2435, %f2436}, [%r29+7168];
	ld.shared.v4.f32 	{%f2437, %f2438, %f2439, %f2440}, [%r29+7424];
	ld.shared.v4.f32 	{%f2441, %f2442, %f2443, %f2444}, [%r31+7168];
	ld.shared.v4.f32 	{%f2445, %f2446, %f2447, %f2448}, [%r31+7424];
	fma.rn.f32 	%f2449, %f2433, %f2441, %f2369;
	fma.rn.f32 	%f2450, %f2433, %f2442, %f2370;
	fma.rn.f32 	%f2451, %f2433, %f2443, %f2371;
	fma.rn.f32 	%f2452, %f2433, %f2444, %f2372;
	fma.rn.f32 	%f2453, %f2433, %f2445, %f2373;
	fma.rn.f32 	%f2454, %f2433, %f2446, %f2374;
	fma.rn.f32 	%f2455, %f2433, %f2447, %f2375;
	fma.rn.f32 	%f2456, %f2433, %f2448, %f2376;
	fma.rn.f32 	%f2457, %f2434, %f2441, %f2377;
	fma.rn.f32 	%f2458, %f2434, %f2442, %f2378;
	fma.rn.f32 	%f2459, %f2434, %f2443, %f2379;
	fma.rn.f32 	%f2460, %f2434, %f2444, %f2380;
	fma.rn.f32 	%f2461, %f2434, %f2445, %f2381;
	fma.rn.f32 	%f2462, %f2434, %f2446, %f2382;
	fma.rn.f32 	%f2463, %f2434, %f2447, %f2383;
	fma.rn.f32 	%f2464, %f2434, %f2448, %f2384;
	fma.rn.f32 	%f2465, %f2435, %f2441, %f2385;
	fma.rn.f32 	%f2466, %f2435, %f2442, %f2386;
	fma.rn.f32 	%f2467, %f2435, %f2443, %f2387;
	fma.rn.f32 	%f2468, %f2435, %f2444, %f2388;
	fma.rn.f32 	%f2469, %f2435, %f2445, %f2389;
	fma.rn.f32 	%f2470, %f2435, %f2446, %f2390;
	fma.rn.f32 	%f2471, %f2435, %f2447, %f2391;
	fma.rn.f32 	%f2472, %f2435, %f2448, %f2392;
	fma.rn.f32 	%f2473, %f2436, %f2441, %f2393;
	fma.rn.f32 	%f2474, %f2436, %f2442, %f2394;
	fma.rn.f32 	%f2475, %f2436, %f2443, %f2395;
	fma.rn.f32 	%f2476, %f2436, %f2444, %f2396;
	fma.rn.f32 	%f2477, %f2436, %f2445, %f2397;
	fma.rn.f32 	%f2478, %f2436, %f2446, %f2398;
	fma.rn.f32 	%f2479, %f2436, %f2447, %f2399;
	fma.rn.f32 	%f2480, %f2436, %f2448, %f2400;
	fma.rn.f32 	%f2481, %f2437, %f2441, %f2401;
	fma.rn.f32 	%f2482, %f2437, %f2442, %f2402;
	fma.rn.f32 	%f2483, %f2437, %f2443, %f2403;
	fma.rn.f32 	%f2484, %f2437, %f2444, %f2404;
	fma.rn.f32 	%f2485, %f2437, %f2445, %f2405;
	fma.rn.f32 	%f2486, %f2437, %f2446, %f2406;
	fma.rn.f32 	%f2487, %f2437, %f2447, %f2407;
	fma.rn.f32 	%f2488, %f2437, %f2448, %f2408;
	fma.rn.f32 	%f2489, %f2438, %f2441, %f2409;
	fma.rn.f32 	%f2490, %f2438, %f2442, %f2410;
	fma.rn.f32 	%f2491, %f2438, %f2443, %f2411;
	fma.rn.f32 	%f2492, %f2438, %f2444, %f2412;
	fma.rn.f32 	%f2493, %f2438, %f2445, %f2413;
	fma.rn.f32 	%f2494, %f2438, %f2446, %f2414;
	fma.rn.f32 	%f2495, %f2438, %f2447, %f2415;
	fma.rn.f32 	%f2496, %f2438, %f2448, %f2416;
	fma.rn.f32 	%f2497, %f2439, %f2441, %f2417;
	fma.rn.f32 	%f2498, %f2439, %f2442, %f2418;
	fma.rn.f32 	%f2499, %f2439, %f2443, %f2419;
	fma.rn.f32 	%f2500, %f2439, %f2444, %f2420;
	fma.rn.f32 	%f2501, %f2439, %f2445, %f2421;
	fma.rn.f32 	%f2502, %f2439, %f2446, %f2422;
	fma.rn.f32 	%f2503, %f2439, %f2447, %f2423;
	fma.rn.f32 	%f2504, %f2439, %f2448, %f2424;
	fma.rn.f32 	%f2505, %f2440, %f2441, %f2425;
	fma.rn.f32 	%f2506, %f2440, %f2442, %f2426;
	fma.rn.f32 	%f2507, %f2440, %f2443, %f2427;
	fma.rn.f32 	%f2508, %f2440, %f2444, %f2428;
	fma.rn.f32 	%f2509, %f2440, %f2445, %f2429;
	fma.rn.f32 	%f2510, %f2440, %f2446, %f2430;
	fma.rn.f32 	%f2511, %f2440, %f2447, %f2431;
	fma.rn.f32 	%f2512, %f2440, %f2448, %f2432;
	ld.shared.v4.f32 	{%f2513, %f2514, %f2515, %f2516}, [%r29+7680];
	ld.shared.v4.f32 	{%f2517, %f2518, %f2519, %f2520}, [%r29+7936];
	ld.shared.v4.f32 	{%f2521, %f2522, %f2523, %f2524}, [%r31+7680];
	ld.shared.v4.f32 	{%f2525, %f2526, %f2527, %f2528}, [%r31+7936];
	fma.rn.f32 	%f2529, %f2513, %f2521, %f2449;
	fma.rn.f32 	%f2530, %f2513, %f2522, %f2450;
	fma.rn.f32 	%f2531, %f2513, %f2523, %f2451;
	fma.rn.f32 	%f2532, %f2513, %f2524, %f2452;
	fma.rn.f32 	%f2533, %f2513, %f2525, %f2453;
	fma.rn.f32 	%f2534, %f2513, %f2526, %f2454;
	fma.rn.f32 	%f2535, %f2513, %f2527, %f2455;
	fma.rn.f32 	%f2536, %f2513, %f2528, %f2456;
	fma.rn.f32 	%f2537, %f2514, %f2521, %f2457;
	fma.rn.f32 	%f2538, %f2514, %f2522, %f2458;
	fma.rn.f32 	%f2539, %f2514, %f2523, %f2459;
	fma.rn.f32 	%f2540, %f2514, %f2524, %f2460;
	fma.rn.f32 	%f2541, %f2514, %f2525, %f2461;
	fma.rn.f32 	%f2542, %f2514, %f2526, %f2462;
	fma.rn.f32 	%f2543, %f2514, %f2527, %f2463;
	fma.rn.f32 	%f2544, %f2514, %f2528, %f2464;
	fma.rn.f32 	%f2545, %f2515, %f2521, %f2465;
	fma.rn.f32 	%f2546, %f2515, %f2522, %f2466;
	fma.rn.f32 	%f2547, %f2515, %f2523, %f2467;
	fma.rn.f32 	%f2548, %f2515, %f2524, %f2468;
	fma.rn.f32 	%f2549, %f2515, %f2525, %f2469;
	fma.rn.f32 	%f2550, %f2515, %f2526, %f2470;
	fma.rn.f32 	%f2551, %f2515, %f2527, %f2471;
	fma.rn.f32 	%f2552, %f2515, %f2528, %f2472;
	fma.rn.f32 	%f2553, %f2516, %f2521, %f2473;
	fma.rn.f32 	%f2554, %f2516, %f2522, %f2474;
	fma.rn.f32 	%f2555, %f2516, %f2523, %f2475;
	fma.rn.f32 	%f2556, %f2516, %f2524, %f2476;
	fma.rn.f32 	%f2557, %f2516, %f2525, %f2477;
	fma.rn.f32 	%f2558, %f2516, %f2526, %f2478;
	fma.rn.f32 	%f2559, %f2516, %f2527, %f2479;
	fma.rn.f32 	%f2560, %f2516, %f2528, %f2480;
	fma.rn.f32 	%f2561, %f2517, %f2521, %f2481;
	fma.rn.f32 	%f2562, %f2517, %f2522, %f2482;
	fma.rn.f32 	%f2563, %f2517, %f2523, %f2483;
	fma.rn.f32 	%f2564, %f2517, %f2524, %f2484;
	fma.rn.f32 	%f2565, %f2517, %f2525, %f2485;
	fma.rn.f32 	%f2566, %f2517, %f2526, %f2486;
	fma.rn.f32 	%f2567, %f2517, %f2527, %f2487;
	fma.rn.f32 	%f2568, %f2517, %f2528, %f2488;
	fma.rn.f32 	%f2569, %f2518, %f2521, %f2489;
	fma.rn.f32 	%f2570, %f2518, %f2522, %f2490;
	fma.rn.f32 	%f2571, %f2518, %f2523, %f2491;
	fma.rn.f32 	%f2572, %f2518, %f2524, %f2492;
	fma.rn.f32 	%f2573, %f2518, %f2525, %f2493;
	fma.rn.f32 	%f2574, %f2518, %f2526, %f2494;
	fma.rn.f32 	%f2575, %f2518, %f2527, %f2495;
	fma.rn.f32 	%f2576, %f2518, %f2528, %f2496;
	fma.rn.f32 	%f2577, %f2519, %f2521, %f2497;
	fma.rn.f32 	%f2578, %f2519, %f2522, %f2498;
	fma.rn.f32 	%f2579, %f2519, %f2523, %f2499;
	fma.rn.f32 	%f2580, %f2519, %f2524, %f2500;
	fma.rn.f32 	%f2581, %f2519, %f2525, %f2501;
	fma.rn.f32 	%f2582, %f2519, %f2526, %f2502;
	fma.rn.f32 	%f2583, %f2519, %f2527, %f2503;
	fma.rn.f32 	%f2584, %f2519, %f2528, %f2504;
	fma.rn.f32 	%f2585, %f2520, %f2521, %f2505;
	fma.rn.f32 	%f2586, %f2520, %f2522, %f2506;
	fma.rn.f32 	%f2587, %f2520, %f2523, %f2507;
	fma.rn.f32 	%f2588, %f2520, %f2524, %f2508;
	fma.rn.f32 	%f2589, %f2520, %f2525, %f2509;
	fma.rn.f32 	%f2590, %f2520, %f2526, %f2510;
	fma.rn.f32 	%f2591, %f2520, %f2527, %f2511;
	fma.rn.f32 	%f2592, %f2520, %f2528, %f2512;
	shl.b32 	%r32, %r5, 14;
	shl.b32 	%r33, %r1, 9;
	add.s32 	%r34, %r33, %r32;
	cvt.u64.u32 	%rd16, %r10;
	add.s64 	%rd17, %rd16, %rd10;
	cvt.u64.u32 	%rd18, %r34;
	add.s64 	%rd19, %rd17, %rd18;
	shl.b64 	%rd20, %rd19, 2;
	add.s64 	%rd21, %rd4, %rd20;
	st.global.v4.f32 	[%rd21], {%f2529, %f2530, %f2531, %f2532};
	st.global.v4.f32 	[%rd21+256], {%f2533, %f2534, %f2535, %f2536};
	st.global.v4.f32 	[%rd21+512], {%f2537, %f2538, %f2539, %f2540};
	st.global.v4.f32 	[%rd21+768], {%f2541, %f2542, %f2543, %f2544};
	st.global.v4.f32 	[%rd21+1024], {%f2545, %f2546, %f2547, %f2548};
	st.global.v4.f32 	[%rd21+1280], {%f2549, %f2550, %f2551, %f2552};
	st.global.v4.f32 	[%rd21+1536], {%f2553, %f2554, %f2555, %f2556};
	st.global.v4.f32 	[%rd21+1792], {%f2557, %f2558, %f2559, %f2560};
	st.global.v4.f32 	[%rd21+32768], {%f2561, %f2562, %f2563, %f2564};
	st.global.v4.f32 	[%rd21+33024], {%f2565, %f2566, %f2567, %f2568};
	st.global.v4.f32 	[%rd21+33280], {%f2569, %f2570, %f2571, %f2572};
	st.global.v4.f32 	[%rd21+33536], {%f2573, %f2574, %f2575, %f2576};
	st.global.v4.f32 	[%rd21+33792], {%f2577, %f2578, %f2579, %f2580};
	st.global.v4.f32 	[%rd21+34048], {%f2581, %f2582, %f2583, %f2584};
	st.global.v4.f32 	[%rd21+34304], {%f2585, %f2586, %f2587, %f2588};
	st.global.v4.f32 	[%rd21+34560], {%f2589, %f2590, %f2591, %f2592};
	ret;

}
	// .globl	_Z26sgemm_double_buffer_kernelILi640000ELi32ELi16EEvPfS0_S0_
.visible .entry _Z26sgemm_double_buffer_kernelILi640000ELi32ELi16EEvPfS0_S0_(
	.param .u64 .ptr .align 1 _Z26sgemm_double_buffer_kernelILi640000ELi32ELi16EEvPfS0_S0__param_0,
	.param .u64 .ptr .align 1 _Z26sgemm_double_buffer_kernelILi640000ELi32ELi16EEvPfS0_S0__param_1,
	.param .u64 .ptr .align 1 _Z26sgemm_double_buffer_kernelILi640000ELi32ELi16EEvPfS0_S0__param_2
)
{
	.reg .b32 	%r<34>;
	.reg .b32 	%f<1041>;
	.reg .b64 	%rd<22>;
	// demoted variable
	.shared .align 4 .b8 _ZZ26sgemm_double_buffer_kernelILi640000ELi32ELi16EEvPfS0_S0_E3s_a[8192];
	// demoted variable
	.shared .align 4 .b8 _ZZ26sgemm_double_buffer_kernelILi640000ELi32ELi16EEvPfS0_S0_E3s_b[8192];
	ld.param.u64 	%rd1, [_Z26sgemm_double_buffer_kernelILi640000ELi32ELi16EEvPfS0_S0__param_0];
	ld.param.u64 	%rd2, [_Z26sgemm_double_buffer_kernelILi640000ELi32ELi16EEvPfS0_S0__param_1];
	ld.param.u64 	%rd3, [_Z26sgemm_double_buffer_kernelILi640000ELi32ELi16EEvPfS0_S0__param_2];
	cvta.to.global.u64 	%rd4, %rd3;
	cvta.to.global.u64 	%rd5, %rd2;
	cvta.to.global.u64 	%rd6, %rd1;
	mov.u32 	%r1, %tid.y;
	shl.b32 	%r2, %r1, 4;
	mov.u32 	%r3, %tid.x;
	add.s32 	%r4, %r2, %r3;
	mov.u32 	%r5, %ctaid.y;
	shl.b32 	%r6, %r5, 11;
	shl.b32 	%r7, %r4, 3;
	and.b32  	%r8, %r7, 262128;
	add.s32 	%r9, %r8, %r6;
	shl.b32 	%r10, %r3, 2;
	and.b32  	%r11, %r10, 4;
	or.b32  	%r12, %r9, %r11;
	mul.wide.u32 	%rd7, %r12, 4;
	add.s64 	%rd8, %rd6, %rd7;
	ld.global.nc.v4.f32 	{%f1, %f2, %f3, %f4}, [%rd8];
	and.b32  	%r13, %r4, 32736;
	cvt.u64.u32 	%rd9, %r13;
	mov.u32 	%r14, %ctaid.x;
	shl.b32 	%r15, %r14, 7;
	cvt.u64.u32 	%rd10, %r15;
	add.s64 	%rd11, %rd9, %rd10;
	shl.b32 	%r16, %r4, 2;
	and.b32  	%r17, %r16, 124;
	cvt.u64.u32 	%rd12, %r17;
	add.s64 	%rd13, %rd11, %rd12;
	shl.b64 	%rd14, %rd13, 2;
	add.s64 	%rd15, %rd5, %rd14;
	shl.b32 	%r18, %r3, 9;
	and.b32  	%r19, %r18, 512;
	shr.u32 	%r20, %r4, 1;
	add.s32 	%r21, %r20, %r19;
	ld.global.nc.v4.f32 	{%f5, %f6, %f7, %f8}, [%rd15];
	shl.b32 	%r22, %r21, 2;
	mov.u32 	%r23, _ZZ26sgemm_double_buffer_kernelILi640000ELi32ELi16EEvPfS0_S0_E3s_a;
	add.s32 	%r24, %r23, %r22;
	st.shared.f32 	[%r24], %f1;
	st.shared.f32 	[%r24+512], %f2;
	st.shared.f32 	[%r24+1024], %f3;
	st.shared.f32 	[%r24+1536], %f4;
	shl.b32 	%r25, %r4, 4;
	mov.u32 	%r26, _ZZ26sgemm_double_buffer_kernelILi640000ELi32ELi16EEvPfS0_S0_E3s_b;
	add.s32 	%r27, %r26, %r25;
	st.shared.v4.f32 	[%r27], {%f5, %f6, %f7, %f8};
	bar.sync 	0;
	ld.global.nc.v4.f32 	{%f9, %f10, %f11, %f12}, [%rd8+32];
	ld.global.nc.v4.f32 	{%f13, %f14, %f15, %f16}, [%rd15+1024];
	add.s32 	%r28, %r23, %r2;
	shl.b32 	%r29, %r3, 4;
	add.s32 	%r30, %r26, %r29;
	ld.shared.v4.f32 	{%f17, %f18, %f19, %f20}, [%r28];
	ld.shared.v4.f32 	{%f21, %f22, %f23, %f24}, [%r28+256];
	ld.shared.v4.f32 	{%f25, %f26, %f27, %f28}, [%r30];
	ld.shared.v4.f32 	{%f29, %f30, %f31, %f32}, [%r30+256];
	fma.rn.f32 	%f33, %f17, %f25, 0f00000000;
	fma.rn.f32 	%f34, %f17, %f26, 0f00000000;
	fma.rn.f32 	%f35, %f17, %f27, 0f00000000;
	fma.rn.f32 	%f36, %f17, %f28, 0f00000000;
	fma.rn.f32 	%f37, %f18, %f25, 0f00000000;
	fma.rn.f32 	%f38, %f18, %f26, 0f00000000;
	fma.rn.f32 	%f39, %f18, %f27, 0f00000000;
	fma.rn.f32 	%f40, %f18, %f28, 0f00000000;
	fma.rn.f32 	%f41, %f19, %f25, 0f00000000;
	fma.rn.f32 	%f42, %f19, %f26, 0f00000000;
	fma.rn.f32 	%f43, %f19, %f27, 0f00000000;
	fma.rn.f32 	%f44, %f19, %f28, 0f00000000;
	fma.rn.f32 	%f45, %f19, %f29, 0f00000000;
	fma.rn.f32 	%f46, %f19, %f30, 0f00000000;
	fma.rn.f32 	%f47, %f19, %f31, 0f00000000;
	fma.rn.f32 	%f48, %f19, %f32, 0f00000000;
	fma.rn.f32 	%f49, %f20, %f25, 0f00000000;
	fma.rn.f32 	%f50, %f20, %f26, 0f00000000;
	fma.rn.f32 	%f51, %f20, %f27, 0f00000000;
	fma.rn.f32 	%f52, %f20, %f28, 0f00000000;
	fma.rn.f32 	%f53, %f20, %f29, 0f00000000;
	fma.rn.f32 	%f54, %f20, %f30, 0f00000000;
	fma.rn.f32 	%f55, %f20, %f31, 0f00000000;
	fma.rn.f32 	%f56, %f20, %f32, 0f00000000;
	fma.rn.f32 	%f57, %f21, %f25, 0f00000000;
	fma.rn.f32 	%f58, %f21, %f26, 0f00000000;
	fma.rn.f32 	%f59, %f21, %f27, 0f00000000;
	fma.rn.f32 	%f60, %f21, %f28, 0f00000000;
	fma.rn.f32 	%f61, %f22, %f25, 0f00000000;
	fma.rn.f32 	%f62, %f22, %f26, 0f00000000;
	fma.rn.f32 	%f63, %f22, %f27, 0f00000000;
	fma.rn.f32 	%f64, %f22, %f28, 0f00000000;
	fma.rn.f32 	%f65, %f23, %f25, 0f00000000;
	fma.rn.f32 	%f66, %f23, %f26, 0f00000000;
	fma.rn.f32 	%f67, %f23, %f27, 0f00000000;
	fma.rn.f32 	%f68, %f23, %f28, 0f00000000;
	fma.rn.f32 	%f69, %f23, %f29, 0f00000000;
	fma.rn.f32 	%f70, %f23, %f30, 0f00000000;
	fma.rn.f32 	%f71, %f23, %f31, 0f00000000;
	fma.rn.f32 	%f72, %f23, %f32, 0f00000000;
	fma.rn.f32 	%f73, %f24, %f25, 0f00000000;
	fma.rn.f32 	%f74, %f24, %f26, 0f00000000;
	fma.rn.f32 	%f75, %f24, %f27, 0f00000000;
	fma.rn.f32 	%f76, %f24, %f28, 0f00000000;
	fma.rn.f32 	%f77, %f24, %f29, 0f00000000;
	fma.rn.f32 	%f78, %f24, %f30, 0f00000000;
	fma.rn.f32 	%f79, %f24, %f31, 0f00000000;
	fma.rn.f32 	%f80, %f24, %f32, 0f00000000;
	ld.shared.v4.f32 	{%f81, %f82, %f83, %f84}, [%r28+512];
	ld.shared.v4.f32 	{%f85, %f86, %f87, %f88}, [%r28+768];
	ld.shared.v4.f32 	{%f89, %f90, %f91, %f92}, [%r30+512];
	ld.shared.v4.f32 	{%f93, %f94, %f95, %f96}, [%r30+768];
	fma.rn.f32 	%f97, %f81, %f89, %f33;
	fma.rn.f32 	%f98, %f81, %f90, %f34;
	fma.rn.f32 	%f99, %f81, %f91, %f35;
	fma.rn.f32 	%f100, %f81, %f92, %f36;
	fma.rn.f32 	%f101, %f82, %f89, %f37;
	fma.rn.f32 	%f102, %f82, %f90, %f38;
	fma.rn.f32 	%f103, %f82, %f91, %f39;
	fma.rn.f32 	%f104, %f82, %f92, %f40;
	fma.rn.f32 	%f105, %f83, %f89, %f41;
	fma.rn.f32 	%f106, %f83, %f90, %f42;
	fma.rn.f32 	%f107, %f83, %f91, %f43;
	fma.rn.f32 	%f108, %f83, %f92, %f44;
	fma.rn.f32 	%f109, %f83, %f93, %f45;
	fma.rn.f32 	%f110, %f83, %f94, %f46;
	fma.rn.f32 	%f111, %f83, %f95, %f47;
	fma.rn.f32 	%f112, %f83, %f96, %f48;
	fma.rn.f32 	%f113, %f84, %f89, %f49;
	fma.rn.f32 	%f114, %f84, %f90, %f50;
	fma.rn.f32 	%f115, %f84, %f91, %f51;
	fma.rn.f32 	%f116, %f84, %f92, %f52;
	fma.rn.f32 	%f117, %f84, %f93, %f53;
	fma.rn.f32 	%f118, %f84, %f94, %f54;
	fma.rn.f32 	%f119, %f84, %f95, %f55;
	fma.rn.f32 	%f120, %f84, %f96, %f56;
	fma.rn.f32 	%f121, %f85, %f89, %f57;
	fma.rn.f32 	%f122, %f85, %f90, %f58;
	fma.rn.f32 	%f123, %f85, %f91, %f59;
	fma.rn.f32 	%f124, %f85, %f92, %f60;
	fma.rn.f32 	%f125, %f86, %f89, %f61;
	fma.rn.f32 	%f126, %f86, %f90, %f62;
	fma.rn.f32 	%f127, %f86, %f91, %f63;
	fma.rn.f32 	%f128, %f86, %f92, %f64;
	fma.rn.f32 	%f129, %f87, %f89, %f65;
	fma.rn.f32 	%f130, %f87, %f90, %f66;
	fma.rn.f32 	%f131, %f87, %f91, %f67;
	fma.rn.f32 	%f132, %f87, %f92, %f68;
	fma.rn.f32 	%f133, %f87, %f93, %f69;
	fma.rn.f32 	%f134, %f87, %f94, %f70;
	fma.rn.f32 	%f135, %f87, %f95, %f71;
	fma.rn.f32 	%f136, %f87, %f96, %f72;
	fma.rn.f32 	%f137, %f88, %f89, %f73;
	fma.rn.f32 	%f138, %f88, %f90, %f74;
	fma.rn.f32 	%f139, %f88, %f91, %f75;
	fma.rn.f32 	%f140, %f88, %f92, %f76;
	fma.rn.f32 	%f141, %f88, %f93, %f77;
	fma.rn.f32 	%f142, %f88, %f94, %f78;
	fma.rn.f32 	%f143, %f88, %f95, %f79;
	fma.rn.f32 	%f144, %f88, %f96, %f80;
	ld.shared.v4.f32 	{%f145, %f146, %f147, %f148}, [%r28+1024];
	ld.shared.v4.f32 	{%f149, %f150, %f151, %f152}, [%r28+1280];
	ld.shared.v4.f32 	{%f153, %f154, %f155, %f156}, [%r30+1024];
	ld.shared.v4.f32 	{%f157, %f158, %f159, %f160}, [%r30+1280];
	fma.rn.f32 	%f161, %f145, %f153, %f97;
	fma.rn.f32 	%f162, %f145, %f154, %f98;
	fma.rn.f32 	%f163, %f145, %f155, %f99;
	fma.rn.f32 	%f164, %f145, %f156, %f100;
	fma.rn.f32 	%f165, %f146, %f153, %f101;
	fma.rn.f32 	%f166, %f146, %f154, %f102;
	fma.rn.f32 	%f167, %f146, %f155, %f103;
	fma.rn.f32 	%f168, %f146, %f156, %f104;
	fma.rn.f32 	%f169, %f147, %f153, %f105;
	fma.rn.f32 	%f170, %f147, %f154, %f106;
	fma.rn.f32 	%f171, %f147, %f155, %f107;
	fma.rn.f32 	%f172, %f147, %f156, %f108;
	fma.rn.f32 	%f173, %f147, %f157, %f109;
	fma.rn.f32 	%f174, %f147, %f158, %f110;
	fma.rn.f32 	%f175, %f147, %f159, %f111;
	fma.rn.f32 	%f176, %f147, %f160, %f112;
	fma.rn.f32 	%f177, %f148, %f153, %f113;
	fma.rn.f32 	%f178, %f148, %f154, %f114;
	fma.rn.f32 	%f179, %f148, %f155, %f115;
	fma.rn.f32 	%f180, %f148, %f156, %f116;
	fma.rn.f32 	%f181, %f148, %f157, %f117;
	fma.rn.f32 	%f182, %f148, %f158, %f118;
	fma.rn.f32 	%f183, %f148, %f159, %f119;
	fma.rn.f32 	%f184, %f148, %f160, %f120;
	fma.rn.f32 	%f185, %f149, %f153, %f121;
	fma.rn.f32 	%f186, %f149, %f154, %f122;
	fma.rn.f32 	%f187, %f149, %f155, %f123;
	fma.rn.f32 	%f188, %f149, %f156, %f124;
	fma.rn.f32 	%f189, %f150, %f153, %f125;
	fma.rn.f32 	%f190, %f150, %f154, %f126;
	fma.rn.f32 	%f191, %f150, %f155, %f127;
	fma.rn.f32 	%f192, %f150, %f156, %f128;
	fma.rn.f32 	%f193, %f151, %f153, %f129;
	fma.rn.f32 	%f194, %f151, %f154, %f130;
	fma.rn.f32 	%f195, %f151, %f155, %f131;
	fma.rn.f32 	%f196, %f151, %f156, %f132;
	fma.rn.f32 	%f197, %f151, %f157, %f133;
	fma.rn.f32 	%f198, %f151, %f158, %f134;
	fma.rn.f32 	%f199, %f151, %f159, %f135;
	fma.rn.f32 	%f200, %f151, %f160, %f136;
	fma.rn.f32 	%f201, %f152, %f153, %f137;
	fma.rn.f32 	%f202, %f152, %f154, %f138;
	fma.rn.f32 	%f203, %f152, %f155, %f139;
	fma.rn.f32 	%f204, %f152, %f156, %f140;
	fma.rn.f32 	%f205, %f152, %f157, %f141;
	fma.rn.f32 	%f206, %f152, %f158, %f142;
	fma.rn.f32 	%f207, %f152, %f159, %f143;
	fma.rn.f32 	%f208, %f152, %f160, %f144;
	ld.shared.v4.f32 	{%f209, %f210, %f211, %f212}, [%r28+1536];
	ld.shared.v4.f32 	{%f213, %f214, %f215, %f216}, [%r28+1792];
	ld.shared.v4.f32 	{%f217, %f218, %f219, %f220}, [%r30+1536];
	ld.shared.v4.f32 	{%f221, %f222, %f223, %f224}, [%r30+1792];
	fma.rn.f32 	%f225, %f209, %f217, %f161;
	fma.rn.f32 	%f226, %f209, %f218, %f162;
	fma.rn.f32 	%f227, %f209, %f219, %f163;
	fma.rn.f32 	%f228, %f209, %f220, %f164;
	fma.rn.f32 	%f229, %f210, %f217, %f165;
	fma.rn.f32 	%f230, %f210, %f218, %f166;
	fma.rn.f32 	%f231, %f210, %f219, %f167;
	fma.rn.f32 	%f232, %f210, %f220, %f168;
	fma.rn.f32 	%f233, %f211, %f217, %f169;
	fma.rn.f32 	%f234, %f211, %f218, %f170;
	fma.rn.f32 	%f235, %f211, %f219, %f171;
	fma.rn.f32 	%f236, %f211, %f220, %f172;
	fma.rn.f32 	%f237, %f211, %f221, %f173;
	fma.rn.f32 	%f238, %f211, %f222, %f174;
	fma.rn.f32 	%f239, %f211, %f223, %f175;
	fma.rn.f32 	%f240, %f211, %f224, %f176;
	fma.rn.f32 	%f241, %f212, %f217, %f177;
	fma.rn.f32 	%f242, %f212, %f218, %f178;
	fma.rn.f32 	%f243, %f212, %f219, %f179;
	fma.rn.f32 	%f244, %f212, %f220, %f180;
	fma.rn.f32 	%f245, %f212, %f221, %f181;
	fma.rn.f32 	%f246, %f212, %f222, %f182;
	fma.rn.f32 	%f247, %f212, %f223, %f183;
	fma.rn.f32 	%f248, %f212, %f224, %f184;
	fma.rn.f32 	%f249, %f213, %f217, %f185;
	fma.rn.f32 	%f250, %f213, %f218, %f186;
	fma.rn.f32 	%f251, %f213, %f219, %f187;
	fma.rn.f32 	%f252, %f213, %f220, %f188;
	fma.rn.f32 	%f253, %f214, %f217, %f189;
	fma.rn.f32 	%f254, %f214, %f218, %f190;
	fma.rn.f32 	%f255, %f214, %f219, %f191;
	fma.rn.f32 	%f256, %f214, %f220, %f192;
	fma.rn.f32 	%f257, %f215, %f217, %f193;
	fma.rn.f32 	%f258, %f215, %f218, %f194;
	fma.rn.f32 	%f259, %f215, %f219, %f195;
	fma.rn.f32 	%f260, %f215, %f220, %f196;
	fma.rn.f32 	%f261, %f215, %f221, %f197;
	fma.rn.f32 	%f262, %f215, %f222, %f198;
	fma.rn.f32 	%f263, %f215, %f223, %f199;
	fma.rn.f32 	%f264, %f215, %f224, %f200;
	fma.rn.f32 	%f265, %f216, %f217, %f201;
	fma.rn.f32 	%f266, %f216, %f218, %f202;
	fma.rn.f32 	%f267, %f216, %f219, %f203;
	fma.rn.f32 	%f268, %f216, %f220, %f204;
	fma.rn.f32 	%f269, %f216, %f221, %f205;
	fma.rn.f32 	%f270, %f216, %f222, %f206;
	fma.rn.f32 	%f271, %f216, %f223, %f207;
	fma.rn.f32 	%f272, %f216, %f224, %f208;
	ld.shared.v4.f32 	{%f273, %f274, %f275, %f276}, [%r28+2048];
	ld.shared.v4.f32 	{%f277, %f278, %f279, %f280}, [%r28+2304];
	ld.shared.v4.f32 	{%f281, %f282, %f283, %f284}, [%r30+2048];
	ld.shared.v4.f32 	{%f285, %f286, %f287, %f288}, [%r30+2304];
	fma.rn.f32 	%f289, %f273, %f281, %f225;
	fma.rn.f32 	%f290, %f273, %f282, %f226;
	fma.rn.f32 	%f291, %f273, %f283, %f227;
	fma.rn.f32 	%f292, %f273, %f284, %f228;
	fma.rn.f32 	%f293, %f274, %f281, %f229;
	fma.rn.f32 	%f294, %f274, %f282, %f230;
	fma.rn.f32 	%f295, %f274, %f283, %f231;
	fma.rn.f32 	%f296, %f274, %f284, %f232;
	fma.rn.f32 	%f297, %f275, %f281, %f233;
	fma.rn.f32 	%f298, %f275, %f282, %f234;
	fma.rn.f32 	%f299, %f275, %f283, %f235;
	fma.rn.f32 	%f300, %f275, %f284, %f236;
	fma.rn.f32 	%f301, %f275, %f285, %f237;
	fma.rn.f32 	%f302, %f275, %f286, %f238;
	fma.rn.f32 	%f303, %f275, %f287, %f239;
	fma.rn.f32 	%f304, %f275, %f288, %f240;
	fma.rn.f32 	%f305, %f276, %f281, %f241;
	fma.rn.f32 	%f306, %f276, %f282, %f242;
	fma.rn.f32 	%f307, %f276, %f283, %f243;
	fma.rn.f32 	%f308, %f276, %f284, %f244;
	fma.rn.f32 	%f309, %f276, %f285, %f245;
	fma.rn.f32 	%f310, %f276, %f286, %f246;
	fma.rn.f32 	%f311, %f276, %f287, %f247;
	fma.rn.f32 	%f312, %f276, %f288, %f248;
	fma.rn.f32 	%f313, %f277, %f281, %f249;
	fma.rn.f32 	%f314, %f277, %f282, %f250;
	fma.rn.f32 	%f315, %f277, %f283, %f251;
	fma.rn.f32 	%f316, %f277, %f284, %f252;
	fma.rn.f32 	%f317, %f278, %f281, %f253;
	fma.rn.f32 	%f318, %f278, %f282, %f254;
	fma.rn.f32 	%f319, %f278, %f283, %f255;
	fma.rn.f32 	%f320, %f278, %f284, %f256;
	fma.rn.f32 	%f321, %f279, %f281, %f257;
	fma.rn.f32 	%f322, %f279, %f282, %f258;
	fma.rn.f32 	%f323, %f279, %f283, %f259;
	fma.rn.f32 	%f324, %f279, %f284, %f260;
	fma.rn.f32 	%f325, %f279, %f285, %f261;
	fma.rn.f32 	%f326, %f279, %f286, %f262;
	fma.rn.f32 	%f327, %f279, %f287, %f263;
	fma.rn.f32 	%f328, %f279, %f288, %f264;
	fma.rn.f32 	%f329, %f280, %f281, %f265;
	fma.rn.f32 	%f330, %f280, %f282, %f266;
	fma.rn.f32 	%f331, %f280, %f283, %f267;
	fma.rn.f32 	%f332, %f280, %f284, %f268;
	fma.rn.f32 	%f333, %f280, %f285, %f269;
	fma.rn.f32 	%f334, %f280, %f286, %f270;
	fma.rn.f32 	%f335, %f280, %f287, %f271;
	fma.rn.f32 	%f336, %f280, %f288, %f272;
	ld.shared.v4.f32 	{%f337, %f338, %f339, %f340}, [%r28+2560];
	ld.shared.v4.f32 	{%f341, %f342, %f343, %f344}, [%r28+2816];
	ld.shared.v4.f32 	{%f345, %f346, %f347, %f348}, [%r30+2560];
	ld.shared.v4.f32 	{%f349, %f350, %f351, %f352}, [%r30+2816];
	fma.rn.f32 	%f353, %f337, %f345, %f289;
	fma.rn.f32 	%f354, %f337, %f346, %f290;
	fma.rn.f32 	%f355, %f337, %f347, %f291;
	fma.rn.f32 	%f356, %f337, %f348, %f292;
	fma.rn.f32 	%f357, %f338, %f345, %f293;
	fma.rn.f32 	%f358, %f338, %f346, %f294;
	fma.rn.f32 	%f359, %f338, %f347, %f295;
	fma.rn.f32 	%f360, %f338, %f348, %f296;
	fma.rn.f32 	%f361, %f339, %f345, %f297;
	fma.rn.f32 	%f362, %f339, %f346, %f298;
	fma.rn.f32 	%f363, %f339, %f347, %f299;
	fma.rn.f32 	%f364, %f339, %f348, %f300;
	fma.rn.f32 	%f365, %f339, %f349, %f301;
	fma.rn.f32 	%f366, %f339, %f350, %f302;
	fma.rn.f32 	%f367, %f339, %f351, %f303;
	fma.rn.f32 	%f368, %f339, %f352, %f304;
	fma.rn.f32 	%f369, %f340, %f345, %f305;
	fma.rn.f32 	%f370, %f340, %f346, %f306;
	fma.rn.f32 	%f371, %f340, %f347, %f307;
	fma.rn.f32 	%f372, %f340, %f348, %f308;
	fma.rn.f32 	%f373, %f340, %f349, %f309;
	fma.rn.f32 	%f374, %f340, %f350, %f310;
	fma.rn.f32 	%f375, %f340, %f351, %f311;
	fma.rn.f32 	%f376, %f340, %f352, %f312;
	fma.rn.f32 	%f377, %f341, %f345, %f313;
	fma.rn.f32 	%f378, %f341, %f346, %f314;
	fma.rn.f32 	%f379, %f341, %f347, %f315;
	fma.rn.f32 	%f380, %f341, %f348, %f316;
	fma.rn.f32 	%f381, %f342, %f345, %f317;
	fma.rn.f32 	%f382, %f342, %f346, %f318;
	fma.rn.f32 	%f383, %f342, %f347, %f319;
	fma.rn.f32 	%f384, %f342, %f348, %f320;
	fma.rn.f32 	%f385, %f343, %f345, %f321;
	fma.rn.f32 	%f386, %f343, %f346, %f322;
	fma.rn.f32 	%f387, %f343, %f347, %f323;
	fma.rn.f32 	%f388, %f343, %f348, %f324;
	fma.rn.f32 	%f389, %f343, %f349, %f325;
	fma.rn.f32 	%f390, %f343, %f350, %f326;
	fma.rn.f32 	%f391, %f343, %f351, %f327;
	fma.rn.f32 	%f392, %f343, %f352, %f328;
	fma.rn.f32 	%f393, %f344, %f345, %f329;
	fma.rn.f32 	%f394, %f344, %f346, %f330;
	fma.rn.f32 	%f395, %f344, %f347, %f331;
	fma.rn.f32 	%f396, %f344, %f348, %f332;
	fma.rn.f32 	%f397, %f344, %f349, %f333;
	fma.rn.f32 	%f398, %f344, %f350, %f334;
	fma.rn.f32 	%f399, %f344, %f351, %f335;
	fma.rn.f32 	%f400, %f344, %f352, %f336;
	ld.shared.v4.f32 	{%f401, %f402, %f403, %f404}, [%r28+3072];
	ld.shared.v4.f32 	{%f405, %f406, %f407, %f408}, [%r28+3328];
	ld.shared.v4.f32 	{%f409, %f410, %f411, %f412}, [%r30+3072];
	ld.shared.v4.f32 	{%f413, %f414, %f415, %f416}, [%r30+3328];
	fma.rn.f32 	%f417, %f401, %f409, %f353;
	fma.rn.f32 	%f418, %f401, %f410, %f354;
	fma.rn.f32 	%f419, %f401, %f411, %f355;
	fma.rn.f32 	%f420, %f401, %f412, %f356;
	fma.rn.f32 	%f421, %f402, %f409, %f357;
	fma.rn.f32 	%f422, %f402, %f410, %f358;
	fma.rn.f32 	%f423, %f402, %f411, %f359;
	fma.rn.f32 	%f424, %f402, %f412, %f360;
	fma.rn.f32 	%f425, %f403, %f409, %f361;
	fma.rn.f32 	%f426, %f403, %f410, %f362;
	fma.rn.f32 	%f427, %f403, %f411, %f363;
	fma.rn.f32 	%f428, %f403, %f412, %f364;
	fma.rn.f32 	%f429, %f403, %f413, %f365;
	fma.rn.f32 	%f430, %f403, %f414, %f366;
	fma.rn.f32 	%f431, %f403, %f415, %f367;
	fma.rn.f32 	%f432, %f403, %f416, %f368;
	fma.rn.f32 	%f433, %f404, %f409, %f369;
	fma.rn.f32 	%f434, %f404, %f410, %f370;
	fma.rn.f32 	%f435, %f404, %f411, %f371;
	fma.rn.f32 	%f436, %f404, %f412, %f372;
	fma.rn.f32 	%f437, %f404, %f413, %f373;
	fma.rn.f32 	%f438, %f404, %f414, %f374;
	fma.rn.f32 	%f439, %f404, %f415, %f375;
	fma.rn.f32 	%f440, %f404, %f416, %f376;
	fma.rn.f32 	%f441, %f405, %f409, %f377;
	fma.rn.f32 	%f442, %f405, %f410, %f378;
	fma.rn.f32 	%f443, %f405, %f411, %f379;
	fma.rn.f32 	%f444, %f405, %f412, %f380;
	fma.rn.f32 	%f445, %f406, %f409, %f381;
	fma.rn.f32 	%f446, %f406, %f410, %f382;
	fma.rn.f32 	%f447, %f406, %f411, %f383;
	fma.rn.f32 	%f448, %f406, %f412, %f384;
	fma.rn.f32 	%f449, %f407, %f409, %f385;
	fma.rn.f32 	%f450, %f407, %f410, %f386;
	fma.rn.f32 	%f451, %f407, %f411, %f387;
	fma.rn.f32 	%f452, %f407, %f412, %f388;
	fma.rn.f32 	%f453, %f407, %f413, %f389;
	fma.rn.f32 	%f454, %f407, %f414, %f390;
	fma.rn.f32 	%f455, %f407, %f415, %f391;
	fma.rn.f32 	%f456, %f407, %f416, %f392;
	fma.rn.f32 	%f457, %f408, %f409, %f393;
	fma.rn.f32 	%f458, %f408, %f410, %f394;
	fma.rn.f32 	%f459, %f408, %f411, %f395;
	fma.rn.f32 	%f460, %f408, %f412, %f396;
	fma.rn.f32 	%f461, %f408, %f413, %f397;
	fma.rn.f32 	%f462, %f408, %f414, %f398;
	fma.rn.f32 	%f463, %f408, %f415, %f399;
	fma.rn.f32 	%f464, %f408, %f416, %f400;
	ld.shared.v4.f32 	{%f465, %f466, %f467, %f468}, [%r28+3584];
	ld.shared.v4.f32 	{%f469, %f470, %f471, %f472}, [%r28+3840];
	ld.shared.v4.f32 	{%f473, %f474, %f475, %f476}, [%r30+3584];
	ld.shared.v4.f32 	{%f477, %f478, %f479, %f480}, [%r30+3840];
	fma.rn.f32 	%f481, %f465, %f473, %f417;
	fma.rn.f32 	%f482, %f465, %f474, %f418;
	fma.rn.f32 	%f483, %f465, %f475, %f419;
	fma.rn.f32 	%f484, %f465, %f476, %f420;
	fma.rn.f32 	%f485, %f466, %f473, %f421;
	fma.rn.f32 	%f486, %f466, %f474, %f422;
	fma.rn.f32 	%f487, %f466, %f475, %f423;
	fma.rn.f32 	%f488, %f466, %f476, %f424;
	fma.rn.f32 	%f489, %f467, %f473, %f425;
	fma.rn.f32 	%f490, %f467, %f474, %f426;
	fma.rn.f32 	%f491, %f467, %f475, %f427;
	fma.rn.f32 	%f492, %f467, %f476, %f428;
	fma.rn.f32 	%f493, %f467, %f477, %f429;
	fma.rn.f32 	%f494, %f467, %f478, %f430;
	fma.rn.f32 	%f495, %f467, %f479, %f431;
	fma.rn.f32 	%f496, %f467, %f480, %f432;
	fma.rn.f32 	%f497, %f468, %f473, %f433;
	fma.rn.f32 	%f498, %f468, %f474, %f434;
	fma.rn.f32 	%f499, %f468, %f475, %f435;
	fma.rn.f32 	%f500, %f468, %f476, %f436;
	fma.rn.f32 	%f501, %f468, %f477, %f437;
	fma.rn.f32 	%f502, %f468, %f478, %f438;
	fma.rn.f32 	%f503, %f468, %f479, %f439;
	fma.rn.f32 	%f504, %f468, %f480, %f440;
	fma.rn.f32 	%f505, %f469, %f473, %f441;
	fma.rn.f32 	%f506, %f469, %f474, %f442;
	fma.rn.f32 	%f507, %f469, %f475, %f443;
	fma.rn.f32 	%f508, %f469, %f476, %f444;
	fma.rn.f32 	%f509, %f470, %f473, %f445;
	fma.rn.f32 	%f510, %f470, %f474, %f446;
	fma.rn.f32 	%f511, %f470, %f475, %f447;
	fma.rn.f32 	%f512, %f470, %f476, %f448;
	fma.rn.f32 	%f513, %f471, %f473, %f449;
	fma.rn.f32 	%f514, %f471, %f474, %f450;
	fma.rn.f32 	%f515, %f471, %f475, %f451;
	fma.rn.f32 	%f516, %f471, %f476, %f452;
	fma.rn.f32 	%f517, %f471, %f477, %f453;
	fma.rn.f32 	%f518, %f471, %f478, %f454;
	fma.rn.f32 	%f519, %f471, %f479, %f455;
	fma.rn.f32 	%f520, %f471, %f480, %f456;
	fma.rn.f32 	%f521, %f472, %f473, %f457;
	fma.rn.f32 	%f522, %f472, %f474, %f458;
	fma.rn.f32 	%f523, %f472, %f475, %f459;
	fma.rn.f32 	%f524, %f472, %f476, %f460;
	fma.rn.f32 	%f525, %f472, %f477, %f461;
	fma.rn.f32 	%f526, %f472, %f478, %f462;
	fma.rn.f32 	%f527, %f472, %f479, %f463;
	fma.rn.f32 	%f528, %f472, %f480, %f464;
	st.shared.f32 	[%r24+4096], %f9;
	st.shared.f32 	[%r24+4608], %f10;
	st.shared.f32 	[%r24+5120], %f11;
	st.shared.f32 	[%r24+5632], %f12;
	st.shared.v4.f32 	[%r27+4096], {%f13, %f14, %f15, %f16};
	bar.sync 	0;
	ld.shared.v4.f32 	{%f529, %f530, %f531, %f532}, [%r28+4096];
	ld.shared.v4.f32 	{%f533, %f534, %f535, %f536}, [%r28+4352];
	ld.shared.v4.f32 	{%f537, %f538, %f539, %f540}, [%r30+4096];
	ld.shared.v4.f32 	{%f541, %f542, %f543, %f544}, [%r30+4352];
	fma.rn.f32 	%f545, %f529, %f537, %f481;
	fma.rn.f32 	%f546, %f529, %f538, %f482;
	fma.rn.f32 	%f547, %f529, %f539, %f483;
	fma.rn.f32 	%f548, %f529, %f540, %f484;
	fma.rn.f32 	%f549, %f530, %f537, %f485;
	fma.rn.f32 	%f550, %f530, %f538, %f486;
	fma.rn.f32 	%f551, %f530, %f539, %f487;
	fma.rn.f32 	%f552, %f530, %f540, %f488;
	fma.rn.f32 	%f553, %f531, %f537, %f489;
	fma.rn.f32 	%f554, %f531, %f538, %f490;
	fma.rn.f32 	%f555, %f531, %f539, %f491;
	fma.rn.f32 	%f556, %f531, %f540, %f492;
	fma.rn.f32 	%f557, %f531, %f541, %f493;
	fma.rn.f32 	%f558, %f531, %f542, %f494;
	fma.rn.f32 	%f559, %f531, %f543, %f495;
	fma.rn.f32 	%f560, %f531, %f544, %f496;
	fma.rn.f32 	%f561, %f532, %f537, %f497;
	fma.rn.f32 	%f562, %f532, %f538, %f498;
	fma.rn.f32 	%f563, %f532, %f539, %f499;
	fma.rn.f32 	%f564, %f532, %f540, %f500;
	fma.rn.f32 	%f565, %f532, %f541, %f501;
	fma.rn.f32 	%f566, %f532, %f542, %f502;
	fma.rn.f32 	%f567, %f532, %f543, %f503;
	fma.rn.f32 	%f568, %f532, %f544, %f504;
	fma.rn.f32 	%f569, %f533, %f537, %f505;
	fma.rn.f32 	%f570, %f533, %f538, %f506;
	fma.rn.f32 	%f571, %f533, %f539, %f507;
	fma.rn.f32 	%f572, %f533, %f540, %f508;
	fma.rn.f32 	%f573, %f534, %f537, %f509;
	fma.rn.f32 	%f574, %f534, %f538, %f510;
	fma.rn.f32 	%f575, %f534, %f539, %f511;
	fma.rn.f32 	%f576, %f534, %f540, %f512;
	fma.rn.f32 	%f577, %f535, %f537, %f513;
	fma.rn.f32 	%f578, %f535, %f538, %f514;
	fma.rn.f32 	%f579, %f535, %f539, %f515;
	fma.rn.f32 	%f580, %f535, %f540, %f516;
	fma.rn.f32 	%f581, %f535, %f541, %f517;
	fma.rn.f32 	%f582, %f535, %f542, %f518;
	fma.rn.f32 	%f583, %f535, %f543, %f519;
	fma.rn.f32 	%f584, %f535, %f544, %f520;
	fma.rn.f32 	%f585, %f536, %f537, %f521;
	fma.rn.f32 	%f586, %f536, %f538, %f522;
	fma.rn.f32 	%f587, %f536, %f539, %f523;
	fma.rn.f32 	%f588, %f536, %f540, %f524;
	fma.rn.f32 	%f589, %f536, %f541, %f525;
	fma.rn.f32 	%f590, %f536, %f542, %f526;
	fma.rn.f32 	%f591, %f536, %f543, %f527;
	fma.rn.f32 	%f592, %f536, %f544, %f528;
	ld.shared.v4.f32 	{%f593, %f594, %f595, %f596}, [%r28+4608];
	ld.shared.v4.f32 	{%f597, %f598, %f599, %f600}, [%r28+4864];
	ld.shared.v4.f32 	{%f601, %f602, %f603, %f604}, [%r30+4608];
	ld.shared.v4.f32 	{%f605, %f606, %f607, %f608}, [%r30+4864];
	fma.rn.f32 	%f609, %f593, %f601, %f545;
	fma.rn.f32 	%f610, %f593, %f602, %f546;
	fma.rn.f32 	%f611, %f593, %f603, %f547;
	fma.rn.f32 	%f612, %f593, %f604, %f548;
	fma.rn.f32 	%f613, %f594, %f601, %f549;
	fma.rn.f32 	%f614, %f594, %f602, %f550;
	fma.rn.f32 	%f615, %f594, %f603, %f551;
	fma.rn.f32 	%f616, %f594, %f604, %f552;
	fma.rn.f32 	%f617, %f595, %f601, %f553;
	fma.rn.f32 	%f618, %f595, %f602, %f554;
	fma.rn.f32 	%f619, %f595, %f603, %f555;
	fma.rn.f32 	%f620, %f595, %f604, %f556;
	fma.rn.f32 	%f621, %f595, %f605, %f557;
	fma.rn.f32 	%f622, %f595, %f606, %f558;
	fma.rn.f32 	%f623, %f595, %f607, %f559;
	fma.rn.f32 	%f624, %f595, %f608, %f560;
	fma.rn.f32 	%f625, %f596, %f601, %f561;
	fma.rn.f32 	%f626, %f596, %f602, %f562;
	fma.rn.f32 	%f627, %f596, %f603, %f563;
	fma.rn.f32 	%f628, %f596, %f604, %f564;
	fma.rn.f32 	%f629, %f596, %f605, %f565;
	fma.rn.f32 	%f630, %f596, %f606, %f566;
	fma.rn.f32 	%f631, %f596, %f607, %f567;
	fma.rn.f32 	%f632, %f596, %f608, %f568;
	fma.rn.f32 	%f633, %f597, %f601, %f569;
	fma.rn.f32 	%f634, %f597, %f602, %f570;
	fma.rn.f32 	%f635, %f597, %f603, %f571;
	fma.rn.f32 	%f636, %f597, %f604, %f572;
	fma.rn.f32 	%f637, %f598, %f601, %f573;
	fma.rn.f32 	%f638, %f598, %f602, %f574;
	fma.rn.f32 	%f639, %f598, %f603, %f575;
	fma.rn.f32 	%f640, %f598, %f604, %f576;
	fma.rn.f32 	%f641, %f599, %f601, %f577;
	fma.rn.f32 	%f642, %f599, %f602, %f578;
	fma.rn.f32 	%f643, %f599, %f603, %f579;
	fma.rn.f32 	%f644, %f599, %f604, %f580;
	fma.rn.f32 	%f645, %f599, %f605, %f581;
	fma.rn.f32 	%f646, %f599, %f606, %f582;
	fma.rn.f32 	%f647, %f599, %f607, %f583;
	fma.rn.f32 	%f648, %f599, %f608, %f584;
	fma.rn.f32 	%f649, %f600, %f601, %f585;
	fma.rn.f32 	%f650, %f600, %f602, %f586;
	fma.rn.f32 	%f651, %f600, %f603, %f587;
	fma.rn.f32 	%f652, %f600, %f604, %f588;
	fma.rn.f32 	%f653, %f600, %f605, %f589;
	fma.rn.f32 	%f654, %f600, %f606, %f590;
	fma.rn.f32 	%f655, %f600, %f607, %f591;
	fma.rn.f32 	%f656, %f600, %f608, %f592;
	ld.shared.v4.f32 	{%f657, %f658, %f659, %f660}, [%r28+5120];
	ld.shared.v4.f32 	{%f661, %f662, %f663, %f664}, [%r28+5376];
	ld.shared.v4.f32 	{%f665, %f666, %f667, %f668}, [%r30+5120];
	ld.shared.v4.f32 	{%f669, %f670, %f671, %f672}, [%r30+5376];
	fma.rn.f32 	%f673, %f657, %f665, %f609;
	fma.rn.f32 	%f674, %f657, %f666, %f610;
	fma.rn.f32 	%f675, %f657, %f667, %f611;
	fma.rn.f32 	%f676, %f657, %f668, %f612;
	fma.rn.f32 	%f677, %f658, %f665, %f613;
	fma.rn.f32 	%f678, %f658, %f666, %f614;
	fma.rn.f32 	%f679, %f658, %f667, %f615;
	fma.rn.f32 	%f680, %f658, %f668, %f616;
	fma.rn.f32 	%f681, %f659, %f665, %f617;
	fma.rn.f32 	%f682, %f659, %f666, %f618;
	fma.rn.f32 	%f683, %f659, %f667, %f619;
	fma.rn.f32 	%f684, %f659, %f668, %f620;
	fma.rn.f32 	%f685, %f659, %f669, %f621;
	fma.rn.f32 	%f686, %f659, %f670, %f622;
	fma.rn.f32 	%f687, %f659, %f671, %f623;
	fma.rn.f32 	%f688, %f659, %f672, %f624;
	fma.rn.f32 	%f689, %f660, %f665, %f625;
	fma.rn.f32 	%f690, %f660, %f666, %f626;
	fma.rn.f32 	%f691, %f660, %f667, %f627;
	fma.rn.f32 	%f692, %f660, %f668, %f628;
	fma.rn.f32 	%f693, %f660, %f669, %f629;
	fma.rn.f32 	%f694, %f660, %f670, %f630;
	fma.rn.f32 	%f695, %f660, %f671, %f631;
	fma.rn.f32 	%f696, %f660, %f672, %f632;
	fma.rn.f32 	%f697, %f661, %f665, %f633;
	fma.rn.f32 	%f698, %f661, %f666, %f634;
	fma.rn.f32 	%f699, %f661, %f667, %f635;
	fma.rn.f32 	%f700, %f661, %f668, %f636;
	fma.rn.f32 	%f701, %f662, %f665, %f637;
	fma.rn.f32 	%f702, %f662, %f666, %f638;
	fma.rn.f32 	%f703, %f662, %f667, %f639;
	fma.rn.f32 	%f704, %f662, %f668, %f640;
	fma.rn.f32 	%f705, %f663, %f665, %f641;
	fma.rn.f32 	%f706, %f663, %f666, %f642;
	fma.rn.f32 	%f707, %f663, %f667, %f643;
	fma.rn.f32 	%f708, %f663, %f668, %f644;
	fma.rn.f32 	%f709, %f663, %f669, %f645;
	fma.rn.f32 	%f710, %f663, %f670, %f646;
	fma.rn.f32 	%f711, %f663, %f671, %f647;
	fma.rn.f32 	%f712, %f663, %f672, %f648;
	fma.rn.f32 	%f713, %f664, %f665, %f649;
	fma.rn.f32 	%f714, %f664, %f666, %f650;
	fma.rn.f32 	%f715, %f664, %f667, %f651;
	fma.rn.f32 	%f716, %f664, %f668, %f652;
	fma.rn.f32 	%f717, %f664, %f669, %f653;
	fma.rn.f32 	%f718, %f664, %f670, %f654;
	fma.rn.f32 	%f719, %f664, %f671, %f655;
	fma.rn.f32 	%f720, %f664, %f672, %f656;
	ld.shared.v4.f32 	{%f721, %f722, %f723, %f724}, [%r28+5632];
	ld.shared.v4.f32 	{%f725, %f726, %f727, %f728}, [%r28+5888];
	ld.shared.v4.f32 	{%f729, %f730, %f731, %f732}, [%r30+5632];
	ld.shared.v4.f32 	{%f733, %f734, %f735, %f736}, [%r30+5888];
	fma.rn.f32 	%f737, %f721, %f729, %f673;
	fma.rn.f32 	%f738, %f721, %f730, %f674;
	fma.rn.f32 	%f739, %f721, %f731, %f675;
	fma.rn.f32 	%f740, %f721, %f732, %f676;
	fma.rn.f32 	%f741, %f722, %f729, %f677;
	fma.rn.f32 	%f742, %f722, %f730, %f678;
	fma.rn.f32 	%f743, %f722, %f731, %f679;
	fma.rn.f32 	%f744, %f722, %f732, %f680;
	fma.rn.f32 	%f745, %f723, %f729, %f681;
	fma.rn.f32 	%f746, %f723, %f730, %f682;
	fma.rn.f32 	%f747, %f723, %f731, %f683;
	fma.rn.f32 	%f748, %f723, %f732, %f684;
	fma.rn.f32 	%f749, %f723, %f733, %f685;
	fma.rn.f32 	%f750, %f723, %f734, %f686;
	fma.rn.f32 	%f751, %f723, %f735, %f687;
	fma.rn.f32 	%f752, %f723, %f736, %f688;
	fma.rn.f32 	%f753, %f724, %f729, %f689;
	fma.rn.f32 	%f754, %f724, %f730, %f690;
	fma.rn.f32 	%f755, %f724, %f731, %f691;
	fma.rn.f32 	%f756, %f724, %f732, %f692;
	fma.rn.f32 	%f757, %f724, %f733, %f693;
	fma.rn.f32 	%f758, %f724, %f734, %f694;
	fma.rn.f32 	%f759, %f724, %f735, %f695;
	fma.rn.f32 	%f760, %f724, %f736, %f696;
	fma.rn.f32 	%f761, %f725, %f729, %f697;
	fma.rn.f32 	%f762, %f725, %f730, %f698;
	fma.rn.f32 	%f763, %f725, %f731, %f699;
	fma.rn.f32 	%f764, %f725, %f732, %f700;
	fma.rn.f32 	%f765, %f726, %f729, %f701;
	fma.rn.f32 	%f766, %f726, %f730, %f702;
	fma.rn.f32 	%f767, %f726, %f731, %f703;
	fma.rn.f32 	%f768, %f726, %f732, %f704;
	fma.rn.f32 	%f769, %f727, %f729, %f705;
	fma.rn.f32 	%f770, %f727, %f730, %f706;
	fma.rn.f32 	%f771, %f727, %f731, %f707;
	fma.rn.f32 	%f772, %f727, %f732, %f708;
	fma.rn.f32 	%f773, %f727, %f733, %f709;
	fma.rn.f32 	%f774, %f727, %f734, %f710;
	fma.rn.f32 	%f775, %f727, %f735, %f711;
	fma.rn.f32 	%f776, %f727, %f736, %f712;
	fma.rn.f32 	%f777, %f728, %f729, %f713;
	fma.rn.f32 	%f778, %f728, %f730, %f714;
	fma.rn.f32 	%f779, %f728, %f731, %f715;
	fma.rn.f32 	%f780, %f728, %f732, %f716;
	fma.rn.f32 	%f781, %f728, %f733, %f717;
	fma.rn.f32 	%f782, %f728, %f734, %f718;
	fma.rn.f32 	%f783, %f728, %f735, %f719;
	fma.rn.f32 	%f784, %f728, %f736, %f720;
	ld.shared.v4.f32 	{%f785, %f786, %f787, %f788}, [%r28+6144];
	ld.shared.v4.f32 	{%f789, %f790, %f791, %f792}, [%r28+6400];
	ld.shared.v4.f32 	{%f793, %f794, %f795, %f796}, [%r30+6144];
	ld.shared.v4.f32 	{%f797, %f798, %f799, %f800}, [%r30+6400];
	fma.rn.f32 	%f801, %f785, %f793, %f737;
	fma.rn.f32 	%f802, %f785, %f794, %f738;
	fma.rn.f32 	%f803, %f785, %f795, %f739;
	fma.rn.f32 	%f804, %f785, %f796, %f740;
	fma.rn.f32 	%f805, %f786, %f793, %f741;
	fma.rn.f32 	%f806, %f786, %f794, %f742;
	fma.rn.f32 	%f807, %f786, %f795, %f743;
	fma.rn.f32 	%f808, %f786, %f796, %f744;
	fma.rn.f32 	%f809, %f787, %f793, %f745;
	fma.rn.f32 	%f810, %f787, %f794, %f746;
	fma.rn.f32 	%f811, %f787, %f795, %f747;
	fma.rn.f32 	%f812, %f787, %f796, %f748;
	fma.rn.f32 	%f813, %f787, %f797, %f749;
	fma.rn.f32 	%f814, %f787, %f798, %f750;
	fma.rn.f32 	%f815, %f787, %f799, %f751;
	fma.rn.f32 	%f816, %f787, %f800, %f752;
	fma.rn.f32 	%f817, %f788, %f793, %f753;
	fma.rn.f32 	%f818, %f788, %f794, %f754;
	fma.rn.f32 	%f819, %f788, %f795, %f755;
	fma.rn.f32 	%f820, %f788, %f796, %f756;
	fma.rn.f32 	%f821, %f788, %f797, %f757;
	fma.rn.f32 	%f822, %f788, %f798, %f758;
	fma.rn.f32 	%f823, %f788, %f799, %f759;
	fma.rn.f32 	%f824, %f788, %f800, %f760;
	fma.rn.f32 	%f825, %f789, %f793, %f761;
	fma.rn.f32 	%f826, %f789, %f794, %f762;
	fma.rn.f32 	%f827, %f789, %f795, %f763;
	fma.rn.f32 	%f828, %f789, %f796, %f764;
	fma.rn.f32 	%f829, %f790, %f793, %f765;
	fma.rn.f32 	%f830, %f790, %f794, %f766;
	fma.rn.f32 	%f831, %f790, %f795, %f767;
	fma.rn.f32 	%f832, %f790, %f796, %f768;
	fma.rn.f32 	%f833, %f791, %f793, %f769;
	fma.rn.f32 	%f834, %f791, %f794, %f770;
	fma.rn.f32 	%f835, %f791, %f795, %f771;
	fma.rn.f32 	%f836, %f791, %f796, %f772;
	fma.rn.f32 	%f837, %f791, %f797, %f773;
	fma.rn.f32 	%f838, %f791, %f798, %f774;
	fma.rn.f32 	%f839, %f791, %f799, %f775;
	fma.rn.f32 	%f840, %f791, %f800, %f776;
	fma.rn.f32 	%f841, %f792, %f793, %f777;
	fma.rn.f32 	%f842, %f792, %f794, %f778;
	fma.rn.f32 	%f843, %f792, %f795, %f779;
	fma.rn.f32 	%f844, %f792, %f796, %f780;
	fma.rn.f32 	%f845, %f792, %f797, %f781;
	fma.rn.f32 	%f846, %f792, %f798, %f782;
	fma.rn.f32 	%f847, %f792, %f799, %f783;
	fma.rn.f32 	%f848, %f792, %f800, %f784;
	ld.shared.v4.f32 	{%f849, %f850, %f851, %f852}, [%r28+6656];
	ld.shared.v4.f32 	{%f853, %f854, %f855, %f856}, [%r28+6912];
	ld.shared.v4.f32 	{%f857, %f858, %f859, %f860}, [%r30+6656];
	ld.shared.v4.f32 	{%f861, %f862, %f863, %f864}, [%r30+6912];
	fma.rn.f32 	%f865, %f849, %f857, %f801;
	fma.rn.f32 	%f866, %f849, %f858, %f802;
	fma.rn.f32 	%f867, %f849, %f859, %f803;
	fma.rn.f32 	%f868, %f849, %f860, %f804;
	fma.rn.f32 	%f869, %f850, %f857, %f805;
	fma.rn.f32 	%f870, %f850, %f858, %f806;
	fma.rn.f32 	%f871, %f850, %f859, %f807;
	fma.rn.f32 	%f872, %f850, %f860, %f808;
	fma.rn.f32 	%f873, %f851, %f857, %f809;
	fma.rn.f32 	%f874, %f851, %f858, %f810;
	fma.rn.f32 	%f875, %f851, %f859, %f811;
	fma.rn.f32 	%f876, %f851, %f860, %f812;
	fma.rn.f32 	%f877, %f851, %f861, %f813;
	fma.rn.f32 	%f878, %f851, %f862, %f814;
	fma.rn.f32 	%f879, %f851, %f863, %f815;
	fma.rn.f32 	%f880, %f851, %f864, %f816;
	fma.rn.f32 	%f881, %f852, %f857, %f817;
	fma.rn.f32 	%f882, %f852, %f858, %f818;
	fma.rn.f32 	%f883, %f852, %f859, %f819;
	fma.rn.f32 	%f884, %f852, %f860, %f820;
	fma.rn.f32 	%f885, %f852, %f861, %f821;
	fma.rn.f32 	%f886, %f852, %f862, %f822;
	fma.rn.f32 	%f887, %f852, %f863, %f823;
	fma.rn.f32 	%f888, %f852, %f864, %f824;
	fma.rn.f32 	%f889, %f853, %f857, %f825;
	fma.rn.f32 	%f890, %f853, %f858, %f826;
	fma.rn.f32 	%f891, %f853, %f859, %f827;
	fma.rn.f32 	%f892, %f853, %f860, %f828;
	fma.rn.f32 	%f893, %f854, %f857, %f829;
	fma.rn.f32 	%f894, %f854, %f858, %f830;
	fma.rn.f32 	%f895, %f854, %f859, %f831;
	fma.rn.f32 	%f896, %f854, %f860, %f832;
	fma.rn.f32 	%f897, %f855, %f857, %f833;
	fma.rn.f32 	%f898, %f855, %f858, %f834;
	fma.rn.f32 	%f899, %f855, %f859, %f835;
	fma.rn.f32 	%f900, %f855, %f860, %f836;
	fma.rn.f32 	%f901, %f855, %f861, %f837;
	fma.rn.f32 	%f902, %f855, %f862, %f838;
	fma.rn.f32 	%f903, %f855, %f863, %f839;
	fma.rn.f32 	%f904, %f855, %f864, %f840;
	fma.rn.f32 	%f905, %f856, %f857, %f841;
	fma.rn.f32 	%f906, %f856, %f858, %f842;
	fma.rn.f32 	%f907, %f856, %f859, %f843;
	fma.rn.f32 	%f908, %f856, %f860, %f844;
	fma.rn.f32 	%f909, %f856, %f861, %f845;
	fma.rn.f32 	%f910, %f856, %f862, %f846;
	fma.rn.f32 	%f911, %f856, %f863, %f847;
	fma.rn.f32 	%f912, %f856, %f864, %f848;
	ld.shared.v4.f32 	{%f913, %f914, %f915, %f916}, [%r28+7168];
	ld.shared.v4.f32 	{%f917, %f918, %f919, %f920}, [%r28+7424];
	ld.shared.v4.f32 	{%f921, %f922, %f923, %f924}, [%r30+7168];
	ld.shared.v4.f32 	{%f925, %f926, %f927, %f928}, [%r30+7424];
	fma.rn.f32 	%f929, %f913, %f921, %f865;
	fma.rn.f32 	%f930, %f913, %f922, %f866;
	fma.rn.f32 	%f931, %f913, %f923, %f867;
	fma.rn.f32 	%f932, %f913, %f924, %f868;
	fma.rn.f32 	%f933, %f914, %f921, %f869;
	fma.rn.f32 	%f934, %f914, %f922, %f870;
	fma.rn.f32 	%f935, %f914, %f923, %f871;
	fma.rn.f32 	%f936, %f914, %f924, %f872;
	fma.rn.f32 	%f937, %f915, %f921, %f873;
	fma.rn.f32 	%f938, %f915, %f922, %f874;
	fma.rn.f32 	%f939, %f915, %f923, %f875;
	fma.rn.f32 	%f940, %f915, %f924, %f876;
	fma.rn.f32 	%f941, %f915, %f925, %f877;
	fma.rn.f32 	%f942, %f915, %f926, %f878;
	fma.rn.f32 	%f943, %f915, %f927, %f879;
	fma.rn.f32 	%f944, %f915, %f928, %f880;
	fma.rn.f32 	%f945, %f916, %f921, %f881;
	fma.rn.f32 	%f946, %f916, %f922, %f882;
	fma.rn.f32 	%f947, %f916, %f923, %f883;
	fma.rn.f32 	%f948, %f916, %f924, %f884;
	fma.rn.f32 	%f949, %f916, %f925, %f885;
	fma.rn.f32 	%f950, %f916, %f926, %f886;
	fma.rn.f32 	%f951, %f916, %f927, %f887;
	fma.rn.f32 	%f952, %f916, %f928, %f888;
	fma.rn.f32 	%f953, %f917, %f921, %f889;
	fma.rn.f32 	%f954, %f917, %f922, %f890;
	fma.rn.f32 	%f955, %f917, %f923, %f891;
	fma.rn.f32 	%f956, %f917, %f924, %f892;
	fma.rn.f32 	%f957, %f918, %f921, %f893;
	fma.rn.f32 	%f958, %f918, %f922, %f894;
	fma.rn.f32 	%f959, %f918, %f923, %f895;
	fma.rn.f32 	%f960, %f918, %f924, %f896;
	fma.rn.f32 	%f961, %f919, %f921, %f897;
	fma.rn.f32 	%f962, %f919, %f922, %f898;
	fma.rn.f32 	%f963, %f919, %f923, %f899;
	fma.rn.f32 	%f964, %f919, %f924, %f900;
	fma.rn.f32 	%f965, %f919, %f925, %f901;
	fma.rn.f32 	%f966, %f919, %f926, %f902;
	fma.rn.f32 	%f967, %f919, %f927, %f903;
	fma.rn.f32 	%f968, %f919, %f928, %f904;
	fma.rn.f32 	%f969, %f920, %f921, %f905;
	fma.rn.f32 	%f970, %f920, %f922, %f906;
	fma.rn.f32 	%f971, %f920, %f923, %f907;
	fma.rn.f32 	%f972, %f920, %f924, %f908;
	fma.rn.f32 	%f973, %f920, %f925, %f909;
	fma.rn.f32 	%f974, %f920, %f926, %f910;
	fma.rn.f32 	%f975, %f920, %f927, %f911;
	fma.rn.f32 	%f976, %f920, %f928, %f912;
	ld.shared.v4.f32 	{%f977, %f978, %f979, %f980}, [%r28+7680];
	ld.shared.v4.f32 	{%f981, %f982, %f983, %f984}, [%r28+7936];
	ld.shared.v4.f32 	{%f985, %f986, %f987, %f988}, [%r30+7680];
	ld.shared.v4.f32 	{%f989, %f990, %f991, %f992}, [%r30+7936];
	fma.rn.f32 	%f993, %f977, %f985, %f929;
	fma.rn.f32 	%f994, %f977, %f986, %f930;
	fma.rn.f32 	%f995, %f977, %f987, %f931;
	fma.rn.f32 	%f996, %f977, %f988, %f932;
	fma.rn.f32 	%f997, %f978, %f985, %f933;
	fma.rn.f32 	%f998, %f978, %f986, %f934;
	fma.rn.f32 	%f999, %f978, %f987, %f935;
	fma.rn.f32 	%f1000, %f978, %f988, %f936;
	fma.rn.f32 	%f1001, %f979, %f985, %f937;
	fma.rn.f32 	%f1002, %f979, %f986, %f938;
	fma.rn.f32 	%f1003, %f979, %f987, %f939;
	fma.rn.f32 	%f1004, %f979, %f988, %f940;
	fma.rn.f32 	%f1005, %f979, %f989, %f941;
	fma.rn.f32 	%f1006, %f979, %f990, %f942;
	fma.rn.f32 	%f1007, %f979, %f991, %f943;
	fma.rn.f32 	%f1008, %f979, %f992, %f944;
	fma.rn.f32 	%f1009, %f980, %f985, %f945;
	fma.rn.f32 	%f1010, %f980, %f986, %f946;
	fma.rn.f32 	%f1011, %f980, %f987, %f947;
	fma.rn.f32 	%f1012, %f980, %f988, %f948;
	fma.rn.f32 	%f1013, %f980, %f989, %f949;
	fma.rn.f32 	%f1014, %f980, %f990, %f950;
	fma.rn.f32 	%f1015, %f980, %f991, %f951;
	fma.rn.f32 	%f1016, %f980, %f992, %f952;
	fma.rn.f32 	%f1017, %f981, %f985, %f953;
	fma.rn.f32 	%f1018, %f981, %f986, %f954;
	fma.rn.f32 	%f1019, %f981, %f987, %f955;
	fma.rn.f32 	%f1020, %f981, %f988, %f956;
	fma.rn.f32 	%f1021, %f982, %f985, %f957;
	fma.rn.f32 	%f1022, %f982, %f986, %f958;
	fma.rn.f32 	%f1023, %f982, %f987, %f959;
	fma.rn.f32 	%f1024, %f982, %f988, %f960;
	fma.rn.f32 	%f1025, %f983, %f985, %f961;
	fma.rn.f32 	%f1026, %f983, %f986, %f962;
	fma.rn.f32 	%f1027, %f983, %f987, %f963;
	fma.rn.f32 	%f1028, %f983, %f988, %f964;
	fma.rn.f32 	%f1029, %f983, %f989, %f965;
	fma.rn.f32 	%f1030, %f983, %f990, %f966;
	fma.rn.f32 	%f1031, %f983, %f991, %f967;
	fma.rn.f32 	%f1032, %f983, %f992, %f968;
	fma.rn.f32 	%f1033, %f984, %f985, %f969;
	fma.rn.f32 	%f1034, %f984, %f986, %f970;
	fma.rn.f32 	%f1035, %f984, %f987, %f971;
	fma.rn.f32 	%f1036, %f984, %f988, %f972;
	fma.rn.f32 	%f1037, %f984, %f989, %f973;
	fma.rn.f32 	%f1038, %f984, %f990, %f974;
	fma.rn.f32 	%f1039, %f984, %f991, %f975;
	fma.rn.f32 	%f1040, %f984, %f992, %f976;
	shl.b32 	%r31, %r5, 12;
	shl.b32 	%r32, %r1, 7;
	add.s32 	%r33, %r32, %r31;
	cvt.u64.u32 	%rd16, %r10;
	add.s64 	%rd17, %rd16, %rd10;
	cvt.u64.u32 	%rd18, %r33;
	add.s64 	%rd19, %rd17, %rd18;
	shl.b64 	%rd20, %rd19, 2;
	add.s64 	%rd21, %rd4, %rd20;
	st.global.v4.f32 	[%rd21], {%f993, %f994, %f995, %f996};
	st.global.v4.f32 	[%rd21+128], {%f997, %f998, %f999, %f1000};
	st.global.v4.f32 	[%rd21+256], {%f1001, %f1002, %f1003, %f1004};
	st.global.v4.f32 	[%rd21+512], {%f1005, %f1006, %f1007, %f1008};
	st.global.v4.f32 	[%rd21+384], {%f1009, %f1010, %f1011, %f1012};
	st.global.v4.f32 	[%rd21+640], {%f1013, %f1014, %f1015, %f1016};
	st.global.v4.f32 	[%rd21+8192], {%f1017, %f1018, %f1019, %f1020};
	st.global.v4.f32 	[%rd21+8320], {%f1021, %f1022, %f1023, %f1024};
	st.global.v4.f32 	[%rd21+8448], {%f1025, %f1026, %f1027, %f1028};
	st.global.v4.f32 	[%rd21+8704], {%f1029, %f1030, %f1031, %f1032};
	st.global.v4.f32 	[%rd21+8576], {%f1033, %f1034, %f1035, %f1036};
	st.global.v4.f32 	[%rd21+8832], {%f1037, %f1038, %f1039, %f1040};
	ret;

}


// ===== COMPILED SASS (sm_100) =====

	.target	sm_100

	.elftype	@"ET_EXEC"


//--------------------- .note.nv.tkinfo           --------------------------
	.section	.note.nv.tkinfo,"",@"SHT_NOTE"
	.sectionflags	@"SHF_NOTE_NV_TKINFO"
	.tkinfo
        /*0018*/ 	.word	0x00000002
        /*0030*/ 	.string	""
        /*0030*/ 	.string	"ptxas"
        /*0030*/ 	.string	"Cuda compilation tools, release 13.0, V13.0.88"
        /*0030*/ 	.string	"Build cuda_13.0.r13.0/compiler.36424714_0"
        /*0030*/ 	.string	"-arch sm_100 -m 64 "



//--------------------- .note.nv.cuinfo           --------------------------
	.section	.note.nv.cuinfo,"",@"SHT_NOTE"
	.sectionflags	@"SHF_NOTE_NV_CUINFO"
        /*0018*/ 	.short	0x0002
        /*001a*/ 	.short	0x0064
        /*001c*/ 	.short	0x0082
	.zero		2


//--------------------- .nv.info                  --------------------------
	.section	.nv.info,"",@"SHT_CUDA_INFO"
	.align	4


	//----- nvinfo : EIATTR_REGCOUNT
	.align		4
        /*0000*/ 	.byte	0x04, 0x2f
        /*0002*/ 	.short	(.L_1 - .L_0)
	.align		4
.L_0:
        /*0004*/ 	.word	index@(_Z26sgemm_double_buffer_kernelILi32ELi32ELi32EEvPfS0_S0_)
        /*0008*/ 	.word	0x0000005f


	//----- nvinfo : EIATTR_FRAME_SIZE
	.align		4
.L_1:
        /*000c*/ 	.byte	0x04, 0x11
        /*000e*/ 	.short	(.L_3 - .L_2)
	.align		4
.L_2:
        /*0010*/ 	.word	index@(_Z26sgemm_double_buffer_kernelILi32ELi32ELi32EEvPfS0_S0_)
        /*0014*/ 	.word	0x00000000


	//----- nvinfo : EIATTR_REGCOUNT
	.align		4
.L_3:
        /*0018*/ 	.byte	0x04, 0x2f
        /*001a*/ 	.short	(.L_5 - .L_4)
	.align		4
.L_4:
        /*001c*/ 	.word	index@(_Z26sgemm_double_buffer_kernelILi128ELi128ELi128EEvPfS0_S0_)
        /*0020*/ 	.word	0x0000006f


	//----- nvinfo : EIATTR_FRAME_SIZE
	.align		4
.L_5:
        /*0024*/ 	.byte	0x04, 0x11
        /*0026*/ 	.short	(.L_7 - .L_6)
	.align		4
.L_6:
        /*0028*/ 	.word	index@(_Z26sgemm_double_buffer_kernelILi128ELi128ELi128EEvPfS0_S0_)
        /*002c*/ 	.word	0x00000000


	//----- nvinfo : EIATTR_REGCOUNT
	.align		4
.L_7:
        /*0030*/ 	.byte	0x04, 0x2f
        /*0032*/ 	.short	(.L_9 - .L_8)
	.align		4
.L_8:
        /*0034*/ 	.word	index@(_Z26sgemm_double_buffer_kernelILi1024ELi1024ELi1024EEvPfS0_S0_)
        /*0038*/ 	.word	0x00000074


	//----- nvinfo : EIATTR_FRAME_SIZE
	.align		4
.L_9:
        /*003c*/ 	.byte	0x04, 0x11
        /*003e*/ 	.short	(.L_11 - .L_10)
	.align		4
.L_10:
        /*0040*/ 	.word	index@(_Z26sgemm_double_buffer_kernelILi1024ELi1024ELi1024EEvPfS0_S0_)
        /*0044*/ 	.word	0x00000000


	//----- nvinfo : EIATTR_REGCOUNT
	.align		4
.L_11:
        /*0048*/ 	.byte	0x04, 0x2f
        /*004a*/ 	.short	(.L_13 - .L_12)
	.align		4
.L_12:
        /*004c*/ 	.word	index@(_Z26sgemm_double_buffer_kernelILi640000ELi128ELi32EEvPfS0_S0_)
        /*0050*/ 	.word	0x00000060


	//----- nvinfo : EIATTR_FRAME_SIZE
	.align		4
.L_13:
        /*0054*/ 	.byte	0x04, 0x11
        /*0056*/ 	.short	(.L_15 - .L_14)
	.align		4
.L_14:
        /*0058*/ 	.word	index@(_Z26sgemm_double_buffer_kernelILi640000ELi128ELi32EEvPfS0_S0_)
        /*005c*/ 	.word	0x00000000


	//----- nvinfo : EIATTR_REGCOUNT
	.align		4
.L_15:
        /*0060*/ 	.byte	0x04, 0x2f
        /*0062*/ 	.short	(.L_17 - .L_16)
	.align		4
.L_16:
        /*0064*/ 	.word	index@(_Z26sgemm_double_buffer_kernelILi640000ELi32ELi16EEvPfS0_S0_)
        /*0068*/ 	.word	0x0000005f


	//----- nvinfo : EIATTR_FRAME_SIZE
	.align		4
.L_17:
        /*006c*/ 	.byte	0x04, 0x11
        /*006e*/ 	.short	(.L_19 - .L_18)
	.align		4
.L_18:
        /*0070*/ 	.word	index@(_Z26sgemm_double_buffer_kernelILi640000ELi32ELi16EEvPfS0_S0_)
        /*0074*/ 	.word	0x00000000


	//----- nvinfo : EIATTR_MIN_STACK_SIZE
	.align		4
.L_19:
        /*0078*/ 	.byte	0x04, 0x12
        /*007a*/ 	.short	(.L_21 - .L_20)
	.align		4
.L_20:
        /*007c*/ 	.word	index@(_Z26sgemm_double_buffer_kernelILi640000ELi32ELi16EEvPfS0_S0_)
        /*0080*/ 	.word	0x00000000


	//----- nvinfo : EIATTR_MIN_STACK_SIZE
	.align		4
.L_21:
        /*0084*/ 	.byte	0x04, 0x12
        /*0086*/ 	.short	(.L_23 - .L_22)
	.align		4
.L_22:
        /*0088*/ 	.word	index@(_Z26sgemm_double_buffer_kernelILi640000ELi128ELi32EEvPfS0_S0_)
        /*008c*/ 	.word	0x00000000


	//----- nvinfo : EIATTR_MIN_STACK_SIZE
	.align		4
.L_23:
        /*0090*/ 	.byte	0x04, 0x12
        /*0092*/ 	.short	(.L_25 - .L_24)
	.align		4
.L_24:
        /*0094*/ 	.word	index@(_Z26sgemm_double_buffer_kernelILi1024ELi1024ELi1024EEvPfS0_S0_)
        /*0098*/ 	.word	0x00000000


	//----- nvinfo : EIATTR_MIN_STACK_SIZE
	.align		4
.L_25:
        /*009c*/ 	.byte	0x04, 0x12
        /*009e*/ 	.short	(.L_27 - .L_26)
	.align		4
.L_26:
        /*00a0*/ 	.word	index@(_Z26sgemm_double_buffer_kernelILi128ELi128ELi128EEvPfS0_S0_)
        /*00a4*/ 	.word	0x00000000


	//----- nvinfo : EIATTR_MIN_STACK_SIZE
	.align		4
.L_27:
        /*00a8*/ 	.byte	0x04, 0x12
        /*00aa*/ 	.short	(.L_29 - .L_28)
	.align		4
.L_28:
        /*00ac*/ 	.word	index@(_Z26sgemm_double_buffer_kernelILi32ELi32ELi32EEvPfS0_S0_)
        /*00b0*/ 	.word	0x00000000
.L_29:


//--------------------- .nv.compat                --------------------------
	.section	.nv.compat,"",@"SHT_CUDA_COMPAT_INFO"
	.align	4
        /*0000*/ 	.byte	0x02, 0x09, 0x00, 0x00, 0x02, 0x02, 0x01, 0x00, 0x02, 0x05, 0x05, 0x00, 0x03, 0x07, 0x01, 0x01
        /*0010*/ 	.byte	0x02, 0x03, 0x00, 0x00, 0x02, 0x06, 0x01, 0x00, 0x04, 0x0b, 0x08, 0x00, 0x09, 0x00, 0x00, 0x00
        /*0020*/ 	.byte	0x00, 0x00, 0x00, 0x00


//--------------------- .nv.info._Z26sgemm_double_buffer_kernelILi640000ELi32ELi16EEvPfS0_S0_ --------------------------
	.section	.nv.info._Z26sgemm_double_buffer_kernelILi640000ELi32ELi16EEvPfS0_S0_,"",@"SHT_CUDA_INFO"
	.sectionflags	@""
	.align	4


	//----- nvinfo : EIATTR_CUDA_API_VERSION
	.align		4
        /*0000*/ 	.byte	0x04, 0x37
        /*0002*/ 	.short	(.L_31 - .L_30)
.L_30:
        /*0004*/ 	.word	0x00000082


	//----- nvinfo : EIATTR_KPARAM_INFO
	.align		4
.L_31:
        /*0008*/ 	.byte	0x04, 0x17
        /*000a*/ 	.short	(.L_33 - .L_32)
.L_32:
        /*000c*/ 	.word	0x00000000
        /*0010*/ 	.short	0x0002
        /*0012*/ 	.short	0x0010
        /*0014*/ 	.byte	0x00, 0xf5, 0x21, 0x00


	//----- nvinfo : EIATTR_KPARAM_INFO
	.align		4
.L_33:
        /*0018*/ 	.byte	0x04, 0x17
        /*001a*/ 	.short	(.L_35 - .L_34)
.L_34:
        /*001c*/ 	.word	0x00000000
        /*0020*/ 	.short	0x0001
        /*0022*/ 	.short	0x0008
        /*0024*/ 	.byte	0x00, 0xf5, 0x21, 0x00


	//----- nvinfo : EIATTR_KPARAM_INFO
	.align		4
.L_35:
        /*0028*/ 	.byte	0x04, 0x17
        /*002a*/ 	.short	(.L_37 - .L_36)
.L_36:
        /*002c*/ 	.word	0x00000000
        /*0030*/ 	.short	0x0000
        /*0032*/ 	.short	0x0000
        /*0034*/ 	.byte	0x00, 0xf5, 0x21, 0x00


	//----- nvinfo : EIATTR_SPARSE_MMA_MASK
	.align		4
.L_37:
        /*0038*/ 	.byte	0x03, 0x50
        /*003a*/ 	.short	0x0000


	//----- nvinfo : EIATTR_MAXREG_COUNT
	.align		4
        /*003c*/ 	.byte	0x03, 0x1b
        /*003e*/ 	.short	0x00ff


	//----- nvinfo : EIATTR_NUM_BARRIERS
	.align		4
        /*0040*/ 	.byte	0x02, 0x4c
        /*0042*/ 	.byte	0x01
	.zero		1


	//----- nvinfo : EIATTR_MERCURY_ISA_VERSION
	.align		4
        /*0044*/ 	.byte	0x03, 0x5f
        /*0046*/ 	.short	0x0101


	//----- nvinfo : EIATTR_VRC_CTA_INIT_COUNT
	.align		4
        /*0048*/ 	.byte	0x02, 0x4a
	.zero		1
	.zero		1


	//----- nvinfo : EIATTR_EXIT_INSTR_OFFSETS
	.align		4
        /*004c*/ 	.byte	0x04, 0x1c
        /*004e*/ 	.short	(.L_39 - .L_38)


	//   ....[0]....
.L_38:
        /*0050*/ 	.word	0x00003880


	//----- nvinfo : EIATTR_CBANK_PARAM_SIZE
	.align		4
.L_39:
        /*0054*/ 	.byte	0x03, 0x19
        /*0056*/ 	.short	0x0018


	//----- nvinfo : EIATTR_PARAM_CBANK
	.align		4
        /*0058*/ 	.byte	0x04, 0x0a
        /*005a*/ 	.short	(.L_41 - .L_40)
	.align		4
.L_40:
        /*005c*/ 	.word	index@(.nv.constant0._Z26sgemm_double_buffer_kernelILi640000ELi32ELi16EEvPfS0_S0_)
        /*0060*/ 	.short	0x0380
        /*0062*/ 	.short	0x0018


	//----- nvinfo : EIATTR_SW_WAR
	.align		4
.L_41:
        /*0064*/ 	.byte	0x04, 0x36
        /*0066*/ 	.short	(.L_43 - .L_42)
.L_42:
        /*0068*/ 	.word	0x00000008
.L_43:


//--------------------- .nv.info._Z26sgemm_double_buffer_kernelILi640000ELi128ELi32EEvPfS0_S0_ --------------------------
	.section	.nv.info._Z26sgemm_double_buffer_kernelILi640000ELi128ELi32EEvPfS0_S0_,"",@"SHT_CUDA_INFO"
	.sectionflags	@""
	.align	4


	//----- nvinfo : EIATTR_CUDA_API_VERSION
	.align		4
        /*0000*/ 	.byte	0x04, 0x37
        /*0002*/ 	.short	(.L_45 - .L_44)
.L_44:
        /*0004*/ 	.word	0x00000082


	//----- nvinfo : EIATTR_KPARAM_INFO
	.align		4
.L_45:
        /*0008*/ 	.byte	0x04, 0x17
        /*000a*/ 	.short	(.L_47 - .L_46)
.L_46:
        /*000c*/ 	.word	0x00000000
        /*0010*/ 	.short	0x0002
        /*0012*/ 	.short	0x0010
        /*0014*/ 	.byte	0x00, 0xf5, 0x21, 0x00


	//----- nvinfo : EIATTR_KPARAM_INFO
	.align		4
.L_47:
        /*0018*/ 	.byte	0x04, 0x17
        /*001a*/ 	.short	(.L_49 - .L_48)
.L_48:
        /*001c*/ 	.word	0x00000000
        /*0020*/ 	.short	0x0001
        /*0022*/ 	.short	0x0008
        /*0024*/ 	.byte	0x00, 0xf5, 0x21, 0x00


	//----- nvinfo : EIATTR_KPARAM_INFO
	.align		4
.L_49:
        /*0028*/ 	.byte	0x04, 0x17
        /*002a*/ 	.short	(.L_51 - .L_50)
.L_50:
        /*002c*/ 	.word	0x00000000
        /*0030*/ 	.short	0x0000
        /*0032*/ 	.short	0x0000
        /*0034*/ 	.byte	0x00, 0xf5, 0x21, 0x00


	//----- nvinfo : EIATTR_SPARSE_MMA_MASK
	.align		4
.L_51:
        /*0038*/ 	.byte	0x03, 0x50
        /*003a*/ 	.short	0x0000


	//----- nvinfo : EIATTR_MAXREG_COUNT
	.align		4
        /*003c*/ 	.byte	0x03, 0x1b
        /*003e*/ 	.short	0x00ff


	//----- nvinfo : EIATTR_NUM_BARRIERS
	.align		4
        /*0040*/ 	.byte	0x02, 0x4c
        /*0042*/ 	.byte	0x01
	.zero		1


	//----- nvinfo : EIATTR_MERCURY_ISA_VERSION
	.align		4
        /*0044*/ 	.byte	0x03, 0x5f
        /*0046*/ 	.short	0x0101


	//----- nvinfo : EIATTR_VRC_CTA_INIT_COUNT
	.align		4
        /*0048*/ 	.byte	0x02, 0x4a
	.zero		1
	.zero		1


	//----- nvinfo : EIATTR_EXIT_INSTR_OFFSETS
	.align		4
        /*004c*/ 	.byte	0x04, 0x1c
        /*004e*/ 	.short	(.L_53 - .L_52)


	//   ....[0]....
.L_52:
        /*0050*/ 	.word	0x00008df0


	//----- nvinfo : EIATTR_CBANK_PARAM_SIZE
	.align		4
.L_53:
        /*0054*/ 	.byte	0x03, 0x19
        /*0056*/ 	.short	0x0018


	//----- nvinfo : EIATTR_PARAM_CBANK
	.align		4
        /*0058*/ 	.byte	0x04, 0x0a
        /*005a*/ 	.short	(.L_55 - .L_54)
	.align		4
.L_54:
        /*005c*/ 	.word	index@(.nv.constant0._Z26sgemm_double_buffer_kernelILi640000ELi128ELi32EEvPfS0_S0_)
        /*0060*/ 	.short	0x0380
        /*0062*/ 	.short	0x0018


	//----- nvinfo : EIATTR_SW_WAR
	.align		4
.L_55:
        /*0064*/ 	.byte	0x04, 0x36
        /*0066*/ 	.short	(.L_57 - .L_56)
.L_56:
        /*0068*/ 	.word	0x00000008
.L_57:


//--------------------- .nv.info._Z26sgemm_double_buffer_kernelILi1024ELi1024ELi1024EEvPfS0_S0_ --------------------------
	.section	.nv.info._Z26sgemm_double_buffer_kernelILi1024ELi1024ELi1024EEvPfS0_S0_,"",@"SHT_CUDA_INFO"
	.sectionflags	@""
	.align	4


	//----- nvinfo : EIATTR_CUDA_API_VERSION
	.align		4
        /*0000*/ 	.byte	0x04, 0x37
        /*0002*/ 	.short	(.L_59 - .L_58)
.L_58:
        /*0004*/ 	.word	0x00000082


	//----- nvinfo : EIATTR_KPARAM_INFO
	.align		4
.L_59:
        /*0008*/ 	.byte	0x04, 0x17
        /*000a*/ 	.short	(.L_61 - .L_60)
.L_60:
        /*000c*/ 	.word	0x00000000
        /*0010*/ 	.short	0x0002
        /*0012*/ 	.short	0x0010
        /*0014*/ 	.byte	0x00, 0xf5, 0x21, 0x00


	//----- nvinfo : EIATTR_KPARAM_INFO
	.align		4
.L_61:
        /*0018*/ 	.byte	0x04, 0x17
        /*001a*/ 	.short	(.L_63 - .L_62)
.L_62:
        /*001c*/ 	.word	0x00000000
        /*0020*/ 	.short	0x0001
        /*0022*/ 	.short	0x0008
        /*0024*/ 	.byte	0x00, 0xf5, 0x21, 0x00


	//----- nvinfo : EIATTR_KPARAM_INFO
	.align		4
.L_63:
        /*0028*/ 	.byte	0x04, 0x17
        /*002a*/ 	.short	(.L_65 - .L_64)
.L_64:
        /*002c*/ 	.word	0x00000000
        /*0030*/ 	.short	0x0000
        /*0032*/ 	.short	0x0000
        /*0034*/ 	.byte	0x00, 0xf5, 0x21, 0x00


	//----- nvinfo : EIATTR_SPARSE_MMA_MASK
	.align		4
.L_65:
        /*0038*/ 	.byte	0x03, 0x50
        /*003a*/ 	.short	0x0000


	//----- nvinfo : EIATTR_MAXREG_COUNT
	.align		4
        /*003c*/ 	.byte	0x03, 0x1b
        /*003e*/ 	.short	0x00ff


	//----- nvinfo : EIATTR_NUM_BARRIERS
	.align		4
        /*0040*/ 	.byte	0x02, 0x4c
        /*0042*/ 	.byte	0x01
	.zero		1


	//----- nvinfo : EIATTR_MERCURY_ISA_VERSION
	.align		4
        /*0044*/ 	.byte	0x03, 0x5f
        /*0046*/ 	.short	0x0101


	//----- nvinfo : EIATTR_VRC_CTA_INIT_COUNT
	.align		4
        /*0048*/ 	.byte	0x02, 0x4a
	.zero		1
	.zero		1


	//----- nvinfo : EIATTR_EXIT_INSTR_OFFSETS
	.align		4
        /*004c*/ 	.byte	0x04, 0x1c
        /*004e*/ 	.short	(.L_67 - .L_66)


	//   ....[0]....
.L_66:
        /*0050*/ 	.word	0x00011940


	//----- nvinfo : EIATTR_CBANK_PARAM_SIZE
	.align		4
.L_67:
        /*0054*/ 	.byte	0x03, 0x19
        /*0056*/ 	.short	0x0018


	//----- nvinfo : EIATTR_PARAM_CBANK
	.align		4
        /*0058*/ 	.byte	0x04, 0x0a
        /*005a*/ 	.short	(.L_69 - .L_68)
	.align		4
.L_68:
        /*005c*/ 	.word	index@(.nv.constant0._Z26sgemm_double_buffer_kernelILi1024ELi1024ELi1024EEvPfS0_S0_)
        /*0060*/ 	.short	0x0380
        /*0062*/ 	.short	0x0018


	//----- nvinfo : EIATTR_SW_WAR
	.align		4
.L_69:
        /*0064*/ 	.byte	0x04, 0x36
        /*0066*/ 	.short	(.L_71 - .L_70)
.L_70:
        /*0068*/ 	.word	0x00000008
.L_71:


//--------------------- .nv.info._Z26sgemm_double_buffer_kernelILi128ELi128ELi128EEvPfS0_S0_ --------------------------
	.section	.nv.info._Z26sgemm_double_buffer_kernelILi128ELi128ELi128EEvPfS0_S0_,"",@"SHT_CUDA_INFO"
	.sectionflags	@""
	.align	4


	//----- nvinfo : EIATTR_CUDA_API_VERSION
	.align		4
        /*0000*/ 	.byte	0x04, 0x37
        /*0002*/ 	.short	(.L_73 - .L_72)
.L_72:
        /*0004*/ 	.word	0x00000082


	//----- nvinfo : EIATTR_KPARAM_INFO
	.align		4
.L_73:
        /*0008*/ 	.byte	0x04, 0x17
        /*000a*/ 	.short	(.L_75 - .L_74)
.L_74:
        /*000c*/ 	.word	0x00000000
        /*0010*/ 	.short	0x0002
        /*0012*/ 	.short	0x0010
        /*0014*/ 	.byte	0x00, 0xf5, 0x21, 0x00


	//----- nvinfo : EIATTR_KPARAM_INFO
	.align		4
.L_75:
        /*0018*/ 	.byte	0x04, 0x17
        /*001a*/ 	.short	(.L_77 - .L_76)
.L_76:
        /*001c*/ 	.word	0x00000000
        /*0020*/ 	.short	0x0001
        /*0022*/ 	.short	0x0008
        /*0024*/ 	.byte	0x00, 0xf5, 0x21, 0x00


	//----- nvinfo : EIATTR_KPARAM_INFO
	.align		4
.L_77:
        /*0028*/ 	.byte	0x04, 0x17
        /*002a*/ 	.short	(.L_79 - .L_78)
.L_78:
        /*002c*/ 	.word	0x00000000
        /*0030*/ 	.short	0x0000
        /*0032*/ 	.short	0x0000
        /*0034*/ 	.byte	0x00, 0xf5, 0x21, 0x00


	//----- nvinfo : EIATTR_SPARSE_MMA_MASK
	.align		4
.L_79:
        /*0038*/ 	.byte	0x03, 0x50
        /*003a*/ 	.short	0x0000


	//----- nvinfo : EIATTR_MAXREG_COUNT
	.align		4
        /*003c*/ 	.byte	0x03, 0x1b
        /*003e*/ 	.short	0x00ff


	//----- nvinfo : EIATTR_NUM_BARRIERS
	.align		4
        /*0040*/ 	.byte	0x02, 0x4c
        /*0042*/ 	.byte	0x01
	.zero		1


	//----- nvinfo : EIATTR_MERCURY_ISA_VERSION
	.align		4
        /*0044*/ 	.byte	0x03, 0x5f
        /*0046*/ 	.short	0x0101


	//----- nvinfo : EIATTR_VRC_CTA_INIT_COUNT
	.align		4
        /*0048*/ 	.byte	0x02, 0x4a
	.zero		1
	.zero		1


	//----- nvinfo : EIATTR_EXIT_INSTR_OFFSETS
	.align		4
        /*004c*/ 	.byte	0x04, 0x1c
        /*004e*/ 	.short	(.L_81 - .L_80)


	//   ....[0]....
.L_80:
        /*0050*/ 	.word	0x00022be0


	//----- nvinfo : EIATTR_CBANK_PARAM_SIZE
	.align		4
.L_81:
        /*0054*/ 	.byte	0x03, 0x19
        /*0056*/ 	.short	0x0018


	//----- nvinfo : EIATTR_PARAM_CBANK
	.align		4
        /*0058*/ 	.byte	0x04, 0x0a
        /*005a*/ 	.short	(.L_83 - .L_82)
	.align		4
.L_82:
        /*005c*/ 	.word	index@(.nv.constant0._Z26sgemm_double_buffer_kernelILi128ELi128ELi128EEvPfS0_S0_)
        /*0060*/ 	.short	0x0380
        /*0062*/ 	.short	0x0018


	//----- nvinfo : EIATTR_SW_WAR
	.align		4
.L_83:
        /*0064*/ 	.byte	0x04, 0x36
        /*0066*/ 	.short	(.L_85 - .L_84)
.L_84:
        /*0068*/ 	.word	0x00000008
.L_85:


//--------------------- .nv.info._Z26sgemm_double_buffer_kernelILi32ELi32ELi32EEvPfS0_S0_ --------------------------
	.section	.nv.info._Z26sgemm_double_buffer_kernelILi32ELi32ELi32EEvPfS0_S0_,"",@"SHT_CUDA_INFO"
	.sectionflags	@""
	.align	4


	//----- nvinfo : EIATTR_CUDA_API_VERSION
	.align		4
        /*0000*/ 	.byte	0x04, 0x37
        /*0002*/ 	.short	(.L_87 - .L_86)
.L_86:
        /*0004*/ 	.word	0x00000082


	//----- nvinfo : EIATTR_KPARAM_INFO
	.align		4
.L_87:
        /*0008*/ 	.byte	0x04, 0x17
        /*000a*/ 	.short	(.L_89 - .L_88)
.L_88:
        /*000c*/ 	.word	0x00000000
        /*0010*/ 	.short	0x0002
        /*0012*/ 	.short	0x0010
        /*0014*/ 	.byte	0x00, 0xf5, 0x21, 0x00


	//----- nvinfo : EIATTR_KPARAM_INFO
	.align		4
.L_89:
        /*0018*/ 	.byte	0x04, 0x17
        /*001a*/ 	.short	(.L_91 - .L_90)
.L_90:
        /*001c*/ 	.word	0x00000000
        /*0020*/ 	.short	0x0001
        /*0022*/ 	.short	0x0008
        /*0024*/ 	.byte	0x00, 0xf5, 0x21, 0x00


	//----- nvinfo : EIATTR_KPARAM_INFO
	.align		4
.L_91:
        /*0028*/ 	.byte	0x04, 0x17
        /*002a*/ 	.short	(.L_93 - .L_92)
.L_92:
        /*002c*/ 	.word	0x00000000
        /*0030*/ 	.short	0x0000
        /*0032*/ 	.short	0x0000
        /*0034*/ 	.byte	0x00, 0xf5, 0x21, 0x00


	//----- nvinfo : EIATTR_SPARSE_MMA_MASK
	.align		4
.L_93:
        /*0038*/ 	.byte	0x03, 0x50
        /*003a*/ 	.short	0x0000


	//----- nvinfo : EIATTR_MAXREG_COUNT
	.align		4
        /*003c*/ 	.byte	0x03, 0x1b
        /*003e*/ 	.short	0x00ff


	//----- nvinfo : EIATTR_NUM_BARRIERS
	.align		4
        /*0040*/ 	.byte	0x02, 0x4c
        /*0042*/ 	.byte	0x01
	.zero		1


	//----- nvinfo : EIATTR_MERCURY_ISA_VERSION
	.align		4
        /*0044*/ 	.byte	0x03, 0x5f
        /*0046*/ 	.short	0x0101


	//----- nvinfo : EIATTR_VRC_CTA_INIT_COUNT
	.align		4
        /*0048*/ 	.byte	0x02, 0x4a
	.zero		1
	.zero		1


	//----- nvinfo : EIATTR_EXIT_INSTR_OFFSETS
	.align		4
        /*004c*/ 	.byte	0x04, 0x1c
        /*004e*/ 	.short	(.L_95 - .L_94)


	//   ....[0]....
.L_94:
        /*0050*/ 	.word	0x00006d80


	//----- nvinfo : EIATTR_CBANK_PARAM_SIZE
	.align		4
.L_95:
        /*0054*/ 	.byte	0x03, 0x19
        /*0056*/ 	.short	0x0018


	//----- nvinfo : EIATTR_PARAM_CBANK
	.align		4
        /*0058*/ 	.byte	0x04, 0x0a
        /*005a*/ 	.short	(.L_97 - .L_96)
	.align		4
.L_96:
        /*005c*/ 	.word	index@(.nv.constant0._Z26sgemm_double_buffer_kernelILi32ELi32ELi32EEvPfS0_S0_)
        /*0060*/ 	.short	0x0380
        /*0062*/ 	.short	0x0018


	//----- nvinfo : EIATTR_SW_WAR
	.align		4
.L_97:
        /*0064*/ 	.byte	0x04, 0x36
        /*0066*/ 	.short	(.L_99 - .L_98)
.L_98:
        /*0068*/ 	.word	0x00000008
.L_99:


//--------------------- .nv.callgraph             --------------------------
	.section	.nv.callgraph,"",@"SHT_CUDA_CALLGRAPH"
	.align	4
	.sectionentsize	8
	.align		4
        /*0000*/ 	.word	0x00000000
	.align		4
        /*0004*/ 	.word	0xffffffff
	.align		4
        /*0008*/ 	.word	0x00000000
	.align		4
        /*000c*/ 	.word	0xfffffffe
	.align		4
        /*0010*/ 	.word	0x00000000
	.align		4
        /*0014*/ 	.word	0xfffffffd
	.align		4
        /*0018*/ 	.word	0x00000000
	.align		4
        /*001c*/ 	.word	0xfffffffc


//--------------------- .text._Z26sgemm_double_buffer_kernelILi640000ELi32ELi16EEvPfS0_S0_ --------------------------
	.section	.text._Z26sgemm_double_buffer_kernelILi640000ELi32ELi16EEvPfS0_S0_,"ax",@progbits
	.align	128
        .global         _Z26sgemm_double_buffer_kernelILi640000ELi32ELi16EEvPfS0_S0_
        .type           _Z26sgemm_double_buffer_kernelILi640000ELi32ELi16EEvPfS0_S0_,@function
        .size           _Z26sgemm_double_buffer_kernelILi640000ELi32ELi16EEvPfS0_S0_,(.L_x_6 - _Z26sgemm_double_buffer_kernelILi640000ELi32ELi16EEvPfS0_S0_)
        .other          _Z26sgemm_double_buffer_kernelILi640000ELi32ELi16EEvPfS0_S0_,@"STO_CUDA_ENTRY STV_DEFAULT"
_Z26sgemm_double_buffer_kernelILi640000ELi32ELi16EEvPfS0_S0_:
.text._Z26sgemm_double_buffer_kernelILi640000ELi32ELi16EEvPfS0_S0_:
[----:B------:R-:W-:Y:S01]  /*0000*/  LDC R1, c[0x0][0x37c] ;  /* 0x0000df00ff017b82 */ /* 0x000fe20000000800 */
[----:B------:R-:W0:Y:S07]  /*0010*/  S2R R20, SR_TID.Y ;  /* 0x0000000000147919 */ /* 0x000e2e0000002200 */
[----:B------:R-:W1:Y:S01]  /*0020*/  S2UR UR4, SR_CTAID.X ;  /* 0x00000000000479c3 */ /* 0x000e620000002500 */
[----:B------:R-:W2:Y:S01]  /*0030*/  LDCU.64 UR6, c[0x0][0x388] ;  /* 0x00007100ff0677ac */ /* 0x000ea20008000a00 */
[----:B------:R-:W0:Y:S01]  /*0040*/  S2R R61, SR_TID.X ;  /* 0x00000000003d7919 */ /* 0x000e220000002100 */
[----:B------:R-:W3:Y:S01]  /*0050*/  LDCU.64 UR8, c[0x0][0x358] ;  /* 0x00006b00ff0877ac */ /* 0x000ee20008000a00 */
[----:B------:R-:W4:Y:S04]  /*0060*/  S2R R41, SR_CTAID.Y ;  /* 0x0000000000297919 */ /* 0x000f280000002600 */
[----:B------:R-:W5:Y:S01]  /*0070*/  LDC.64 R30, c[0x0][0x380] ;  /* 0x0000e000ff1e7b82 */ /* 0x000f620000000a00 */
[----:B-1----:R-:W-:Y:S01]  /*0080*/  USHF.L.U32 UR4, UR4, 0x7, URZ ;  /* 0x0000000704047899 */ /* 0x002fe200080006ff */
[----:B0-----:R-:W-:-:S02]  /*0090*/  LEA R69, R20, R61, 0x4 ;  /* 0x0000003d14457211 */ /* 0x001fc400078e20ff */
[----:B------:R-:W-:Y:S02]  /*00a0*/  SHF.L.U32 R46, R61, 0x2, RZ ;  /* 0x000000023d2e7819 */ /* 0x000fe400000006ff */
[C---:B------:R-:W-:Y:S02]  /*00b0*/  SHF.L.U32 R0, R69.reuse, 0x3, RZ ;  /* 0x0000000345007819 */ /* 0x040fe400000006ff */
[----:B------:R-:W-:Y:S02]  /*00c0*/  SHF.L.U32 R4, R69, 0x2, RZ ;  /* 0x0000000245047819 */ /* 0x000fe400000006ff */
[----:B------:R-:W-:Y:S02]  /*00d0*/  LOP3.LUT R0, R0, 0x3fff0, RZ, 0xc0, !PT ;  /* 0x0003fff000007812 */ /* 0x000fe400078ec0ff */
[----:B------:R-:W-:Y:S02]  /*00e0*/  LOP3.LUT R3, R46, 0x4, RZ, 0xc0, !PT ;  /* 0x000000042e037812 */ /* 0x000fe400078ec0ff */
[----:B----4-:R-:W-:-:S02]  /*00f0*/  LEA R0, R41, R0, 0xb ;  /* 0x0000000029007211 */ /* 0x010fc400078e58ff */
[----:B------:R-:W-:Y:S02]  /*0100*/  LOP3.LUT R2, R69, 0x7fe0, RZ, 0xc0, !PT ;  /* 0x00007fe045027812 */ /* 0x000fe400078ec0ff */
[----:B------:R-:W-:Y:S02]  /*0110*/  LOP3.LUT R5, R4, 0x7c, RZ, 0xc0, !PT ;  /* 0x0000007c04057812 */ /* 0x000fe400078ec0ff */
[----:B------:R-:W-:Y:S02]  /*0120*/  IADD3 R3, PT, PT, R0, R3, RZ ;  /* 0x0000000300037210 */ /* 0x000fe40007ffe0ff */
[----:B------:R-:W-:-:S03]  /*0130*/  IADD3 R2, P0, P1, R5, UR4, R2 ;  /* 0x0000000405027c10 */ /* 0x000fc6000f91e002 */
[----:B-----5:R-:W-:Y:S01]  /*0140*/  IMAD.WIDE.U32 R30, R3, 0x4, R30 ;  /* 0x00000004031e7825 */ /* 0x020fe200078e001e */
[----:B------:R-:W-:Y:S02]  /*0150*/  IADD3.X R3, PT, PT, RZ, RZ, RZ, P0, P1 ;  /* 0x000000ffff037210 */ /* 0x000fe400007e24ff */
[C---:B--2---:R-:W-:Y:S02]  /*0160*/  LEA R48, P0, R2.reuse, UR6, 0x2 ;  /* 0x0000000602307c11 */ /* 0x044fe4000f8010ff */
[----:B---3--:R-:W2:Y:S02]  /*0170*/  LDG.E.128.CONSTANT R16, desc[UR8][R30.64] ;  /* 0x000000081e107981 */ /* 0x008ea4000c1e9d00 */
[----:B------:R-:W-:-:S05]  /*0180*/  LEA.HI.X R49, R2, UR7, R3, 0x2, P0 ;  /* 0x0000000702317c11 */ /* 0x000fca00080f1403 */
[----:B------:R-:W3:Y:S01]  /*0190*/  LDG.E.128.CONSTANT R36, desc[UR8][R48.64] ;  /* 0x0000000830247981 */ /* 0x000ee2000c1e9d00 */
[----:B------:R-:W0:Y:S01]  /*01a0*/  S2UR UR6, SR_CgaCtaId ;  /* 0x00000000000679c3 */ /* 0x000e220000008800 */
[----:B------:R-:W-:Y:S01]  /*01b0*/  SHF.L.U32 R0, R61, 0x9, RZ ;  /* 0x000000093d007819 */ /* 0x000fe200000006ff */
[----:B------:R-:W-:-:S03]  /*01c0*/  UMOV UR5, 0x400 ;  /* 0x0000040000057882 */ /* 0x000fc60000000000 */
[----:B------:R-:W-:-:S04]  /*01d0*/  LOP3.LUT R0, R0, 0x200, RZ, 0xc0, !PT ;  /* 0x0000020000007812 */ /* 0x000fc800078ec0ff */
[----:B------:R-:W-:Y:S01]  /*01e0*/  LEA.HI R0, R69, R0, RZ, 0x1f ;  /* 0x0000000045007211 */ /* 0x000fe200078ff8ff */
[----:B0-----:R-:W-:Y:S02]  /*01f0*/  ULEA UR7, UR6, UR5, 0x18 ;  /* 0x0000000506077291 */ /* 0x001fe4000f8ec0ff */
[----:B------:R-:W-:-:S04]  /*0200*/  UIADD3 UR5, UPT, UPT, UR5, 0x2000, URZ ;  /* 0x0000200005057890 */ /* 0x000fc8000fffe0ff */
[----:B------:R-:W-:Y:S01]  /*0210*/  ULEA UR5, UR6, UR5, 0x18 ;  /* 0x0000000506057291 */ /* 0x000fe2000f8ec0ff */
[----:B------:R-:W-:Y:S02]  /*0220*/  LEA R32, R0, UR7, 0x2 ;  /* 0x0000000700207c11 */ /* 0x000fe4000f8e10ff */
[----:B------:R-:W-:-:S03]  /*0230*/  LEA R20, R20, UR7, 0x4 ;  /* 0x0000000714147c11 */ /* 0x000fc6000f8e20ff */
[----:B------:R-:W-:Y:S02]  /*0240*/  LEA R69, R69, UR5, 0x4 ;  /* 0x0000000545457c11 */ /* 0x000fe4000f8e20ff */
[----:B------:R-:W-:Y:S01]  /*0250*/  LEA R61, R61, UR5, 0x4 ;  /* 0x000000053d3d7c11 */ /* 0x000fe2000f8e20ff */
[----:B--2---:R-:W-:Y:S04]  /*0260*/  STS [R32], R16 ;  /* 0x0000001020007388 */ /* 0x004fe80000000800 */
[----:B------:R-:W-:Y:S04]  /*0270*/  STS [R32+0x200], R17 ;  /* 0x0002001120007388 */ /* 0x000fe80000000800 */
[----:B------:R-:W-:Y:S04]  /*0280*/  STS [R32+0x400], R18 ;  /* 0x0004001220007388 */ /* 0x000fe80000000800 */
[----:B------:R-:W-:Y:S04]  /*0290*/  STS [R32+0x600], R19 ;  /* 0x0006001320007388 */ /* 0x000fe80000000800 */
[----:B---3--:R-:W-:Y:S01]  /*02a0*/  STS.128 [R69], R36 ;  /* 0x0000002445007388 */ /* 0x008fe20000000c00 */
[----:B------:R-:W-:Y:S06]  /*02b0*/  BAR.SYNC.DEFER_BLOCKING 0x0 ;  /* 0x0000000000007b1d */ /* 0x000fec0000010000 */
[----:B------:R-:W-:Y:S04]  /*02c0*/  LDS.128 R4, [R20] ;  /* 0x0000000014047984 */ /* 0x000fe80000000c00 */
[----:B------:R-:W0:Y:S04]  /*02d0*/  LDS.128 R24, [R61] ;  /* 0x000000003d187984 */ /* 0x000e280000000c00 */
[----:B------:R-:W-:Y:S04]  /*02e0*/  LDS.128 R12, [R20+0x200] ;  /* 0x00020000140c7984 */ /* 0x000fe80000000c00 */
[----:B------:R-:W1:Y:S04]  /*02f0*/  LDS.128 R56, [R61+0x200] ;  /* 0x000200003d387984 */ /* 0x000e680000000c00 */
[----:B------:R-:W2:Y:S04]  /*0300*/  LDS.128 R8, [R20+0x100] ;  /* 0x0001000014087984 */ /* 0x000ea80000000c00 */
[----:B------:R-:W3:Y:S04]  /*0310*/  LDS.128 R52, [R20+0x300] ;  /* 0x0003000014347984 */ /* 0x000ee80000000c00 */
[----:B------:R-:W4:Y:S04]  /*0320*/  LDS.128 R16, [R61+0x100] ;  /* 0x000100003d107984 */ /* 0x000f280000000c00 */
[----:B------:R-:W5:Y:S01]  /*0330*/  LDS.128 R36, [R61+0x300] ;  /* 0x000300003d247984 */ /* 0x000f620000000c00 */
[C---:B0-----:R-:W-:Y:S01]  /*0340*/  FFMA R43, R4.reuse, R24, RZ ;  /* 0x00000018042b7223 */ /* 0x041fe200000000ff */
[C---:B------:R-:W-:Y:S01]  /*0350*/  FFMA R42, R4.reuse, R25, RZ ;  /* 0x00000019042a7223 */ /* 0x040fe200000000ff */
[C---:B------:R-:W-:Y:S01]  /*0360*/  FFMA R35, R4.reuse, R26, RZ ;  /* 0x0000001a04237223 */ /* 0x040fe200000000ff */
[----:B------:R-:W-:Y:S01]  /*0370*/  FFMA R64, R4, R27, RZ ;  /* 0x0000001b04407223 */ /* 0x000fe200000000ff */
[C---:B------:R-:W-:Y:S01]  /*0380*/  FFMA R70, R5.reuse, R24, RZ ;  /* 0x0000001805467223 */ /* 0x040fe200000000ff */
[C---:B------:R-:W-:Y:S01]  /*0390*/  FFMA R68, R5.reuse, R25, RZ ;  /* 0x0000001905447223 */ /* 0x040fe200000000ff */
[C---:B------:R-:W-:Y:S01]  /*03a0*/  FFMA R47, R5.reuse, R26, RZ ;  /* 0x0000001a052f7223 */ /* 0x040fe200000000ff */
[----:B------:R-:W-:Y:S01]  /*03b0*/  FFMA R74, R5, R27, RZ ;  /* 0x0000001b054a7223 */ /* 0x000fe200000000ff */
[C---:B-1----:R-:W-:Y:S01]  /*03c0*/  FFMA R43, R12.reuse, R56, R43 ;  /* 0x000000380c2b7223 */ /* 0x042fe2000000002b */
[C---:B------:R-:W-:Y:S01]  /*03d0*/  FFMA R42, R12.reuse, R57, R42 ;  /* 0x000000390c2a7223 */ /* 0x040fe2000000002a */
[C---:B------:R-:W-:Y:S01]  /*03e0*/  FFMA R35, R12.reuse, R58, R35 ;  /* 0x0000003a0c237223 */ /* 0x040fe20000000023 */
[----:B------:R-:W-:Y:S01]  /*03f0*/  FFMA R64, R12, R59, R64 ;  /* 0x0000003b0c407223 */ /* 0x000fe20000000040 */
[-C--:B------:R-:W-:Y:S01]  /*0400*/  FFMA R65, R6, R24.reuse, RZ ;  /* 0x0000001806417223 */ /* 0x080fe200000000ff */
[-C--:B------:R-:W-:Y:S01]  /*0410*/  FFMA R86, R7, R24.reuse, RZ ;  /* 0x0000001807567223 */ /* 0x080fe200000000ff */
[-C--:B--2---:R-:W-:Y:S01]  /*0420*/  FFMA R63, R8, R24.reuse, RZ ;  /* 0x00000018083f7223 */ /* 0x084fe200000000ff */
[-C--:B------:R-:W-:Y:S01]  /*0430*/  FFMA R12, R9, R24.reuse, RZ ;  /* 0x00000018090c7223 */ /* 0x080fe200000000ff */
[-C--:B------:R-:W-:Y:S01]  /*0440*/  FFMA R29, R10, R24.reuse, RZ ;  /* 0x000000180a1d7223 */ /* 0x080fe200000000ff */
[----:B------:R-:W-:Y:S01]  /*0450*/  FFMA R40, R11, R24, RZ ;  /* 0x000000180b287223 */ /* 0x000fe200000000ff */
[-C--:B------:R-:W-:Y:S01]  /*0460*/  FFMA R23, R6, R25.reuse, RZ ;  /* 0x0000001906177223 */ /* 0x080fe200000000ff */
[-C--:B------:R-:W-:Y:S01]  /*0470*/  FFMA R78, R7, R25.reuse, RZ ;  /* 0x00000019074e7223 */ /* 0x080fe200000000ff */
[-C--:B------:R-:W-:Y:S01]  /*0480*/  FFMA R72, R8, R25.reuse, RZ ;  /* 0x0000001908487223 */ /* 0x080fe200000000ff */
[-C--:B------:R-:W-:Y:S01]  /*0490*/  FFMA R24, R9, R25.reuse, RZ ;  /* 0x0000001909187223 */ /* 0x080fe200000000ff */
[-C--:B------:R-:W-:Y:S01]  /*04a0*/  FFMA R21, R10, R25.reuse, RZ ;  /* 0x000000190a157223 */ /* 0x080fe200000000ff */
[----:B------:R-:W-:Y:S01]  /*04b0*/  FFMA R62, R11, R25, RZ ;  /* 0x000000190b3e7223 */ /* 0x000fe200000000ff */
[C---:B------:R-:W-:Y:S01]  /*04c0*/  FFMA R70, R13.reuse, R56, R70 ;  /* 0x000000380d467223 */ /* 0x040fe20000000046 */
[C---:B------:R-:W-:Y:S01]  /*04d0*/  FFMA R68, R13.reuse, R57, R68 ;  /* 0x000000390d447223 */ /* 0x040fe20000000044 */
[C---:B------:R-:W-:Y:S01]  /*04e0*/  FFMA R47, R13.reuse, R58, R47 ;  /* 0x0000003a0d2f7223 */ /* 0x040fe2000000002f */
[----:B------:R-:W-:Y:S01]  /*04f0*/  FFMA R74, R13, R59, R74 ;  /* 0x0000003b0d4a7223 */ /* 0x000fe2000000004a */
[-C--:B------:R-:W-:Y:S01]  /*0500*/  FFMA R25, R9, R26.reuse, RZ ;  /* 0x0000001a09197223 */ /* 0x080fe200000000ff */
[-C--:B------:R-:W-:Y:S01]  /*0510*/  FFMA R0, R11, R26.reuse, RZ ;  /* 0x0000001a0b007223 */ /* 0x080fe200000000ff */
[-C--:B------:R-:W-:Y:S01]  /*0520*/  FFMA R34, R9, R27.reuse, RZ ;  /* 0x0000001b09227223 */ /* 0x080fe200000000ff */
[-C--:B------:R-:W-:Y:S01]  /*0530*/  FFMA R13, R6, R26.reuse, RZ ;  /* 0x0000001a060d7223 */ /* 0x080fe200000000ff */
[CC--:B------:R-:W-:Y:S01]  /*0540*/  FFMA R4, R7.reuse, R26.reuse, RZ ;  /* 0x0000001a07047223 */ /* 0x0c0fe200000000ff */
[-C--:B------:R-:W-:Y:S01]  /*0550*/  FFMA R51, R8, R26.reuse, RZ ;  /* 0x0000001a08337223 */ /* 0x080fe200000000ff */
[----:B------:R-:W-:Y:S01]  /*0560*/  FFMA R33, R10, R26, RZ ;  /* 0x0000001a0a217223 */ /* 0x000fe200000000ff */
[-C--:B------:R-:W-:Y:S01]  /*0570*/  FFMA R76, R8, R27.reuse, RZ ;  /* 0x0000001b084c7223 */ /* 0x080fe200000000ff */
[-C--:B------:R-:W-:Y:S01]  /*0580*/  FFMA R5, R6, R27.reuse, RZ ;  /* 0x0000001b06057223 */ /* 0x080fe200000000ff */
[-C--:B------:R-:W-:Y:S01]  /*0590*/  FFMA R2, R7, R27.reuse, RZ ;  /* 0x0000001b07027223 */ /* 0x080fe200000000ff */
[-C--:B------:R-:W-:Y:S01]  /*05a0*/  FFMA R3, R10, R27.reuse, RZ ;  /* 0x0000001b0a037223 */ /* 0x080fe200000000ff */
[----:B------:R-:W-:Y:S01]  /*05b0*/  FFMA R28, R11, R27, RZ ;  /* 0x0000001b0b1c7223 */ /* 0x000fe200000000ff */
[-C--:B---3--:R-:W-:Y:S01]  /*05c0*/  FFMA R27, R54, R56.reuse, R29 ;  /* 0x00000038361b7223 */ /* 0x088fe2000000001d */
[-C--:B------:R-:W-:Y:S01]  /*05d0*/  FFMA R72, R52, R57.reuse, R72 ;  /* 0x0000003934487223 */ /* 0x080fe20000000048 */
[C---:B------:R-:W-:Y:S01]  /*05e0*/  FFMA R26, R53.reuse, R56, R12 ;  /* 0x00000038351a7223 */ /* 0x040fe2000000000c */
[C---:B------:R-:W-:Y:S01]  /*05f0*/  FFMA R24, R53.reuse, R57, R24 ;  /* 0x0000003935187223 */ /* 0x040fe20000000018 */
[CC--:B------:R-:W-:Y:S01]  /*0600*/  FFMA R25, R53.reuse, R58.reuse, R25 ;  /* 0x0000003a35197223 */ /* 0x0c0fe20000000019 */
[----:B------:R-:W-:Y:S01]  /*0610*/  FFMA R34, R53, R59, R34 ;  /* 0x0000003b35227223 */ /* 0x000fe20000000022 */
[-C--:B------:R-:W-:Y:S01]  /*0620*/  FFMA R90, R14, R57.reuse, R23 ;  /* 0x000000390e5a7223 */ /* 0x080fe20000000017 */
[-C--:B------:R-:W-:Y:S01]  /*0630*/  FFMA R78, R15, R57.reuse, R78 ;  /* 0x000000390f4e7223 */ /* 0x080fe2000000004e */
[-C--:B------:R-:W-:Y:S01]  /*0640*/  FFMA R50, R54, R57.reuse, R21 ;  /* 0x0000003936327223 */ /* 0x080fe20000000015 */
[C---:B------:R-:W-:Y:S01]  /*0650*/  FFMA R62, R55.reuse, R57, R62 ;  /* 0x00000039373e7223 */ /* 0x040fe2000000003e */
[-C--:B------:R-:W-:Y:S01]  /*0660*/  FFMA R29, R55, R58.reuse, R0 ;  /* 0x0000003a371d7223 */ /* 0x080fe20000000000 */
[-C--:B------:R-:W-:Y:S01]  /*0670*/  FFMA R51, R52, R58.reuse, R51 ;  /* 0x0000003a34337223 */ /* 0x080fe20000000033 */
[-C--:B------:R-:W-:Y:S01]  /*0680*/  FFMA R57, R14, R58.reuse, R13 ;  /* 0x0000003a0e397223 */ /* 0x080fe2000000000d */
[-C--:B------:R-:W-:Y:S01]  /*0690*/  FFMA R53, R15, R58.reuse, R4 ;  /* 0x0000003a0f357223 */ /* 0x080fe20000000004 */
[----:B------:R-:W-:Y:S01]  /*06a0*/  FFMA R33, R54, R58, R33 ;  /* 0x0000003a36217223 */ /* 0x000fe20000000021 */
[C---:B----4-:R-:W-:Y:S01]  /*06b0*/  FFMA R23, R6.reuse, R16, RZ ;  /* 0x0000001006177223 */ /* 0x050fe200000000ff */
[C---:B------:R-:W-:Y:S01]  /*06c0*/  FFMA R0, R6.reuse, R17, RZ ;  /* 0x0000001106007223 */ /* 0x040fe200000000ff */
[C---:B------:R-:W-:Y:S01]  /*06d0*/  FFMA R21, R6.reuse, R18, RZ ;  /* 0x0000001206157223 */ /* 0x040fe200000000ff */
[----:B------:R-:W-:Y:S01]  /*06e0*/  FFMA R8, R6, R19, RZ ;  /* 0x0000001306087223 */ /* 0x000fe200000000ff */
[----:B------:R-:W-:Y:S01]  /*06f0*/  FFMA R58, R54, R59, R3 ;  /* 0x0000003b363a7223 */ /* 0x000fe20000000003 */
[C---:B------:R-:W-:Y:S01]  /*0700*/  FFMA R71, R10.reuse, R16, RZ ;  /* 0x000000100a477223 */ /* 0x040fe200000000ff */
[C---:B------:R-:W-:Y:S01]  /*0710*/  FFMA R6, R10.reuse, R17, RZ ;  /* 0x000000110a067223 */ /* 0x040fe200000000ff */
[----:B------:R-:W-:Y:S01]  /*0720*/  FFMA R67, R10, R18, RZ ;  /* 0x000000120a437223 */ /* 0x000fe200000000ff */
[C---:B------:R-:W-:Y:S01]  /*0730*/  FFMA R63, R52.reuse, R56, R63 ;  /* 0x00000038343f7223 */ /* 0x040fe2000000003f */
[----:B------:R-:W-:Y:S01]  /*0740*/  FFMA R76, R52, R59, R76 ;  /* 0x0000003b344c7223 */ /* 0x000fe2000000004c */
[-C--:B------:R-:W-:Y:S01]  /*0750*/  FFMA R3, R7, R18.reuse, RZ ;  /* 0x0000001207037223 */ /* 0x080fe200000000ff */
[----:B------:R-:W-:Y:S01]  /*0760*/  FFMA R10, R10, R19, RZ ;  /* 0x000000130a0a7223 */ /* 0x000fe200000000ff */
[----:B------:R-:W-:Y:S01]  /*0770*/  FFMA R4, R11, R18, RZ ;  /* 0x000000120b047223 */ /* 0x000fe200000000ff */
[----:B------:R-:W-:Y:S01]  /*0780*/  FFMA R52, R15, R59, R2 ;  /* 0x0000003b0f347223 */ /* 0x000fe20000000002 */
[C---:B------:R-:W-:Y:S01]  /*0790*/  FFMA R12, R7.reuse, R16, RZ ;  /* 0x00000010070c7223 */ /* 0x040fe200000000ff */
[C---:B------:R-:W-:Y:S01]  /*07a0*/  FFMA R2, R7.reuse, R17, RZ ;  /* 0x0000001107027223 */ /* 0x040fe200000000ff */
[----:B------:R-:W-:Y:S01]  /*07b0*/  FFMA R84, R7, R19, RZ ;  /* 0x0000001307547223 */ /* 0x000fe200000000ff */
[CC--:B------:R-:W-:Y:S01]  /*07c0*/  FFMA R65, R14.reuse, R56.reuse, R65 ;  /* 0x000000380e417223 */ /* 0x0c0fe20000000041 */
[-C--:B------:R-:W-:Y:S01]  /*07d0*/  FFMA R86, R15, R56.reuse, R86 ;  /* 0x000000380f567223 */ /* 0x080fe20000000056 */
[C---:B------:R-:W-:Y:S01]  /*07e0*/  FFMA R40, R55.reuse, R56, R40 ;  /* 0x0000003837287223 */ /* 0x040fe20000000028 */
[CC--:B------:R-:W-:Y:S01]  /*07f0*/  FFMA R88, R14.reuse, R59.reuse, R5 ;  /* 0x0000003b0e587223 */ /* 0x0c0fe20000000005 */
[----:B------:R-:W-:Y:S01]  /*0800*/  FFMA R28, R55, R59, R28 ;  /* 0x0000003b371c7223 */ /* 0x000fe2000000001c */
[-C--:B-----5:R-:W-:Y:S01]  /*0810*/  FFMA R21, R14, R38.reuse, R21 ;  /* 0x000000260e157223 */ /* 0x0a0fe20000000015 */
[-C--:B------:R-:W-:Y:S01]  /*0820*/  FFMA R22, R15, R38.reuse, R3 ;  /* 0x000000260f167223 */ /* 0x080fe20000000003 */
[----:B------:R-:W-:Y:S01]  /*0830*/  FFMA R67, R54, R38, R67 ;  /* 0x0000002636437223 */ /* 0x000fe20000000043 */
[C---:B------:R-:W-:Y:S01]  /*0840*/  FFMA R66, R11.reuse, R16, RZ ;  /* 0x000000100b427223 */ /* 0x040fe200000000ff */
[C---:B------:R-:W-:Y:S01]  /*0850*/  FFMA R56, R11.reuse, R17, RZ ;  /* 0x000000110b387223 */ /* 0x040fe200000000ff */
[----:B------:R-:W-:Y:S01]  /*0860*/  FFMA R60, R11, R19, RZ ;  /* 0x000000130b3c7223 */ /* 0x000fe200000000ff */
[C---:B------:R-:W-:Y:S01]  /*0870*/  FFMA R45, R14.reuse, R37, R0 ;  /* 0x000000250e2d7223 */ /* 0x040fe20000000000 */
[----:B------:R-:W-:Y:S01]  /*0880*/  FFMA R73, R14, R39, R8 ;  /* 0x000000270e497223 */ /* 0x000fe20000000008 */
[C---:B------:R-:W-:Y:S01]  /*0890*/  FFMA R3, R54.reuse, R37, R6 ;  /* 0x0000002536037223 */ /* 0x040fe20000000006 */
[----:B------:R-:W-:Y:S01]  /*08a0*/  FFMA R59, R54, R39, R10 ;  /* 0x00000027363b7223 */ /* 0x000fe2000000000a */
[----:B------:R-:W-:Y:S01]  /*08b0*/  FFMA R38, R55, R38, R4 ;  /* 0x0000002637267223 */ /* 0x000fe20000000004 */
[-C--:B------:R-:W-:Y:S01]  /*08c0*/  FFMA R23, R14, R36.reuse, R23 ;  /* 0x000000240e177223 */ /* 0x080fe20000000017 */
[CC--:B------:R-:W-:Y:S01]  /*08d0*/  FFMA R0, R15.reuse, R36.reuse, R12 ;  /* 0x000000240f007223 */ /* 0x0c0fe2000000000c */
[C---:B------:R-:W-:Y:S01]  /*08e0*/  FFMA R2, R15.reuse, R37, R2 ;  /* 0x000000250f027223 */ /* 0x040fe20000000002 */
[----:B------:R-:W-:Y:S01]  /*08f0*/  FFMA R84, R15, R39, R84 ;  /* 0x000000270f547223 */ /* 0x000fe20000000054 */
[----:B------:R-:W-:Y:S01]  /*0900*/  LDS.128 R8, [R20+0x400] ;  /* 0x0004000014087984 */ /* 0x000fe20000000c00 */
[-C--:B------:R-:W-:Y:S01]  /*0910*/  FFMA R71, R54, R36.reuse, R71 ;  /* 0x0000002436477223 */ /* 0x080fe20000000047 */
[C---:B------:R-:W-:Y:S01]  /*0920*/  FFMA R66, R55.reuse, R36, R66 ;  /* 0x0000002437427223 */ /* 0x040fe20000000042 */
[C---:B------:R-:W-:Y:S01]  /*0930*/  FFMA R56, R55.reuse, R37, R56 ;  /* 0x0000002537387223 */ /* 0x040fe20000000038 */
[----:B------:R-:W0:Y:S01]  /*0940*/  LDS.128 R4, [R61+0x400] ;  /* 0x000400003d047984 */ /* 0x000e220000000c00 */
[----:B------:R-:W-:-:S03]  /*0950*/  FFMA R60, R55, R39, R60 ;  /* 0x00000027373c7223 */ /* 0x000fc6000000003c */
[----:B------:R-:W1:Y:S04]  /*0960*/  LDS.128 R12, [R61+0x500] ;  /* 0x000500003d0c7984 */ /* 0x000e680000000c00 */
[----:B------:R-:W2:Y:S01]  /*0970*/  LDS.128 R16, [R20+0x500] ;  /* 0x0005000014107984 */ /* 0x000ea20000000c00 */
[-C--:B0-----:R-:W-:Y:S01]  /*0980*/  FFMA R79, R8, R6.reuse, R35 ;  /* 0x00000006084f7223 */ /* 0x081fe20000000023 */
[CC--:B------:R-:W-:Y:S01]  /*0990*/  FFMA R35, R9.reuse, R6.reuse, R47 ;  /* 0x0000000609237223 */ /* 0x0c0fe2000000002f */
[----:B------:R-:W-:Y:S01]  /*09a0*/  FFMA R36, R9, R7, R74 ;  /* 0x0000000709247223 */ /* 0x000fe2000000004a */
[C---:B------:R-:W-:Y:S01]  /*09b0*/  FFMA R47, R10.reuse, R5, R90 ;  /* 0x000000050a2f7223 */ /* 0x040fe2000000005a */
[CC--:B------:R-:W-:Y:S01]  /*09c0*/  FFMA R74, R11.reuse, R6.reuse, R53 ;  /* 0x000000060b4a7223 */ /* 0x0c0fe20000000035 */
[C---:B-1----:R-:W-:Y:S01]  /*09d0*/  FFMA R44, R10.reuse, R13, R45 ;  /* 0x0000000d0a2c7223 */ /* 0x042fe2000000002d */
[C---:B------:R-:W-:Y:S01]  /*09e0*/  FFMA R77, R10.reuse, R7, R88 ;  /* 0x000000070a4d7223 */ /* 0x040fe20000000058 */
[----:B------:R-:W-:Y:S01]  /*09f0*/  FFMA R39, R10, R6, R57 ;  /* 0x000000060a277223 */ /* 0x000fe20000000039 */
[----:B--2---:R-:W-:Y:S01]  /*0a00*/  FFMA R82, R18, R13, R3 ;  /* 0x0000000d12527223 */ /* 0x004fe20000000003 */
[----:B------:R-:W-:Y:S01]  /*0a10*/  FFMA R3, R11, R14, R22 ;  /* 0x0000000e0b037223 */ /* 0x000fe20000000016 */
[----:B------:R-:W-:Y:S01]  /*0a20*/  FFMA R22, R10, R15, R73 ;  /* 0x0000000f0a167223 */ /* 0x000fe20000000049 */
[C---:B------:R-:W-:Y:S01]  /*0a30*/  FFMA R53, R16.reuse, R4, R63 ;  /* 0x0000000410357223 */ /* 0x040fe2000000003f */
[C---:B------:R-:W-:Y:S01]  /*0a40*/  FFMA R72, R16.reuse, R5, R72 ;  /* 0x0000000510487223 */ /* 0x040fe20000000048 */
[C---:B------:R-:W-:Y:S01]  /*0a50*/  FFMA R51, R16.reuse, R6, R51 ;  /* 0x0000000610337223 */ /* 0x040fe20000000033 */
[----:B------:R-:W-:Y:S01]  /*0a60*/  FFMA R90, R16, R7, R76 ;  /* 0x00000007105a7223 */ /* 0x000fe2000000004c */
[----:B------:R-:W-:Y:S01]  /*0a70*/  FFMA R45, R19, R14, R38 ;  /* 0x0000000e132d7223 */ /* 0x000fe20000000026 */
[C---:B------:R-:W-:Y:S01]  /*0a80*/  FFMA R80, R18.reuse, R15, R59 ;  /* 0x0000000f12507223 */ /* 0x040fe2000000003b */
[C---:B------:R-:W-:Y:S01]  /*0a90*/  FFMA R88, R17.reuse, R4, R26 ;  /* 0x0000000411587223 */ /* 0x040fe2000000001a */
[C---:B------:R-:W-:Y:S01]  /*0aa0*/  FFMA R16, R17.reuse, R5, R24 ;  /* 0x0000000511107223 */ /* 0x040fe20000000018 */
[C---:B------:R-:W-:Y:S01]  /*0ab0*/  FFMA R73, R17.reuse, R6, R25 ;  /* 0x0000000611497223 */ /* 0x040fe20000000019 */
[----:B------:R-:W-:Y:S01]  /*0ac0*/  FFMA R92, R17, R7, R34 ;  /* 0x00000007115c7223 */ /* 0x000fe20000000022 */
[C---:B------:R-:W-:Y:S01]  /*0ad0*/  FFMA R71, R18.reuse, R12, R71 ;  /* 0x0000000c12477223 */ /* 0x040fe20000000047 */
[----:B------:R-:W-:Y:S01]  /*0ae0*/  FFMA R67, R18, R14, R67 ;  /* 0x0000000e12437223 */ /* 0x000fe20000000043 */
[C---:B------:R-:W-:Y:S01]  /*0af0*/  FFMA R38, R8.reuse, R5, R42 ;  /* 0x0000000508267223 */ /* 0x040fe2000000002a */
[----:B------:R-:W-:Y:S01]  /*0b00*/  FFMA R54, R8, R7, R64 ;  /* 0x0000000708367223 */ /* 0x000fe20000000040 */
[C---:B------:R-:W-:Y:S01]  /*0b10*/  FFMA R59, R18.reuse, R4, R27 ;  /* 0x00000004123b7223 */ /* 0x040fe2000000001b */
[C---:B------:R-:W-:Y:S01]  /*0b20*/  FFMA R17, R18.reuse, R5, R50 ;  /* 0x0000000512117223 */ /* 0x040fe20000000032 */
[C---:B------:R-:W-:Y:S01]  /*0b30*/  FFMA R57, R18.reuse, R6, R33 ;  /* 0x0000000612397223 */ /* 0x040fe20000000021 */
[----:B------:R-:W-:Y:S01]  /*0b40*/  FFMA R75, R18, R7, R58 ;  /* 0x00000007124b7223 */ /* 0x000fe2000000003a */
[CC--:B------:R-:W-:Y:S01]  /*0b50*/  FFMA R23, R10.reuse, R12.reuse, R23 ;  /* 0x0000000c0a177223 */ /* 0x0c0fe20000000017 */
[-C--:B------:R-:W-:Y:S01]  /*0b60*/  FFMA R0, R11, R12.reuse, R0 ;  /* 0x0000000c0b007223 */ /* 0x080fe20000000000 */
[----:B------:R-:W-:Y:S01]  /*0b70*/  FFMA R66, R19, R12, R66 ;  /* 0x0000000c13427223 */ /* 0x000fe20000000042 */
[-C--:B------:R-:W-:Y:S01]  /*0b80*/  FFMA R2, R11, R13.reuse, R2 ;  /* 0x0000000d0b027223 */ /* 0x080fe20000000002 */
[----:B------:R-:W-:Y:S01]  /*0b90*/  FFMA R56, R19, R13, R56 ;  /* 0x0000000d13387223 */ /* 0x000fe20000000038 */
[----:B------:R-:W-:Y:S01]  /*0ba0*/  FFMA R21, R10, R14, R21 ;  /* 0x0000000e0a157223 */ /* 0x000fe20000000015 */
[-C--:B------:R-:W-:Y:S01]  /*0bb0*/  FFMA R84, R11, R15.reuse, R84 ;  /* 0x0000000f0b547223 */ /* 0x080fe20000000054 */
[----:B------:R-:W-:Y:S01]  /*0bc0*/  FFMA R60, R19, R15, R60 ;  /* 0x0000000f133c7223 */ /* 0x000fe2000000003c */
[-C--:B------:R-:W-:Y:S01]  /*0bd0*/  FFMA R43, R8, R4.reuse, R43 ;  /* 0x00000004082b7223 */ /* 0x080fe2000000002b */
[CC--:B------:R-:W-:Y:S01]  /*0be0*/  FFMA R70, R9.reuse, R4.reuse, R70 ;  /* 0x0000000409467223 */ /* 0x0c0fe20000000046 */
[-C--:B------:R-:W-:Y:S01]  /*0bf0*/  FFMA R68, R9, R5.reuse, R68 ;  /* 0x0000000509447223 */ /* 0x080fe20000000044 */
[-C--:B------:R-:W-:Y:S01]  /*0c00*/  FFMA R37, R10, R4.reuse, R65 ;  /* 0x000000040a257223 */ /* 0x080fe20000000041 */
[CC--:B------:R-:W-:Y:S01]  /*0c10*/  FFMA R64, R11.reuse, R4.reuse, R86 ;  /* 0x000000040b407223 */ /* 0x0c0fe20000000056 */
[C---:B------:R-:W-:Y:S01]  /*0c20*/  FFMA R42, R11.reuse, R5, R78 ;  /* 0x000000050b2a7223 */ /* 0x040fe2000000004e */
[----:B------:R-:W-:Y:S01]  /*0c30*/  FFMA R52, R11, R7, R52 ;  /* 0x000000070b347223 */ /* 0x000fe20000000034 */
[C---:B------:R-:W-:Y:S01]  /*0c40*/  FFMA R18, R19.reuse, R5, R62 ;  /* 0x0000000513127223 */ /* 0x040fe2000000003e */
[----:B------:R-:W-:Y:S01]  /*0c50*/  LDS.128 R8, [R20+0x600] ;  /* 0x0006000014087984 */ /* 0x000fe20000000c00 */
[C---:B------:R-:W-:Y:S01]  /*0c60*/  FFMA R50, R19.reuse, R4, R40 ;  /* 0x0000000413327223 */ /* 0x040fe20000000028 */
[C---:B------:R-:W-:Y:S01]  /*0c70*/  FFMA R62, R19.reuse, R6, R29 ;  /* 0x00000006133e7223 */ /* 0x040fe2000000001d */
[----:B------:R-:W-:Y:S01]  /*0c80*/  FFMA R58, R19, R7, R28 ;  /* 0x00000007133a7223 */ /* 0x000fe2000000001c */
[----:B------:R-:W0:Y:S04]  /*0c90*/  LDS.128 R12, [R61+0x600] ;  /* 0x000600003d0c7984 */ /* 0x000e280000000c00 */
[----:B------:R-:W1:Y:S04]  /*0ca0*/  LDS.128 R24, [R20+0x700] ;  /* 0x0007000014187984 */ /* 0x000e680000000c00 */
[----:B------:R-:W2:Y:S01]  /*0cb0*/  LDS.128 R4, [R61+0x700] ;  /* 0x000700003d047984 */ /* 0x000ea20000000c00 */
[CC--:B0-----:R-:W-:Y:S01]  /*0cc0*/  FFMA R55, R8.reuse, R12.reuse, R43 ;  /* 0x0000000c08377223 */ /* 0x0c1fe2000000002b */
[----:B------:R-:W-:Y:S01]  /*0cd0*/  FFMA R40, R11, R12, R64 ;  /* 0x0000000c0b287223 */ /* 0x000fe20000000040 */
[C---:B------:R-:W-:Y:S01]  /*0ce0*/  FFMA R38, R8.reuse, R13, R38 ;  /* 0x0000000d08267223 */ /* 0x040fe20000000026 */
[C---:B------:R-:W-:Y:S01]  /*0cf0*/  FFMA R79, R8.reuse, R14, R79 ;  /* 0x0000000e084f7223 */ /* 0x040fe2000000004f */
[----:B------:R-:W-:Y:S01]  /*0d00*/  FFMA R76, R8, R15, R54 ;  /* 0x0000000f084c7223 */ /* 0x000fe20000000036 */
[C---:B------:R-:W-:Y:S01]  /*0d10*/  FFMA R78, R9.reuse, R12, R70 ;  /* 0x0000000c094e7223 */ /* 0x040fe20000000046 */
[C---:B------:R-:W-:Y:S01]  /*0d20*/  FFMA R86, R9.reuse, R13, R68 ;  /* 0x0000000d09567223 */ /* 0x040fe20000000044 */
[C---:B------:R-:W-:Y:S01]  /*0d30*/  FFMA R63, R9.reuse, R14, R35 ;  /* 0x0000000e093f7223 */ /* 0x040fe20000000023 */
[----:B------:R-:W-:Y:S01]  /*0d40*/  FFMA R36, R9, R15, R36 ;  /* 0x0000000f09247223 */ /* 0x000fe20000000024 */
[-C--:B-1----:R-:W-:Y:S01]  /*0d50*/  FFMA R28, R25, R13.reuse, R16 ;  /* 0x0000000d191c7223 */ /* 0x082fe20000000010 */
[C---:B------:R-:W-:Y:S01]  /*0d60*/  FFMA R37, R10.reuse, R12, R37 ;  /* 0x0000000c0a257223 */ /* 0x040fe20000000025 */
[-C--:B------:R-:W-:Y:S01]  /*0d70*/  FFMA R47, R10, R13.reuse, R47 ;  /* 0x0000000d0a2f7223 */ /* 0x080fe2000000002f */
[-C--:B------:R-:W-:Y:S01]  /*0d80*/  FFMA R42, R11, R13.reuse, R42 ;  /* 0x0000000d0b2a7223 */ /* 0x080fe2000000002a */
[-C--:B------:R-:W-:Y:S01]  /*0d90*/  FFMA R43, R26, R13.reuse, R17 ;  /* 0x0000000d1a2b7223 */ /* 0x080fe20000000011 */
[----:B------:R-:W-:Y:S01]  /*0da0*/  FFMA R64, R27, R13, R18 ;  /* 0x0000000d1b407223 */ /* 0x000fe20000000012 */
[CC--:B------:R-:W-:Y:S01]  /*0db0*/  FFMA R39, R10.reuse, R14.reuse, R39 ;  /* 0x0000000e0a277223 */ /* 0x0c0fe20000000027 */
[C---:B------:R-:W-:Y:S01]  /*0dc0*/  FFMA R74, R11.reuse, R14, R74 ;  /* 0x0000000e0b4a7223 */ /* 0x040fe2000000004a */
[CC--:B------:R-:W-:Y:S01]  /*0dd0*/  FFMA R77, R10.reuse, R15.reuse, R77 ;  /* 0x0000000f0a4d7223 */ /* 0x0c0fe2000000004d */
[C---:B------:R-:W-:Y:S01]  /*0de0*/  FFMA R52, R11.reuse, R15, R52 ;  /* 0x0000000f0b347223 */ /* 0x040fe20000000034 */
[C---:B--2---:R-:W-:Y:S01]  /*0df0*/  FFMA R23, R10.reuse, R4, R23 ;  /* 0x000000040a177223 */ /* 0x044fe20000000017 */
[C---:B------:R-:W-:Y:S01]  /*0e00*/  FFMA R44, R10.reuse, R5, R44 ;  /* 0x000000050a2c7223 */ /* 0x040fe2000000002c */
[C---:B------:R-:W-:Y:S01]  /*0e10*/  FFMA R21, R10.reuse, R6, R21 ;  /* 0x000000060a157223 */ /* 0x040fe20000000015 */
[----:B------:R-:W-:Y:S01]  /*0e20*/  FFMA R22, R10, R7, R22 ;  /* 0x000000070a167223 */ /* 0x000fe20000000016 */
[C---:B------:R-:W-:Y:S01]  /*0e30*/  FFMA R0, R11.reuse, R4, R0 ;  /* 0x000000040b007223 */ /* 0x040fe20000000000 */
        /* <DEDUP_REMOVED lines=11> */
[----:B------:R-:W-:Y:S01]  /*0ef0*/  LDS.128 R16, [R61+0x800] ;  /* 0x000800003d107984 */ /* 0x000fe20000000c00 */
[C---:B------:R-:W-:Y:S01]  /*0f00*/  FFMA R54, R24.reuse, R13, R72 ;  /* 0x0000000d18367223 */ /* 0x040fe20000000048 */
[C---:B------:R-:W-:Y:S01]  /*0f10*/  FFMA R53, R24.reuse, R12, R53 ;  /* 0x0000000c18357223 */ /* 0x040fe20000000035 */
[C---:B------:R-:W-:Y:S01]  /*0f20*/  FFMA R65, R24.reuse, R14, R51 ;  /* 0x0000000e18417223 */ /* 0x040fe20000000033 */
[----:B------:R-:W0:Y:S01]  /*0f30*/  LDS.128 R8, [R20+0x900] ;  /* 0x0009000014087984 */ /* 0x000e220000000c00 */
[-C--:B------:R-:W-:Y:S01]  /*0f40*/  FFMA R72, R24, R15.reuse, R90 ;  /* 0x0000000f18487223 */ /* 0x080fe2000000005a */
[C---:B------:R-:W-:Y:S01]  /*0f50*/  FFMA R34, R25.reuse, R12, R88 ;  /* 0x0000000c19227223 */ /* 0x040fe20000000058 */
[C---:B------:R-:W-:Y:S01]  /*0f60*/  FFMA R33, R25.reuse, R14, R73 ;  /* 0x0000000e19217223 */ /* 0x040fe20000000049 */
[----:B------:R-:W1:Y:S01]  /*0f70*/  LDS.128 R4, [R61+0x900] ;  /* 0x000900003d047984 */ /* 0x000e620000000c00 */
[-C--:B------:R-:W-:Y:S01]  /*0f80*/  FFMA R70, R25, R15.reuse, R92 ;  /* 0x0000000f19467223 */ /* 0x080fe2000000005c */
[CC--:B------:R-:W-:Y:S01]  /*0f90*/  FFMA R59, R26.reuse, R12.reuse, R59 ;  /* 0x0000000c1a3b7223 */ /* 0x0c0fe2000000003b */
[C---:B------:R-:W-:Y:S01]  /*0fa0*/  FFMA R68, R27.reuse, R12, R50 ;  /* 0x0000000c1b447223 */ /* 0x040fe20000000032 */
[CC--:B------:R-:W-:Y:S01]  /*0fb0*/  FFMA R57, R26.reuse, R14.reuse, R57 ;  /* 0x0000000e1a397223 */ /* 0x0c0fe20000000039 */
[C---:B------:R-:W-:Y:S01]  /*0fc0*/  FFMA R62, R27.reuse, R14, R62 ;  /* 0x0000000e1b3e7223 */ /* 0x040fe2000000003e */
[-C--:B------:R-:W-:Y:S01]  /*0fd0*/  FFMA R75, R26, R15.reuse, R75 ;  /* 0x0000000f1a4b7223 */ /* 0x080fe2000000004b */
[----:B------:R-:W-:Y:S01]  /*0fe0*/  FFMA R58, R27, R15, R58 ;  /* 0x0000000f1b3a7223 */ /* 0x000fe2000000003a */
[----:B------:R-:W2:Y:S04]  /*0ff0*/  LDG.E.128.CONSTANT R48, desc[UR8][R48.64+0x400] ;  /* 0x0004000830307981 */ /* 0x000ea8000c1e9d00 */
[----:B------:R-:W3:Y:S04]  /*1000*/  LDS.128 R12, [R20+0x800] ;  /* 0x00080000140c7984 */ /* 0x000ee80000000c00 */
[----:B------:R-:W-:Y:S01]  /*1010*/  LDS.128 R24, [R61+0xa00] ;  /* 0x000a00003d187984 */ /* 0x000fe20000000c00 */
[C---:B0-----:R-:W-:Y:S01]  /*1020*/  FFMA R53, R8.reuse, R16, R53 ;  /* 0x0000001008357223 */ /* 0x041fe20000000035 */
[C---:B------:R-:W-:Y:S01]  /*1030*/  FFMA R54, R8.reuse, R17, R54 ;  /* 0x0000001108367223 */ /* 0x040fe20000000036 */
[C---:B------:R-:W-:Y:S01]  /*1040*/  FFMA R65, R8.reuse, R18, R65 ;  /* 0x0000001208417223 */ /* 0x040fe20000000041 */
[----:B------:R-:W-:Y:S01]  /*1050*/  FFMA R72, R8, R19, R72 ;  /* 0x0000001308487223 */ /* 0x000fe20000000048 */
[C---:B------:R-:W-:Y:S01]  /*1060*/  FFMA R34, R9.reuse, R16, R34 ;  /* 0x0000001009227223 */ /* 0x040fe20000000022 */
[C---:B------:R-:W-:Y:S01]  /*1070*/  FFMA R28, R9.reuse, R17, R28 ;  /* 0x00000011091c7223 */ /* 0x040fe2000000001c */
[C---:B------:R-:W-:Y:S01]  /*1080*/  FFMA R33, R9.reuse, R18, R33 ;  /* 0x0000001209217223 */ /* 0x040fe20000000021 */
[----:B------:R-:W-:Y:S01]  /*1090*/  FFMA R70, R9, R19, R70 ;  /* 0x0000001309467223 */ /* 0x000fe20000000046 */
[CC--:B------:R-:W-:Y:S01]  /*10a0*/  FFMA R59, R10.reuse, R16.reuse, R59 ;  /* 0x000000100a3b7223 */ /* 0x0c0fe2000000003b */
[C---:B------:R-:W-:Y:S01]  /*10b0*/  FFMA R68, R11.reuse, R16, R68 ;  /* 0x000000100b447223 */ /* 0x040fe20000000044 */
[CC--:B------:R-:W-:Y:S01]  /*10c0*/  FFMA R43, R10.reuse, R17.reuse, R43 ;  /* 0x000000110a2b7223 */ /* 0x0c0fe2000000002b */
[C---:B------:R-:W-:Y:S01]  /*10d0*/  FFMA R64, R11.reuse, R17, R64 ;  /* 0x000000110b407223 */ /* 0x040fe20000000040 */
[CC--:B------:R-:W-:Y:S01]  /*10e0*/  FFMA R57, R10.reuse, R18.reuse, R57 ;  /* 0x000000120a397223 */ /* 0x0c0fe20000000039 */
[C---:B------:R-:W-:Y:S01]  /*10f0*/  FFMA R62, R11.reuse, R18, R62 ;  /* 0x000000120b3e7223 */ /* 0x040fe2000000003e */
[CC--:B------:R-:W-:Y:S01]  /*1100*/  FFMA R75, R10.reuse, R19.reuse, R75 ;  /* 0x000000130a4b7223 */ /* 0x0c0fe2000000004b */
[C---:B------:R-:W-:Y:S01]  /*1110*/  FFMA R58, R11.reuse, R19, R58 ;  /* 0x000000130b3a7223 */ /* 0x040fe2000000003a */
[C---:B-1----:R-:W-:Y:S01]  /*1120*/  FFMA R71, R10.reuse, R4, R71 ;  /* 0x000000040a477223 */ /* 0x042fe20000000047 */
[C---:B------:R-:W-:Y:S01]  /*1130*/  FFMA R82, R10.reuse, R5, R82 ;  /* 0x000000050a527223 */ /* 0x040fe20000000052 */
[C---:B------:R-:W-:Y:S01]  /*1140*/  FFMA R67, R10.reuse, R6, R67 ;  /* 0x000000060a437223 */ /* 0x040fe20000000043 */
[----:B------:R-:W-:Y:S01]  /*1150*/  FFMA R80, R10, R7, R80 ;  /* 0x000000070a507223 */ /* 0x000fe20000000050 */
[C---:B------:R-:W-:Y:S01]  /*1160*/  FFMA R66, R11.reuse, R4, R66 ;  /* 0x000000040b427223 */ /* 0x040fe20000000042 */
[C---:B------:R-:W-:Y:S01]  /*1170*/  FFMA R56, R11.reuse, R5, R56 ;  /* 0x000000050b387223 */ /* 0x040fe20000000038 */
[C---:B------:R-:W-:Y:S01]  /*1180*/  FFMA R45, R11.reuse, R6, R45 ;  /* 0x000000060b2d7223 */ /* 0x040fe2000000002d */
[----:B------:R-:W-:Y:S01]  /*1190*/  FFMA R60, R11, R7, R60 ;  /* 0x000000070b3c7223 */ /* 0x000fe2000000003c */
[C---:B---3--:R-:W-:Y:S01]  /*11a0*/  FFMA R55, R12.reuse, R16, R55 ;  /* 0x000000100c377223 */ /* 0x048fe20000000037 */
[----:B------:R0:W3:Y:S01]  /*11b0*/  LDG.E.128.CONSTANT R8, desc[UR8][R30.64+0x20] ;  /* 0x000020081e087981 */ /* 0x0000e2000c1e9d00 */
        /* <DEDUP_REMOVED lines=23> */
[----:B------:R-:W1:Y:S04]  /*1330*/  LDS.128 R16, [R20+0xa00] ;  /* 0x000a000014107984 */ /* 0x000e680000000c00 */
[----:B------:R-:W4:Y:S04]  /*1340*/  LDS.128 R12, [R20+0xb00] ;  /* 0x000b0000140c7984 */ /* 0x000f280000000c00 */
[----:B------:R-:W5:Y:S01]  /*1350*/  LDS.128 R4, [R61+0xb00] ;  /* 0x000b00003d047984 */ /* 0x000f620000000c00 */
        /* <DEDUP_REMOVED lines=8> */
[C---:B----4-:R-:W-:Y:S01]  /*13e0*/  FFMA R53, R12.reuse, R24, R53 ;  /* 0x000000180c357223 */ /* 0x050fe20000000035 */
[C---:B------:R-:W-:Y:S01]  /*13f0*/  FFMA R54, R12.reuse, R25, R54 ;  /* 0x000000190c367223 */ /* 0x040fe20000000036 */
[C---:B------:R-:W-:Y:S01]  /*1400*/  FFMA R65, R12.reuse, R26, R65 ;  /* 0x0000001a0c417223 */ /* 0x040fe20000000041 */
[----:B------:R-:W-:Y:S01]  /*1410*/  FFMA R72, R12, R27, R72 ;  /* 0x0000001b0c487223 */ /* 0x000fe20000000048 */
[C---:B------:R-:W-:Y:S01]  /*1420*/  FFMA R34, R13.reuse, R24, R34 ;  /* 0x000000180d227223 */ /* 0x040fe20000000022 */
[C---:B------:R-:W-:Y:S01]  /*1430*/  FFMA R28, R13.reuse, R25, R28 ;  /* 0x000000190d1c7223 */ /* 0x040fe2000000001c */
[C---:B------:R-:W-:Y:S01]  /*1440*/  FFMA R33, R13.reuse, R26, R33 ;  /* 0x0000001a0d217223 */ /* 0x040fe20000000021 */
[----:B------:R-:W-:Y:S01]  /*1450*/  FFMA R70, R13, R27, R70 ;  /* 0x0000001b0d467223 */ /* 0x000fe20000000046 */
[-C--:B------:R-:W-:Y:S01]  /*1460*/  FFMA R37, R18, R24.reuse, R37 ;  /* 0x0000001812257223 */ /* 0x080fe20000000025 */
[-C--:B------:R-:W-:Y:S01]  /*1470*/  FFMA R40, R19, R24.reuse, R40 ;  /* 0x0000001813287223 */ /* 0x080fe20000000028 */
[-C--:B------:R-:W-:Y:S01]  /*1480*/  FFMA R59, R14, R24.reuse, R59 ;  /* 0x000000180e3b7223 */ /* 0x080fe2000000003b */
        /* <DEDUP_REMOVED lines=11> */
[CC--:B------:R-:W-:Y:S01]  /*1540*/  FFMA R75, R14.reuse, R27.reuse, R75 ;  /* 0x0000001b0e4b7223 */ /* 0x0c0fe2000000004b */
[C---:B------:R-:W-:Y:S01]  /*1550*/  FFMA R58, R15.reuse, R27, R58 ;  /* 0x0000001b0f3a7223 */ /* 0x040fe2000000003a */
[C---:B-----5:R-:W-:Y:S01]  /*1560*/  FFMA R71, R14.reuse, R4, R71 ;  /* 0x000000040e477223 */ /* 0x060fe20000000047 */
        /* <DEDUP_REMOVED lines=15> */
[----:B------:R-:W-:Y:S04]  /*1660*/  LDS.128 R24, [R61+0xc00] ;  /* 0x000c00003d187984 */ /* 0x000fe80000000c00 */
[----:B------:R-:W1:Y:S04]  /*1670*/  LDS.128 R12, [R20+0xd00] ;  /* 0x000d0000140c7984 */ /* 0x000e680000000c00 */
[----:B------:R-:W4:Y:S04]  /*1680*/  LDS.128 R16, [R20+0xc00] ;  /* 0x000c000014107984 */ /* 0x000f280000000c00 */
[----:B------:R-:W5:Y:S01]  /*1690*/  LDS.128 R4, [R61+0xd00] ;  /* 0x000d00003d047984 */ /* 0x000f620000000c00 */
[C---:B-1----:R-:W-:Y:S01]  /*16a0*/  FFMA R53, R12.reuse, R24, R53 ;  /* 0x000000180c357223 */ /* 0x042fe20000000035 */
        /* <DEDUP_REMOVED lines=40> */
[----:B0-----:R-:W0:Y:S04]  /*1930*/  LDS.128 R28, [R61+0xe00] ;  /* 0x000e00003d1c7984 */ /* 0x001e280000000c00 */
[----:B------:R-:W1:Y:S01]  /*1940*/  LDS.128 R16, [R20+0xf00] ;  /* 0x000f000014107984 */ /* 0x000e620000000c00 */
[C---:B------:R-:W-:Y:S01]  /*1950*/  FFMA R71, R14.reuse, R4, R71 ;  /* 0x000000040e477223 */ /* 0x040fe20000000047 */
[C---:B------:R-:W-:Y:S01]  /*1960*/  FFMA R82, R14.reuse, R5, R82 ;  /* 0x000000050e527223 */ /* 0x040fe20000000052 */
[C---:B------:R-:W-:Y:S01]  /*1970*/  FFMA R67, R14.reuse, R6, R67 ;  /* 0x000000060e437223 */ /* 0x040fe20000000043 */
[----:B------:R-:W-:Y:S01]  /*1980*/  FFMA R80, R14, R7, R80 ;  /* 0x000000070e507223 */ /* 0x000fe20000000050 */
[C---:B------:R-:W-:Y:S01]  /*1990*/  FFMA R66, R15.reuse, R4, R66 ;  /* 0x000000040f427223 */ /* 0x040fe20000000042 */
[C---:B------:R-:W-:Y:S01]  /*19a0*/  FFMA R56, R15.reuse, R5, R56 ;  /* 0x000000050f387223 */ /* 0x040fe20000000038 */
[C---:B------:R-:W-:Y:S01]  /*19b0*/  FFMA R45, R15.reuse, R6, R45 ;  /* 0x000000060f2d7223 */ /* 0x040fe2000000002d */
[----:B------:R-:W-:-:S02]  /*19c0*/  FFMA R60, R15, R7, R60 ;  /* 0x000000070f3c7223 */ /* 0x000fc4000000003c */
[----:B------:R-:W4:Y:S01]  /*19d0*/  LDS.128 R4, [R61+0xf00] ;  /* 0x000f00003d047984 */ /* 0x000f220000000c00 */
        /* <DEDUP_REMOVED lines=8> */
[C---:B-1----:R-:W-:Y:S01]  /*1a60*/  FFMA R24, R17.reuse, R28, R34 ;  /* 0x0000001c11187223 */ /* 0x042fe20000000022 */
[C---:B------:R-:W-:Y:S01]  /*1a70*/  FFMA R25, R17.reuse, R30, R33 ;  /* 0x0000001e11197223 */ /* 0x040fe20000000021 */
[----:B---3--:R-:W-:Y:S04]  /*1a80*/  STS [R32+0x1000], R8 ;  /* 0x0010000820007388 */ /* 0x008fe80000000800 */
[----:B------:R-:W-:Y:S04]  /*1a90*/  STS [R32+0x1200], R9 ;  /* 0x0012000920007388 */ /* 0x000fe80000000800 */
[----:B------:R-:W-:Y:S04]  /*1aa0*/  STS [R32+0x1400], R10 ;  /* 0x0014000a20007388 */ /* 0x000fe80000000800 */
[----:B------:R-:W-:Y:S04]  /*1ab0*/  STS [R32+0x1600], R11 ;  /* 0x0016000b20007388 */ /* 0x000fe80000000800 */
[----:B--2---:R-:W-:Y:S01]  /*1ac0*/  STS.128 [R69+0x1000], R48 ;  /* 0x0010003045007388 */ /* 0x004fe20000000c00 */
[----:B------:R-:W-:Y:S06]  /*1ad0*/  BAR.SYNC.DEFER_BLOCKING 0x0 ;  /* 0x0000000000007b1d */ /* 0x000fec0000010000 */
[----:B------:R-:W-:Y:S04]  /*1ae0*/  LDS.128 R32, [R61+0x1000] ;  /* 0x001000003d207984 */ /* 0x000fe80000000c00 */
[----:B------:R-:W0:Y:S01]  /*1af0*/  LDS.128 R8, [R20+0x1100] ;  /* 0x0011000014087984 */ /* 0x000e220000000c00 */
[C---:B------:R-:W-:Y:S01]  /*1b00*/  FFMA R53, R16.reuse, R28, R53 ;  /* 0x0000001c10357223 */ /* 0x040fe20000000035 */
[C---:B------:R-:W-:Y:S01]  /*1b10*/  FFMA R54, R16.reuse, R29, R54 ;  /* 0x0000001d10367223 */ /* 0x040fe20000000036 */
[C---:B------:R-:W-:Y:S01]  /*1b20*/  FFMA R65, R16.reuse, R30, R65 ;  /* 0x0000001e10417223 */ /* 0x040fe20000000041 */
[----:B------:R-:W-:Y:S01]  /*1b30*/  FFMA R72, R16, R31, R72 ;  /* 0x0000001f10487223 */ /* 0x000fe20000000048 */
[----:B------:R-:W-:-:S02]  /*1b40*/  FFMA R16, R17, R29, R12 ;  /* 0x0000001d11107223 */ /* 0x000fc4000000000c */
[----:B------:R-:W1:Y:S01]  /*1b50*/  LDS.128 R12, [R20+0x1000] ;  /* 0x00100000140c7984 */ /* 0x000e620000000c00 */
        /* <DEDUP_REMOVED lines=31> */
[----:B------:R-:W-:Y:S01]  /*1d50*/  FFMA R45, R19, R6, R45 ;  /* 0x00000006132d7223 */ /* 0x000fe2000000002d */
[C---:B0-----:R-:W-:Y:S01]  /*1d60*/  FFMA R48, R9.reuse, R32, R24 ;  /* 0x0000002009307223 */ /* 0x041fe20000000018 */
[----:B------:R-:W-:Y:S01]  /*1d70*/  FFMA R51, R9, R34, R25 ;  /* 0x0000002209337223 */ /* 0x000fe20000000019 */
[----:B------:R-:W-:Y:S01]  /*1d80*/  FFMA R60, R19, R7, R60 ;  /* 0x00000007133c7223 */ /* 0x000fe2000000003c */
[----:B------:R-:W-:Y:S04]  /*1d90*/  LDS.128 R24, [R20+0x1200] ;  /* 0x0012000014187984 */ /* 0x000fe80000000c00 */
[----:B------:R-:W0:Y:S04]  /*1da0*/  LDS.128 R28, [R61+0x1200] ;  /* 0x001200003d1c7984 */ /* 0x000e280000000c00 */
[----:B------:R-:W2:Y:S01]  /*1db0*/  LDS.128 R4, [R61+0x1100] ;  /* 0x001100003d047984 */ /* 0x000ea20000000c00 */
        /* <DEDUP_REMOVED lines=30> */
[----:B------:R-:W1:Y:S04]  /*1fa0*/  LDS.128 R16, [R20+0x1300] ;  /* 0x0013000014107984 */ /* 0x000e680000000c00 */
[----:B------:R-:W-:Y:S01]  /*1fb0*/  LDS.128 R32, [R61+0x1400] ;  /* 0x001400003d207984 */ /* 0x000fe20000000c00 */
[C---:B0-----:R-:W-:Y:S01]  /*1fc0*/  FFMA R55, R24.reuse, R28, R55 ;  /* 0x0000001c18377223 */ /* 0x041fe20000000037 */
[C---:B------:R-:W-:Y:S01]  /*1fd0*/  FFMA R38, R24.reuse, R29, R38 ;  /* 0x0000001d18267223 */ /* 0x040fe20000000026 */
[C---:B------:R-:W-:Y:S01]  /*1fe0*/  FFMA R79, R24.reuse, R30, R79 ;  /* 0x0000001e184f7223 */ /* 0x040fe2000000004f */
[----:B------:R-:W-:Y:S01]  /*1ff0*/  FFMA R76, R24, R31, R76 ;  /* 0x0000001f184c7223 */ /* 0x000fe2000000004c */
        /* <DEDUP_REMOVED lines=17> */
[----:B------:R-:W0:Y:S04]  /*2110*/  LDS.128 R12, [R20+0x1400] ;  /* 0x00140000140c7984 */ /* 0x000e280000000c00 */
[----:B------:R-:W2:Y:S01]  /*2120*/  LDS.128 R4, [R61+0x1300] ;  /* 0x001300003d047984 */ /* 0x000ea20000000c00 */
[C---:B------:R-:W-:Y:S01]  /*2130*/  FFMA R78, R25.reuse, R28, R78 ;  /* 0x0000001c194e7223 */ /* 0x040fe2000000004e */
[C---:B------:R-:W-:Y:S01]  /*2140*/  FFMA R63, R25.reuse, R30, R63 ;  /* 0x0000001e193f7223 */ /* 0x040fe2000000003f */
[----:B------:R-:W-:Y:S01]  /*2150*/  FFMA R36, R25, R31, R36 ;  /* 0x0000001f19247223 */ /* 0x000fe20000000024 */
[CC--:B------:R-:W-:Y:S01]  /*2160*/  FFMA R37, R26.reuse, R28.reuse, R37 ;  /* 0x0000001c1a257223 */ /* 0x0c0fe20000000025 */
[C---:B------:R-:W-:Y:S01]  /*2170*/  FFMA R40, R27.reuse, R28, R40 ;  /* 0x0000001c1b287223 */ /* 0x040fe20000000028 */
[CC--:B------:R-:W-:Y:S01]  /*2180*/  FFMA R47, R26.reuse, R29.reuse, R47 ;  /* 0x0000001d1a2f7223 */ /* 0x0c0fe2000000002f */
[CC--:B------:R-:W-:Y:S01]  /*2190*/  FFMA R42, R27.reuse, R29.reuse, R42 ;  /* 0x0000001d1b2a7223 */ /* 0x0c0fe2000000002a */
[-C--:B------:R-:W-:Y:S01]  /*21a0*/  FFMA R39, R26, R30.reuse, R39 ;  /* 0x0000001e1a277223 */ /* 0x080fe20000000027 */
[----:B------:R-:W-:Y:S01]  /*21b0*/  FFMA R74, R27, R30, R74 ;  /* 0x0000001e1b4a7223 */ /* 0x000fe2000000004a */
        /* <DEDUP_REMOVED lines=47> */
[-C--:B------:R-:W-:Y:S01]  /*24b0*/  FFMA R40, R15, R32.reuse, R40 ;  /* 0x000000200f287223 */ /* 0x080fe20000000028 */
[-C--:B------:R-:W-:Y:S01]  /*24c0*/  FFMA R47, R14, R33.reuse, R47 ;  /* 0x000000210e2f7223 */ /* 0x080fe2000000002f */
        /* <DEDUP_REMOVED lines=9> */
[----:B------:R-:W-:Y:S01]  /*2560*/  FFMA R68, R11, R32, R68 ;  /* 0x000000200b447223 */ /* 0x000fe20000000044 */
        /* <DEDUP_REMOVED lines=59> */
[----:B------:R-:W1:Y:S01]  /*2920*/  LDS.128 R8, [R20+0x1900] ;  /* 0x0019000014087984 */ /* 0x000e620000000c00 */
[-C--:B------:R-:W-:Y:S01]  /*2930*/  FFMA R77, R26, R31.reuse, R77 ;  /* 0x0000001f1a4d7223 */ /* 0x080fe2000000004d */
[-C--:B------:R-:W-:Y:S01]  /*2940*/  FFMA R52, R27, R31.reuse, R52 ;  /* 0x0000001f1b347223 */ /* 0x080fe20000000034 */
[-C--:B------:R-:W-:Y:S01]  /*2950*/  FFMA R75, R18, R31.reuse, R75 ;  /* 0x0000001f124b7223 */ /* 0x080fe2000000004b */
[----:B------:R-:W-:-:S02]  /*2960*/  FFMA R58, R19, R31, R58 ;  /* 0x0000001f133a7223 */ /* 0x000fc4000000003a */
        /* <DEDUP_REMOVED lines=22> */
[----:B------:R-:W0:Y:S04]  /*2ad0*/  LDS.128 R4, [R61+0x1900] ;  /* 0x001900003d047984 */ /* 0x000e280000000c00 */
[----:B------:R-:W2:Y:S04]  /*2ae0*/  LDS.128 R24, [R61+0x1a00] ;  /* 0x001a00003d187984 */ /* 0x000ea80000000c00 */
[----:B------:R-:W3:Y:S01]  /*2af0*/  LDS.128 R16, [R20+0x1b00] ;  /* 0x001b000014107984 */ /* 0x000ee20000000c00 */
[-C--:B------:R-:W-:Y:S01]  /*2b00*/  FFMA R63, R13, R34.reuse, R63 ;  /* 0x000000220d3f7223 */ /* 0x080fe2000000003f */
[-C--:B-1----:R-:W-:Y:S01]  /*2b10*/  FFMA R49, R8, R34.reuse, R49 ;  /* 0x0000002208317223 */ /* 0x082fe20000000031 */
[-C--:B------:R-:W-:Y:S01]  /*2b20*/  FFMA R51, R9, R34.reuse, R51 ;  /* 0x0000002209337223 */ /* 0x080fe20000000033 */
[-C--:B------:R-:W-:Y:S01]  /*2b30*/  FFMA R39, R14, R34.reuse, R39 ;  /* 0x000000220e277223 */ /* 0x080fe20000000027 */
[-C--:B------:R-:W-:Y:S01]  /*2b40*/  FFMA R74, R15, R34.reuse, R74 ;  /* 0x000000220f4a7223 */ /* 0x080fe2000000004a */
[-C--:B------:R-:W-:Y:S01]  /*2b50*/  FFMA R57, R10, R34.reuse, R57 ;  /* 0x000000220a397223 */ /* 0x080fe20000000039 */
[----:B------:R-:W-:Y:S01]  /*2b60*/  FFMA R62, R11, R34, R62 ;  /* 0x000000220b3e7223 */ /* 0x000fe2000000003e */
[CC--:B------:R-:W-:Y:S01]  /*2b70*/  FFMA R78, R13.reuse, R32.reuse, R78 ;  /* 0x000000200d4e7223 */ /* 0x0c0fe2000000004e */
[----:B------:R-:W-:Y:S01]  /*2b80*/  FFMA R36, R13, R35, R36 ;  /* 0x000000230d247223 */ /* 0x000fe20000000024 */
[CC--:B------:R-:W-:Y:S01]  /*2b90*/  FFMA R37, R14.reuse, R32.reuse, R37 ;  /* 0x000000200e257223 */ /* 0x0c0fe20000000025 */
[CC--:B------:R-:W-:Y:S01]  /*2ba0*/  FFMA R40, R15.reuse, R32.reuse, R40 ;  /* 0x000000200f287223 */ /* 0x0c0fe20000000028 */
[CC--:B------:R-:W-:Y:S01]  /*2bb0*/  FFMA R47, R14.reuse, R33.reuse, R47 ;  /* 0x000000210e2f7223 */ /* 0x0c0fe2000000002f */
[C---:B------:R-:W-:Y:S01]  /*2bc0*/  FFMA R42, R15.reuse, R33, R42 ;  /* 0x000000210f2a7223 */ /* 0x040fe2000000002a */
[-C--:B------:R-:W-:Y:S01]  /*2bd0*/  FFMA R77, R14, R35.reuse, R77 ;  /* 0x000000230e4d7223 */ /* 0x080fe2000000004d */
[C---:B------:R-:W-:Y:S01]  /*2be0*/  FFMA R52, R15.reuse, R35, R52 ;  /* 0x000000230f347223 */ /* 0x040fe20000000034 */
[C---:B------:R-:W-:Y:S01]  /*2bf0*/  FFMA R53, R8.reuse, R32, R53 ;  /* 0x0000002008357223 */ /* 0x040fe20000000035 */
[C---:B------:R-:W-:Y:S01]  /*2c00*/  FFMA R54, R8.reuse, R33, R54 ;  /* 0x0000002108367223 */ /* 0x040fe20000000036 */
[----:B------:R-:W-:Y:S01]  /*2c10*/  FFMA R72, R8, R35, R72 ;  /* 0x0000002308487223 */ /* 0x000fe20000000048 */
        /* <DEDUP_REMOVED lines=8> */
[----:B--2---:R-:W-:-:S02]  /*2ca0*/  FFMA R34, R29, R25, R12 ;  /* 0x000000191d227223 */ /* 0x004fc4000000000c */
[----:B------:R-:W0:Y:S01]  /*2cb0*/  LDS.128 R12, [R61+0x1b00] ;  /* 0x001b00003d0c7984 */ /* 0x000e220000000c00 */
[C---:B---3--:R-:W-:Y:S01]  /*2cc0*/  FFMA R53, R16.reuse, R24, R53 ;  /* 0x0000001810357223 */ /* 0x048fe20000000035 */
[C---:B------:R-:W-:Y:S01]  /*2cd0*/  FFMA R54, R16.reuse, R25, R54 ;  /* 0x0000001910367223 */ /* 0x040fe20000000036 */
[C---:B------:R-:W-:Y:S01]  /*2ce0*/  FFMA R49, R16.reuse, R26, R49 ;  /* 0x0000001a10317223 */ /* 0x040fe20000000031 */
[----:B------:R-:W-:Y:S02]  /*2cf0*/  FFMA R72, R16, R27, R72 ;  /* 0x0000001b10487223 */ /* 0x000fe40000000048 */
[----:B------:R-:W1:Y:S01]  /*2d00*/  S2R R16, SR_TID.Y ;  /* 0x0000000000107919 */ /* 0x000e620000002200 */
[CC--:B------:R-:W-:Y:S01]  /*2d10*/  FFMA R48, R9.reuse, R32.reuse, R48 ;  /* 0x0000002009307223 */ /* 0x0c0fe20000000030 */
        /* <DEDUP_REMOVED lines=19> */
[-C--:B------:R-:W-:Y:S01]  /*2e50*/  FFMA R76, R28, R27.reuse, R76 ;  /* 0x0000001b1c4c7223 */ /* 0x080fe2000000004c */
        /* <DEDUP_REMOVED lines=23> */
[----:B------:R-:W-:Y:S04]  /*2fd0*/  LDS.128 R8, [R61+0x1c00] ;  /* 0x001c00003d087984 */ /* 0x000fe80000000c00 */
[----:B------:R-:W2:Y:S01]  /*2fe0*/  LDS.128 R24, [R20+0x1d00] ;  /* 0x001d000014187984 */ /* 0x000ea20000000c00 */
[----:B0-----:R-:W-:-:S03]  /*2ff0*/  FFMA R23, R30, R12, R23 ;  /* 0x0000000c1e177223 */ /* 0x001fc60000000017 */
[----:B------:R-:W0:Y:S01]  /*3000*/  LDS.128 R4, [R20+0x1c00] ;  /* 0x001c000014047984 */ /* 0x000e220000000c00 */
[C---:B------:R-:W-:Y:S01]  /*3010*/  FFMA R44, R30.reuse, R13, R44 ;  /* 0x0000000d1e2c7223 */ /* 0x040fe2000000002c */
[C---:B------:R-:W-:Y:S01]  /*3020*/  FFMA R21, R30.reuse, R14, R21 ;  /* 0x0000000e1e157223 */ /* 0x040fe20000000015 */
[----:B------:R-:W-:Y:S01]  /*3030*/  FFMA R22, R30, R15, R22 ;  /* 0x0000000f1e167223 */ /* 0x000fe20000000016 */
[C---:B------:R-:W-:Y:S01]  /*3040*/  FFMA R0, R31.reuse, R12, R0 ;  /* 0x0000000c1f007223 */ /* 0x040fe20000000000 */
[C---:B------:R-:W-:Y:S01]  /*3050*/  FFMA R2, R31.reuse, R13, R2 ;  /* 0x0000000d1f027223 */ /* 0x040fe20000000002 */
[C---:B------:R-:W-:Y:S01]  /*3060*/  FFMA R3, R31.reuse, R14, R3 ;  /* 0x0000000e1f037223 */ /* 0x040fe20000000003 */
[----:B------:R-:W-:Y:S02]  /*3070*/  FFMA R73, R31, R15, R73 ;  /* 0x0000000f1f497223 */ /* 0x000fe40000000049 */
[----:B------:R-:W3:Y:S01]  /*3080*/  LDS.128 R28, [R61+0x1d00] ;  /* 0x001d00003d1c7984 */ /* 0x000ee20000000c00 */
[----:B-1----:R-:W-:Y:S01]  /*3090*/  LEA R16, R41, R16, 0x5 ;  /* 0x0000001029107211 */ /* 0x002fe200078e28ff */
[-C--:B------:R-:W-:Y:S01]  /*30a0*/  FFMA R69, R18, R13.reuse, R69 ;  /* 0x0000000d12457223 */ /* 0x080fe20000000045 */
[----:B------:R-:W-:-:S02]  /*30b0*/  FFMA R56, R19, R13, R56 ;  /* 0x0000000d13387223 */ /* 0x000fc40000000038 */
[----:B------:R-:W-:-:S04]  /*30c0*/  SHF.L.U32 R13, R16, 0x7, RZ ;  /* 0x00000007100d7819 */ /* 0x000fc800000006ff */
[----:B------:R-:W-:Y:S01]  /*30d0*/  IADD3 R46, P0, P1, R13, UR4, R46 ;  /* 0x000000040d2e7c10 */ /* 0x000fe2000f91e02e */
[----:B------:R-:W1:Y:S01]  /*30e0*/  LDCU.64 UR4, c[0x0][0x390] ;  /* 0x00007200ff0477ac */ /* 0x000e620008000a00 */
[C---:B------:R-:W-:Y:S01]  /*30f0*/  FFMA R71, R18.reuse, R12, R71 ;  /* 0x0000000c12477223 */ /* 0x040fe20000000047 */
[C---:B------:R-:W-:Y:S01]  /*3100*/  FFMA R67, R18.reuse, R14, R67 ;  /* 0x0000000e12437223 */ /* 0x040fe20000000043 */
[-C--:B------:R-:W-:Y:S01]  /*3110*/  FFMA R65, R18, R15.reuse, R65 ;  /* 0x0000000f12417223 */ /* 0x080fe20000000041 */
[C---:B------:R-:W-:Y:S01]  /*3120*/  FFMA R63, R19.reuse, R12, R66 ;  /* 0x0000000c133f7223 */ /* 0x040fe20000000042 */
[C---:B------:R-:W-:Y:S01]  /*3130*/  FFMA R45, R19.reuse, R14, R45 ;  /* 0x0000000e132d7223 */ /* 0x040fe2000000002d */
[----:B------:R-:W-:Y:S02]  /*3140*/  FFMA R60, R19, R15, R60 ;  /* 0x0000000f133c7223 */ /* 0x000fe4000000003c */
[----:B------:R-:W-:Y:S04]  /*3150*/  LDS.128 R12, [R20+0x1e00] ;  /* 0x001e0000140c7984 */ /* 0x000fe80000000c00 */
[----:B------:R-:W4:Y:S01]  /*3160*/  LDS.128 R16, [R61+0x1e00] ;  /* 0x001e00003d107984 */ /* 0x000f220000000c00 */
[C---:B--2---:R-:W-:Y:S01]  /*3170*/  FFMA R48, R25.reuse, R8, R48 ;  /* 0x0000000819307223 */ /* 0x044fe20000000030 */
[C---:B------:R-:W-:Y:S01]  /*3180*/  FFMA R50, R25.reuse, R9, R50 ;  /* 0x0000000919327223 */ /* 0x040fe20000000032 */
[CC--:B------:R-:W-:Y:S01]  /*3190*/  FFMA R51, R25.reuse, R10.reuse, R51 ;  /* 0x0000000a19337223 */ /* 0x0c0fe20000000033 */
[----:B------:R-:W-:Y:S01]  /*31a0*/  FFMA R70, R25, R11, R70 ;  /* 0x0000000b19467223 */ /* 0x000fe20000000046 */
[----:B------:R-:W-:Y:S01]  /*31b0*/  IADD3.X R25, PT, PT, RZ, RZ, RZ, P0, P1 ;  /* 0x000000ffff197210 */ /* 0x000fe200007e24ff */
[-C--:B0-----:R-:W-:Y:S01]  /*31c0*/  FFMA R41, R4, R9.reuse, R38 ;  /* 0x0000000904297223 */ /* 0x081fe20000000026 */
[----:B-1----:R-:W-:Y:S01]  /*31d0*/  LEA R78, P0, R46, UR4, 0x2 ;  /* 0x000000042e4e7c11 */ /* 0x002fe2000f8010ff */
[-C--:B------:R-:W-:Y:S01]  /*31e0*/  FFMA R38, R6, R9.reuse, R47 ;  /* 0x0000000906267223 */ /* 0x080fe2000000002f */
[----:B------:R-:W-:Y:S01]  /*31f0*/  FFMA R66, R26, R9, R43 ;  /* 0x000000091a427223 */ /* 0x000fe2000000002b */
[-C--:B------:R-:W-:Y:S01]  /*3200*/  FFMA R43, R7, R10.reuse, R74 ;  /* 0x0000000a072b7223 */ /* 0x080fe2000000004a */
[----:B------:R-:W-:Y:S01]  /*3210*/  FFMA R47, R27, R10, R62 ;  /* 0x0000000a1b2f7223 */ /* 0x000fe2000000003e */
[C---:B------:R-:W-:Y:S01]  /*3220*/  FFMA R55, R4.reuse, R8, R55 ;  /* 0x0000000804377223 */ /* 0x040fe20000000037 */
[C---:B------:R-:W-:Y:S01]  /*3230*/  FFMA R33, R4.reuse, R10, R33 ;  /* 0x0000000a04217223 */ /* 0x040fe20000000021 */
[----:B------:R-:W-:Y:S01]  /*3240*/  FFMA R76, R4, R11, R76 ;  /* 0x0000000b044c7223 */ /* 0x000fe2000000004c */
[CC--:B------:R-:W-:Y:S01]  /*3250*/  FFMA R32, R5.reuse, R8.reuse, R32 ;  /* 0x0000000805207223 */ /* 0x0c0fe20000000020 */
[C---:B------:R-:W-:Y:S01]  /*3260*/  FFMA R34, R5.reuse, R9, R34 ;  /* 0x0000000905227223 */ /* 0x040fe20000000022 */
[----:B------:R-:W-:Y:S01]  /*3270*/  FFMA R36, R5, R11, R36 ;  /* 0x0000000b05247223 */ /* 0x000fe20000000024 */
[CC--:B------:R-:W-:Y:S01]  /*3280*/  FFMA R53, R24.reuse, R8.reuse, R53 ;  /* 0x0000000818357223 */ /* 0x0c0fe20000000035 */
[C---:B------:R-:W-:Y:S01]  /*3290*/  FFMA R54, R24.reuse, R9, R54 ;  /* 0x0000000918367223 */ /* 0x040fe20000000036 */
[----:B------:R-:W-:Y:S01]  /*32a0*/  FFMA R72, R24, R11, R72 ;  /* 0x0000000b18487223 */ /* 0x000fe20000000048 */
[-C--:B------:R-:W-:Y:S01]  /*32b0*/  FFMA R37, R6, R8.reuse, R37 ;  /* 0x0000000806257223 */ /* 0x080fe20000000025 */
[-C--:B------:R-:W-:Y:S01]  /*32c0*/  FFMA R40, R7, R8.reuse, R40 ;  /* 0x0000000807287223 */ /* 0x080fe20000000028 */
[-C--:B------:R-:W-:Y:S01]  /*32d0*/  FFMA R59, R26, R8.reuse, R59 ;  /* 0x000000081a3b7223 */ /* 0x080fe2000000003b */
[----:B------:R-:W-:Y:S01]  /*32e0*/  FFMA R68, R27, R8, R68 ;  /* 0x000000081b447223 */ /* 0x000fe20000000044 */
        /* <DEDUP_REMOVED lines=10> */
[C---:B---3--:R-:W-:Y:S01]  /*3390*/  FFMA R11, R6.reuse, R28, R23 ;  /* 0x0000001c060b7223 */ /* 0x048fe20000000017 */
[C---:B------:R-:W-:Y:S01]  /*33a0*/  FFMA R44, R6.reuse, R29, R44 ;  /* 0x0000001d062c7223 */ /* 0x040fe2000000002c */
[C---:B------:R-:W-:Y:S01]  /*33b0*/  FFMA R9, R6.reuse, R30, R21 ;  /* 0x0000001e06097223 */ /* 0x040fe20000000015 */
[----:B------:R-:W-:Y:S01]  /*33c0*/  FFMA R8, R6, R31, R22 ;  /* 0x0000001f06087223 */ /* 0x000fe20000000016 */
[C---:B------:R-:W-:Y:S01]  /*33d0*/  FFMA R0, R7.reuse, R28, R0 ;  /* 0x0000001c07007223 */ /* 0x040fe20000000000 */
[C---:B------:R-:W-:Y:S01]  /*33e0*/  FFMA R2, R7.reuse, R29, R2 ;  /* 0x0000001d07027223 */ /* 0x040fe20000000002 */
[C---:B------:R-:W-:Y:S01]  /*33f0*/  FFMA R3, R7.reuse, R30, R3 ;  /* 0x0000001e07037223 */ /* 0x040fe20000000003 */
[----:B------:R-:W-:Y:S01]  /*3400*/  FFMA R4, R7, R31, R73 ;  /* 0x0000001f07047223 */ /* 0x000fe20000000049 */
[----:B------:R-:W-:Y:S01]  /*3410*/  LEA.HI.X R79, R46, UR5, R25, 0x2, P0 ;  /* 0x000000052e4f7c11 */ /* 0x000fe200080f1419 */
        /* <DEDUP_REMOVED lines=9> */
[----:B------:R-:W1:Y:S01]  /*34b0*/  LDS.128 R24, [R61+0x1f00] ;  /* 0x001f00003d187984 */ /* 0x000e620000000c00 */
[CC--:B----4-:R-:W-:Y:S01]  /*34c0*/  FFMA R30, R12.reuse, R18.reuse, R33 ;  /* 0x000000120c1e7223 */ /* 0x0d0fe20000000021 */
[C---:B------:R-:W-:Y:S01]  /*34d0*/  FFMA R33, R13.reuse, R17, R34 ;  /* 0x000000110d217223 */ /* 0x040fe20000000022 */
[C---:B------:R-:W-:Y:S01]  /*34e0*/  FFMA R34, R13.reuse, R18, R35 ;  /* 0x000000120d227223 */ /* 0x040fe20000000023 */
[CC--:B------:R-:W-:Y:S01]  /*34f0*/  FFMA R32, R13.reuse, R16.reuse, R32 ;  /* 0x000000100d207223 */ /* 0x0c0fe20000000020 */
[----:B------:R-:W-:Y:S01]  /*3500*/  FFMA R35, R13, R19, R36 ;  /* 0x000000130d237223 */ /* 0x000fe20000000024 */
[-C--:B------:R-:W-:Y:S01]  /*3510*/  FFMA R29, R12, R17.reuse, R41 ;  /* 0x000000110c1d7223 */ /* 0x080fe20000000029 */
[C---:B------:R-:W-:Y:S01]  /*3520*/  FFMA R36, R14.reuse, R16, R37 ;  /* 0x000000100e247223 */ /* 0x040fe20000000025 */
[CC--:B------:R-:W-:Y:S01]  /*3530*/  FFMA R37, R14.reuse, R17.reuse, R38 ;  /* 0x000000110e257223 */ /* 0x0c0fe20000000026 */
[C---:B------:R-:W-:Y:S01]  /*3540*/  FFMA R41, R15.reuse, R17, R42 ;  /* 0x000000110f297223 */ /* 0x040fe2000000002a */
[-C--:B------:R-:W-:Y:S01]  /*3550*/  FFMA R38, R14, R18.reuse, R39 ;  /* 0x000000120e267223 */ /* 0x080fe20000000027 */
[C---:B------:R-:W-:Y:S01]  /*3560*/  FFMA R42, R15.reuse, R18, R43 ;  /* 0x000000120f2a7223 */ /* 0x040fe2000000002b */
[----:B------:R1:W-:Y:S01]  /*3570*/  STG.E.128 desc[UR8][R78.64+0x80], R32 ;  /* 0x000080204e007986 */ /* 0x0003e2000c101d08 */
[CC--:B------:R-:W-:Y:S01]  /*3580*/  FFMA R28, R12.reuse, R16.reuse, R55 ;  /* 0x000000100c1c7223 */ /* 0x0c0fe20000000037 */
[-C--:B------:R-:W-:Y:S01]  /*3590*/  FFMA R31, R12, R19.reuse, R76 ;  /* 0x000000130c1f7223 */ /* 0x080fe2000000004c */
[-C--:B------:R-:W-:Y:S01]  /*35a0*/  FFMA R39, R14, R19.reuse, R74 ;  /* 0x000000130e277223 */ /* 0x080fe2000000004a */
[C---:B------:R-:W-:Y:S01]  /*35b0*/  FFMA R43, R15.reuse, R19, R52 ;  /* 0x000000130f2b7223 */ /* 0x040fe20000000034 */
[----:B------:R-:W-:-:S02]  /*35c0*/  FFMA R40, R15, R16, R40 ;  /* 0x000000100f287223 */ /* 0x000fc40000000028 */
[----:B------:R2:W-:Y:S04]  /*35d0*/  STG.E.128 desc[UR8][R78.64], R28 ;  /* 0x0000001c4e007986 */ /* 0x0005e8000c101d08 */
[----:B------:R-:W-:Y:S01]  /*35e0*/  STG.E.128 desc[UR8][R78.64+0x100], R36 ;  /* 0x000100244e007986 */ /* 0x000fe2000c101d08 */
[C---:B0-----:R-:W-:Y:S01]  /*35f0*/  FFMA R52, R20.reuse, R16, R53 ;  /* 0x0000001014347223 */ /* 0x041fe20000000035 */
        /* <DEDUP_REMOVED lines=15> */
[-C--:B------:R-:W-:Y:S01]  /*36f0*/  FFMA R55, R20, R19.reuse, R72 ;  /* 0x0000001314377223 */ /* 0x080fe20000000048 */
[CC--:B------:R-:W-:Y:S01]  /*3700*/  FFMA R48, R21.reuse, R16.reuse, R48 ;  /* 0x0000001015307223 */ /* 0x0c0fe20000000030 */
[----:B------:R-:W-:Y:S01]  /*3710*/  FFMA R51, R21, R19, R70 ;  /* 0x0000001315337223 */ /* 0x000fe20000000046 */
[C---:B--2---:R-:W-:Y:S01]  /*3720*/  FFMA R28, R22.reuse, R16, R59 ;  /* 0x00000010161c7223 */ /* 0x044fe2000000003b */
[C---:B------:R-:W-:Y:S01]  /*3730*/  FFMA R29, R22.reuse, R17, R66 ;  /* 0x00000011161d7223 */ /* 0x040fe20000000042 */
[C---:B------:R-:W-:Y:S01]  /*3740*/  FFMA R30, R22.reuse, R18, R57 ;  /* 0x00000012161e7223 */ /* 0x040fe20000000039 */
[C---:B------:R-:W-:Y:S01]  /*3750*/  FFMA R31, R22.reuse, R19, R62 ;  /* 0x00000013161f7223 */ /* 0x040fe2000000003e */
[----:B------:R-:W-:Y:S01]  /*3760*/  FFMA R7, R22, R27, R10 ;  /* 0x0000001b16077223 */ /* 0x000fe2000000000a */
[C---:B------:R-:W-:Y:S01]  /*3770*/  FFMA R16, R23.reuse, R16, R68 ;  /* 0x0000001017107223 */ /* 0x040fe20000000044 */
[C---:B------:R-:W-:Y:S01]  /*3780*/  FFMA R17, R23.reuse, R17, R64 ;  /* 0x0000001117117223 */ /* 0x040fe20000000040 */
[C---:B------:R-:W-:Y:S01]  /*3790*/  FFMA R18, R23.reuse, R18, R47 ;  /* 0x0000001217127223 */ /* 0x040fe2000000002f */
[C---:B------:R-:W-:Y:S01]  /*37a0*/  FFMA R19, R23.reuse, R19, R58 ;  /* 0x0000001317137223 */ /* 0x040fe2000000003a */
[C---:B------:R-:W-:Y:S01]  /*37b0*/  FFMA R24, R23.reuse, R24, R46 ;  /* 0x0000001817187223 */ /* 0x040fe2000000002e */
[C---:B------:R-:W-:Y:S01]  /*37c0*/  FFMA R25, R23.reuse, R25, R56 ;  /* 0x0000001917197223 */ /* 0x040fe20000000038 */
[C---:B------:R-:W-:Y:S01]  /*37d0*/  FFMA R26, R23.reuse, R26, R45 ;  /* 0x0000001a171a7223 */ /* 0x040fe2000000002d */
[----:B------:R-:W-:Y:S01]  /*37e0*/  FFMA R27, R23, R27, R60 ;  /* 0x0000001b171b7223 */ /* 0x000fe2000000003c */
[----:B------:R-:W-:Y:S04]  /*37f0*/  STG.E.128 desc[UR8][R78.64+0x180], R40 ;  /* 0x000180284e007986 */ /* 0x000fe8000c101d08 */
[----:B------:R-:W-:Y:S04]  /*3800*/  STG.E.128 desc[UR8][R78.64+0x2000], R52 ;  /* 0x002000344e007986 */ /* 0x000fe8000c101d08 */
[----:B------:R-:W-:Y:S04]  /*3810*/  STG.E.128 desc[UR8][R78.64+0x2080], R48 ;  /* 0x002080304e007986 */ /* 0x000fe8000c101d08 */
[----:B------:R-:W-:Y:S04]  /*3820*/  STG.E.128 desc[UR8][R78.64+0x2100], R28 ;  /* 0x0021001c4e007986 */ /* 0x000fe8000c101d08 */
[----:B------:R-:W-:Y:S04]  /*3830*/  STG.E.128 desc[UR8][R78.64+0x2180], R16 ;  /* 0x002180104e007986 */ /* 0x000fe8000c101d08 */
[----:B------:R-:W-:Y:S04]  /*3840*/  STG.E.128 desc[UR8][R78.64+0x200], R32 ;  /* 0x000200204e007986 */ /* 0x000fe8000c101d08 */
[----:B------:R-:W-:Y:S04]  /*3850*/  STG.E.128 desc[UR8][R78.64+0x280], R12 ;  /* 0x0002800c4e007986 */ /* 0x000fe8000c101d08 */
[----:B------:R-:W-:Y:S04]  /*3860*/  STG.E.128 desc[UR8][R78.64+0x2200], R4 ;  /* 0x002200044e007986 */ /* 0x000fe8000c101d08 */
[----:B------:R-:W-:Y:S01]  /*3870*/  STG.E.128 desc[UR8][R78.64+0x2280], R24 ;  /* 0x002280184e007986 */ /* 0x000fe2000c101d08 */
[----:B------:R-:W-:Y:S05]  /*3880*/  EXIT ;  /* 0x000000000000794d */ /* 0x000fea0003800000 */
.L_x_0:
[----:B------:R-:W-:-:S00]  /*3890*/  BRA `(.L_x_0) ;  /* 0xfffffffc00fc7947 */ /* 0x000fc0000383ffff */
[----:B------:R-:W-:-:S00]  /*38a0*/  NOP ;  /* 0x0000000000007918 */ /* 0x000fc00000000000 */
        /* <DEDUP_REMOVED lines=13> */
.L_x_6:


//--------------------- .text._Z26sgemm_double_buffer_kernelILi640000ELi128ELi32EEvPfS0_S0_ --------------------------
	.section	.text._Z26sgemm_double_buffer_kernelILi640000ELi128ELi32EEvPfS0_S0_,"ax",@progbits
	.align	128
        .global         _Z26sgemm_double_buffer_kernelILi640000ELi128ELi32EEvPfS0_S0_
        .type           _Z26sgemm_double_buffer_kernelILi640000ELi128ELi32EEvPfS0_S0_,@function
        .size           _Z26sgemm_double_buffer_kernelILi640000ELi128ELi32EEvPfS0_S0_,(.L_x_7 - _Z26sgemm_double_buffer_kernelILi640000ELi128ELi32EEvPfS0_S0_)
        .other          _Z26sgemm_double_buffer_kernelILi640000ELi128ELi32EEvPfS0_S0_,@"STO_CUDA_ENTRY STV_DEFAULT"
_Z26sgemm_double_buffer_kernelILi640000ELi128ELi32EEvPfS0_S0_:
.text._Z26sgemm_double_buffer_kernelILi640000ELi128ELi32EEvPfS0_S0_:
        /* <DEDUP_REMOVED lines=15> */
[----:B------:R-:W-:-:S02]  /*00f0*/  LOP3.LUT R3, R3, 0x4, RZ, 0xc0, !PT ;  /* 0x0000000403037812 */ /* 0x000fc400078ec0ff */
[----:B----4-:R-:W-:Y:S02]  /*0100*/  LEA R2, R45, R2, 0xc ;  /* 0x000000022d027211 */ /* 0x010fe400078e60ff */
[----:B------:R-:W-:Y:S02]  /*0110*/  IADD3 R7, P0, PT, R5, UR4, RZ ;  /* 0x0000000405077c10 */ /* 0x000fe4000ff1e0ff */
[----:B------:R-:W-:Y:S02]  /*0120*/  IADD3 R3, PT, PT, R2, R3, RZ ;  /* 0x0000000302037210 */ /* 0x000fe40007ffe0ff */
[----:B------:R-:W-:-:S03]  /*0130*/  LOP3.LUT R2, R7, 0x7c, R4, 0xf8, !PT ;  /* 0x0000007c07027812 */ /* 0x000fc600078ef804 */
[----:B-----5:R-:W-:Y:S01]  /*0140*/  IMAD.WIDE.U32 R74, R3, 0x4, R74 ;  /* 0x00000004034a7825 */ /* 0x020fe200078e004a */
[----:B------:R-:W-:Y:S02]  /*0150*/  IADD3.X R3, PT, PT, RZ, RZ, RZ, P0, !PT ;  /* 0x000000ffff037210 */ /* 0x000fe400007fe4ff */
[C---:B--2---:R-:W-:Y:S02]  /*0160*/  LEA R30, P0, R2.reuse, UR6, 0x2 ;  /* 0x00000006021e7c11 */ /* 0x044fe4000f8010ff */
[----:B---3--:R-:W2:Y:S02]  /*0170*/  LDG.E.128.CONSTANT R32, desc[UR8][R74.64] ;  /* 0x000000084a207981 */ /* 0x008ea4000c1e9d00 */
[----:B------:R-:W-:-:S05]  /*0180*/  LEA.HI.X R31, R2, UR7, R3, 0x2, P0 ;  /* 0x00000007021f7c11 */ /* 0x000fca00080f1403 */
[----:B------:R-:W3:Y:S01]  /*0190*/  LDG.E.128.CONSTANT R36, desc[UR8][R30.64] ;  /* 0x000000081e247981 */ /* 0x000ee2000c1e9d00 */
[----:B------:R-:W0:Y:S01]  /*01a0*/  S2UR UR6, SR_CgaCtaId ;  /* 0x00000000000679c3 */ /* 0x000e220000008800 */
[----:B------:R-:W-:Y:S01]  /*01b0*/  SHF.L.U32 R2, R85, 0x9, RZ ;  /* 0x0000000955027819 */ /* 0x000fe200000006ff */
[----:B------:R-:W-:Y:S01]  /*01c0*/  UMOV UR5, 0x400 ;  /* 0x0000040000057882 */ /* 0x000fe20000000000 */
[----:B------:R-:W-:Y:S02]  /*01d0*/  LOP3.LUT R28, R5, 0x7c, R4, 0xf8, !PT ;  /* 0x0000007c051c7812 */ /* 0x000fe400078ef804 */
        /* <DEDUP_REMOVED lines=17> */
[----:B------:R-:W1:Y:S04]  /*02f0*/  LDS.128 R12, [R20+0x100] ;  /* 0x00010000140c7984 */ /* 0x000e680000000c00 */
[----:B------:R-:W-:Y:S04]  /*0300*/  LDS.128 R4, [R20+0x200] ;  /* 0x0002000014047984 */ /* 0x000fe80000000c00 */
[----:B------:R-:W2:Y:S04]  /*0310*/  LDS.128 R52, [R85+0x200] ;  /* 0x0002000055347984 */ /* 0x000ea80000000c00 */
[----:B------:R-:W3:Y:S04]  /*0320*/  LDS.128 R24, [R20+0x300] ;  /* 0x0003000014187984 */ /* 0x000ee80000000c00 */
[----:B------:R-:W4:Y:S01]  /*0330*/  LDS.128 R48, [R85+0x100] ;  /* 0x0001000055307984 */ /* 0x000f220000000c00 */
[-C--:B0-----:R-:W-:Y:S01]  /*0340*/  FFMA R23, R16, R8.reuse, RZ ;  /* 0x0000000810177223 */ /* 0x081fe200000000ff */
[-C--:B------:R-:W-:Y:S01]  /*0350*/  FFMA R32, R17, R8.reuse, RZ ;  /* 0x0000000811207223 */ /* 0x080fe200000000ff */
[-C--:B------:R-:W-:Y:S01]  /*0360*/  FFMA R33, R18, R8.reuse, RZ ;  /* 0x0000000812217223 */ /* 0x080fe200000000ff */
[-C--:B------:R-:W-:Y:S01]  /*0370*/  FFMA R40, R19, R8.reuse, RZ ;  /* 0x0000000813287223 */ /* 0x080fe200000000ff */
[-C--:B-1----:R-:W-:Y:S01]  /*0380*/  FFMA R41, R12, R8.reuse, RZ ;  /* 0x000000080c297223 */ /* 0x082fe200000000ff */
        /* <DEDUP_REMOVED lines=19> */
[----:B--2---:R-:W-:Y:S01]  /*04c0*/  FFMA R36, R6, R52, R33 ;  /* 0x0000003406247223 */ /* 0x004fe20000000021 */
        /* <DEDUP_REMOVED lines=8> */
[-C--:B------:R-:W-:Y:S01]  /*0550*/  FFMA R33, R5, R53.reuse, R8 ;  /* 0x0000003505217223 */ /* 0x080fe20000000008 */
[-C--:B------:R-:W-:Y:S01]  /*0560*/  FFMA R82, R4, R54.reuse, R9 ;  /* 0x0000003604527223 */ /* 0x080fe20000000009 */
[----:B---3--:R-:W-:Y:S01]  /*0570*/  FFMA R69, R27, R54, R10 ;  /* 0x000000361b457223 */ /* 0x008fe2000000000a */
[-C--:B------:R-:W-:Y:S01]  /*0580*/  FFMA R80, R24, R52.reuse, R41 ;  /* 0x0000003418507223 */ /* 0x080fe20000000029 */
[----:B------:R-:W0:Y:S01]  /*0590*/  LDS.128 R8, [R85+0x300] ;  /* 0x0003000055087984 */ /* 0x000e220000000c00 */
[-C--:B------:R-:W-:Y:S01]  /*05a0*/  FFMA R79, R25, R52.reuse, R44 ;  /* 0x00000034194f7223 */ /* 0x080fe2000000002c */
[-C--:B------:R-:W-:Y:S01]  /*05b0*/  FFMA R41, R7, R53.reuse, R38 ;  /* 0x0000003507297223 */ /* 0x080fe20000000026 */
[-C--:B------:R-:W-:Y:S01]  /*05c0*/  FFMA R84, R4, R52.reuse, R23 ;  /* 0x0000003404547223 */ /* 0x080fe20000000017 */
[----:B------:R-:W-:Y:S01]  /*05d0*/  FFMA R78, R26, R52, R47 ;  /* 0x000000341a4e7223 */ /* 0x000fe2000000002f */
[-C--:B------:R-:W-:Y:S01]  /*05e0*/  FFMA R76, R24, R53.reuse, R43 ;  /* 0x00000035184c7223 */ /* 0x080fe2000000002b */
[-C--:B------:R-:W-:Y:S01]  /*05f0*/  FFMA R44, R25, R53.reuse, R46 ;  /* 0x00000035192c7223 */ /* 0x080fe2000000002e */
[----:B------:R-:W-:Y:S01]  /*0600*/  FFMA R38, R6, R54, R35 ;  /* 0x0000003606267223 */ /* 0x000fe20000000023 */
[-C--:B------:R-:W-:Y:S01]  /*0610*/  FFMA R32, R5, R52.reuse, R32 ;  /* 0x0000003405207223 */ /* 0x080fe20000000020 */
[-C--:B------:R-:W-:Y:S01]  /*0620*/  FFMA R40, R7, R52.reuse, R40 ;  /* 0x0000003407287223 */ /* 0x080fe20000000028 */
[C---:B------:R-:W-:Y:S01]  /*0630*/  FFMA R77, R27.reuse, R52, R60 ;  /* 0x000000341b4d7223 */ /* 0x040fe2000000003c */
[-C--:B------:R-:W-:Y:S01]  /*0640*/  FFMA R23, R26, R53.reuse, R59 ;  /* 0x000000351a177223 */ /* 0x080fe2000000003b */
[----:B------:R-:W-:Y:S01]  /*0650*/  FFMA R47, R27, R53, R62 ;  /* 0x000000351b2f7223 */ /* 0x000fe2000000003e */
[-C--:B------:R-:W-:Y:S01]  /*0660*/  FFMA R34, R5, R54.reuse, R34 ;  /* 0x0000003605227223 */ /* 0x080fe20000000022 */
[-C--:B------:R-:W-:Y:S01]  /*0670*/  FFMA R42, R7, R54.reuse, R42 ;  /* 0x00000036072a7223 */ /* 0x080fe2000000002a */
[-C--:B------:R-:W-:Y:S01]  /*0680*/  FFMA R46, R24, R54.reuse, R57 ;  /* 0x00000036182e7223 */ /* 0x080fe20000000039 */
[-C--:B------:R-:W-:Y:S01]  /*0690*/  FFMA R71, R25, R54.reuse, R58 ;  /* 0x0000003619477223 */ /* 0x080fe2000000003a */
[----:B------:R-:W-:Y:S01]  /*06a0*/  FFMA R70, R26, R54, R61 ;  /* 0x000000361a467223 */ /* 0x000fe2000000003d */
[-C--:B------:R-:W-:Y:S01]  /*06b0*/  FFMA R81, R4, R55.reuse, R81 ;  /* 0x0000003704517223 */ /* 0x080fe20000000051 */
[-C--:B------:R-:W-:Y:S01]  /*06c0*/  FFMA R35, R5, R55.reuse, R56 ;  /* 0x0000003705237223 */ /* 0x080fe20000000038 */
[-C--:B------:R-:W-:Y:S01]  /*06d0*/  FFMA R39, R6, R55.reuse, R39 ;  /* 0x0000003706277223 */ /* 0x080fe20000000027 */
        /* <DEDUP_REMOVED lines=9> */
[C---:B------:R-:W-:Y:S01]  /*0770*/  FFMA R60, R17.reuse, R48, RZ ;  /* 0x00000030113c7223 */ /* 0x040fe200000000ff */
[C---:B------:R-:W-:Y:S01]  /*0780*/  FFMA R59, R17.reuse, R49, RZ ;  /* 0x00000031113b7223 */ /* 0x040fe200000000ff */
[C---:B------:R-:W-:Y:S01]  /*0790*/  FFMA R58, R17.reuse, R50, RZ ;  /* 0x00000032113a7223 */ /* 0x040fe200000000ff */
[----:B------:R-:W-:Y:S01]  /*07a0*/  FFMA R57, R17, R51, RZ ;  /* 0x0000003311397223 */ /* 0x000fe200000000ff */
[C---:B------:R-:W-:Y:S01]  /*07b0*/  FFMA R55, R18.reuse, R48, RZ ;  /* 0x0000003012377223 */ /* 0x040fe200000000ff */
[CC--:B------:R-:W-:Y:S01]  /*07c0*/  FFMA R54, R18.reuse, R49.reuse, RZ ;  /* 0x0000003112367223 */ /* 0x0c0fe200000000ff */
[----:B------:R-:W-:Y:S01]  /*07d0*/  FFMA R52, R18, R50, RZ ;  /* 0x0000003212347223 */ /* 0x000fe200000000ff */
[C---:B------:R-:W-:Y:S01]  /*07e0*/  FFMA R0, R12.reuse, R48, RZ ;  /* 0x000000300c007223 */ /* 0x040fe200000000ff */
[C---:B------:R-:W-:Y:S01]  /*07f0*/  FFMA R2, R12.reuse, R49, RZ ;  /* 0x000000310c027223 */ /* 0x040fe200000000ff */
[C---:B------:R-:W-:Y:S01]  /*0800*/  FFMA R3, R12.reuse, R50, RZ ;  /* 0x000000320c037223 */ /* 0x040fe200000000ff */
[----:B------:R-:W-:Y:S01]  /*0810*/  FFMA R21, R12, R51, RZ ;  /* 0x000000330c157223 */ /* 0x000fe200000000ff */
[-C--:B------:R-:W-:Y:S01]  /*0820*/  FFMA R83, R4, R53.reuse, R83 ;  /* 0x0000003504537223 */ /* 0x080fe20000000053 */
[----:B------:R-:W-:Y:S01]  /*0830*/  FFMA R37, R6, R53, R37 ;  /* 0x0000003506257223 */ /* 0x000fe20000000025 */
[----:B------:R-:W-:Y:S01]  /*0840*/  FFMA R18, R18, R51, RZ ;  /* 0x0000003312127223 */ /* 0x000fe200000000ff */
[C---:B------:R-:W-:Y:S01]  /*0850*/  FFMA R17, R19.reuse, R48, RZ ;  /* 0x0000003013117223 */ /* 0x040fe200000000ff */
[----:B------:R-:W-:Y:S01]  /*0860*/  FFMA R16, R19, R50, RZ ;  /* 0x0000003213107223 */ /* 0x000fe200000000ff */
[-C--:B------:R-:W-:Y:S01]  /*0870*/  FFMA R12, R15, R48.reuse, RZ ;  /* 0x000000300f0c7223 */ /* 0x080fe200000000ff */
[C---:B------:R-:W-:Y:S01]  /*0880*/  FFMA R93, R19.reuse, R49, RZ ;  /* 0x00000031135d7223 */ /* 0x040fe200000000ff */
[----:B------:R-:W-:Y:S01]  /*0890*/  FFMA R22, R19, R51, RZ ;  /* 0x0000003313167223 */ /* 0x000fe200000000ff */
[C---:B------:R-:W-:Y:S01]  /*08a0*/  FFMA R92, R13.reuse, R48, RZ ;  /* 0x000000300d5c7223 */ /* 0x040fe200000000ff */
[C---:B------:R-:W-:Y:S01]  /*08b0*/  FFMA R91, R13.reuse, R49, RZ ;  /* 0x000000310d5b7223 */ /* 0x040fe200000000ff */
[C---:B------:R-:W-:Y:S01]  /*08c0*/  FFMA R90, R13.reuse, R50, RZ ;  /* 0x000000320d5a7223 */ /* 0x040fe200000000ff */
[----:B------:R-:W-:Y:S01]  /*08d0*/  FFMA R89, R13, R51, RZ ;  /* 0x000000330d597223 */ /* 0x000fe200000000ff */
[C---:B------:R-:W-:Y:S01]  /*08e0*/  FFMA R73, R14.reuse, R48, RZ ;  /* 0x000000300e497223 */ /* 0x040fe200000000ff */
[C---:B------:R-:W-:Y:S01]  /*08f0*/  FFMA R88, R14.reuse, R49, RZ ;  /* 0x000000310e587223 */ /* 0x040fe200000000ff */
[CC--:B------:R-:W-:Y:S01]  /*0900*/  FFMA R87, R14.reuse, R50.reuse, RZ ;  /* 0x000000320e577223 */ /* 0x0c0fe200000000ff */
[----:B------:R-:W-:Y:S01]  /*0910*/  FFMA R72, R14, R51, RZ ;  /* 0x000000330e487223 */ /* 0x000fe200000000ff */
[C---:B------:R-:W-:Y:S01]  /*0920*/  FFMA R86, R15.reuse, R49, RZ ;  /* 0x000000310f567223 */ /* 0x040fe200000000ff */
[C---:B------:R-:W-:Y:S01]  /*0930*/  FFMA R53, R15.reuse, R50, RZ ;  /* 0x000000320f357223 */ /* 0x040fe200000000ff */
[----:B------:R-:W-:Y:S01]  /*0940*/  FFMA R56, R15, R51, RZ ;  /* 0x000000330f387223 */ /* 0x000fe200000000ff */
        /* <DEDUP_REMOVED lines=33> */
[----:B------:R-:W0:Y:S04]  /*0b60*/  LDS.128 R12, [R85+0x400] ;  /* 0x00040000550c7984 */ /* 0x000e280000000c00 */
[----:B------:R-:W1:Y:S04]  /*0b70*/  LDS.128 R16, [R20+0x500] ;  /* 0x0005000014107984 */ /* 0x000e680000000c00 */
[----:B------:R-:W2:Y:S04]  /*0b80*/  LDS.128 R8, [R85+0x500] ;  /* 0x0005000055087984 */ /* 0x000ea80000000c00 */
[----:B------:R-:W-:Y:S01]  /*0b90*/  LDS.128 R24, [R20+0x700] ;  /* 0x0007000014187984 */ /* 0x000fe20000000c00 */
[-C--:B0-----:R-:W-:Y:S01]  /*0ba0*/  FFMA R84, R4, R12.reuse, R84 ;  /* 0x0000000c04547223 */ /* 0x081fe20000000054 */
[-C--:B------:R-:W-:Y:S01]  /*0bb0*/  FFMA R32, R5, R12.reuse, R32 ;  /* 0x0000000c05207223 */ /* 0x080fe20000000020 */
[-C--:B------:R-:W-:Y:S01]  /*0bc0*/  FFMA R36, R6, R12.reuse, R36 ;  /* 0x0000000c06247223 */ /* 0x080fe20000000024 */
[-C--:B------:R-:W-:Y:S01]  /*0bd0*/  FFMA R40, R7, R12.reuse, R40 ;  /* 0x0000000c07287223 */ /* 0x080fe20000000028 */
[-C--:B-1----:R-:W-:Y:S01]  /*0be0*/  FFMA R80, R16, R12.reuse, R80 ;  /* 0x0000000c10507223 */ /* 0x082fe20000000050 */
        /* <DEDUP_REMOVED lines=62> */
[----:B------:R-:W-:Y:S01]  /*0fd0*/  LDS.128 R16, [R20+0x900] ;  /* 0x0009000014107984 */ /* 0x000fe20000000c00 */
[-C--:B0-----:R-:W-:Y:S01]  /*0fe0*/  FFMA R84, R4, R12.reuse, R84 ;  /* 0x0000000c04547223 */ /* 0x081fe20000000054 */
        /* <DEDUP_REMOVED lines=269> */
[----:B------:R-:W2:Y:S04]  /*20c0*/  LDG.E.128.CONSTANT R12, desc[UR8][R74.64+0x20] ;  /* 0x000020084a0c7981 */ /* 0x000ea8000c1e9d00 */
[----:B------:R-:W1:Y:S01]  /*20d0*/  LDS.128 R8, [R85+0xf00] ;  /* 0x000f000055087984 */ /* 0x000e620000000c00 */
        /* <DEDUP_REMOVED lines=33> */
[----:B------:R-:W3:Y:S01]  /*22f0*/  LDG.E.128.CONSTANT R4, desc[UR8][R30.64+0x1000] ;  /* 0x001000081e047981 */ /* 0x000ee2000c1e9d00 */
        /* <DEDUP_REMOVED lines=31> */
[----:B--2---:R-:W-:Y:S04]  /*24f0*/  STS [R29+0x1000], R12 ;  /* 0x0010000c1d007388 */ /* 0x004fe80000000800 */
[----:B------:R-:W-:Y:S04]  /*2500*/  STS [R29+0x1200], R13 ;  /* 0x0012000d1d007388 */ /* 0x000fe80000000800 */
[----:B------:R-:W-:Y:S04]  /*2510*/  STS [R29+0x1400], R14 ;  /* 0x0014000e1d007388 */ /* 0x000fe80000000800 */
[----:B------:R-:W-:Y:S04]  /*2520*/  STS [R29+0x1600], R15 ;  /* 0x0016000f1d007388 */ /* 0x000fe80000000800 */
[----:B---3--:R-:W-:Y:S01]  /*2530*/  STS.128 [R28+0x1000], R4 ;  /* 0x001000041c007388 */ /* 0x008fe20000000c00 */
[----:B------:R-:W-:Y:S06]  /*2540*/  BAR.SYNC.DEFER_BLOCKING 0x0 ;  /* 0x0000000000007b1d */ /* 0x000fec0000010000 */
        /* <DEDUP_REMOVED lines=462> */
[----:B------:R-:W0:Y:S01]  /*4230*/  LDS.128 R4, [R85+0x1e00] ;  /* 0x001e000055047984 */ /* 0x000e220000000c00 */
        /* <DEDUP_REMOVED lines=49> */
[----:B------:R-:W-:-:S02]  /*4550*/  FFMA R65, R27, R7, R65 ;  /* 0x000000071b417223 */ /* 0x000fc40000000041 */
[----:B------:R-:W3:Y:S01]  /*4560*/  LDG.E.128.CONSTANT R4, desc[UR8][R30.64+0x2000] ;  /* 0x002000081e047981 */ /* 0x000ee2000c1e9d00 */
        /* <DEDUP_REMOVED lines=450> */
[----:B------:R-:W1:Y:S01]  /*6190*/  LDS.128 R16, [R20+0xd00] ;  /* 0x000d000014107984 */ /* 0x000e620000000c00 */
        /* <DEDUP_REMOVED lines=32> */
[----:B------:R-:W0:Y:S02]  /*63a0*/  LDS.128 R12, [R85+0xd00] ;  /* 0x000d0000550c7984 */ /* 0x000e240000000c00 */
        /* <DEDUP_REMOVED lines=33> */
[----:B------:R-:W-:Y:S04]  /*65c0*/  LDS.128 R16, [R20+0xe00] ;  /* 0x000e000014107984 */ /* 0x000fe80000000c00 */
[----:B------:R-:W0:Y:S02]  /*65d0*/  LDS.128 R12, [R85+0xe00] ;  /* 0x000e0000550c7984 */ /* 0x000e240000000c00 */
        /* <DEDUP_REMOVED lines=32> */
[----:B------:R-:W0:Y:S04]  /*67e0*/  LDS.128 R12, [R85+0xf00] ;  /* 0x000f0000550c7984 */ /* 0x000e280000000c00 */
[----:B--2---:R-:W-:Y:S04]  /*67f0*/  STS [R29+0x1000], R8 ;  /* 0x001000081d007388 */ /* 0x004fe80000000800 */
[----:B------:R-:W-:Y:S04]  /*6800*/  STS [R29+0x1200], R9 ;  /* 0x001200091d007388 */ /* 0x000fe80000000800 */
[----:B------:R-:W-:Y:S04]  /*6810*/  STS [R29+0x1400], R10 ;  /* 0x0014000a1d007388 */ /* 0x000fe80000000800 */
[----:B------:R-:W-:Y:S04]  /*6820*/  STS [R29+0x1600], R11 ;  /* 0x0016000b1d007388 */ /* 0x000fe80000000800 */
[----:B---3--:R-:W-:Y:S01]  /*6830*/  STS.128 [R28+0x1000], R4 ;  /* 0x001000041c007388 */ /* 0x008fe20000000c00 */
[----:B------:R-:W-:Y:S01]  /*6840*/  BAR.SYNC.DEFER_BLOCKING 0x0 ;  /* 0x0000000000007b1d */ /* 0x000fe20000010000 */
        /* <DEDUP_REMOVED lines=10> */
[----:B------:R-:W-:Y:S04]  /*68f0*/  LDS.128 R8, [R20+0x1000] ;  /* 0x0010000014087984 */ /* 0x000fe80000000c00 */
[----:B------:R-:W0:Y:S04]  /*6900*/  LDS.128 R4, [R85+0x1000] ;  /* 0x0010000055047984 */ /* 0x000e280000000c00 */
[----:B------:R-:W1:Y:S01]  /*6910*/  LDS.128 R28, [R20+0x1100] ;  /* 0x00110000141c7984 */ /* 0x000e620000000c00 */
[C---:B------:R-:W-:Y:S01]  /*6920*/  FFMA R52, R18.reuse, R14, R52 ;  /* 0x0000000e12347223 */ /* 0x040fe20000000034 */
[----:B------:R-:W-:Y:S01]  /*6930*/  FFMA R49, R18, R15, R49 ;  /* 0x0000000f12317223 */ /* 0x000fe20000000031 */
[C---:B------:R-:W-:Y:S01]  /*6940*/  FFMA R48, R19.reuse, R12, R48 ;  /* 0x0000000c13307223 */ /* 0x040fe20000000030 */
[C---:B------:R-:W-:Y:S01]  /*6950*/  FFMA R93, R19.reuse, R13, R93 ;  /* 0x0000000d135d7223 */ /* 0x040fe2000000005d */
[C---:B------:R-:W-:Y:S01]  /*6960*/  FFMA R51, R19.reuse, R14, R51 ;  /* 0x0000000e13337223 */ /* 0x040fe20000000033 */
[----:B------:R-:W-:-:S02]  /*6970*/  FFMA R22, R19, R15, R22 ;  /* 0x0000000f13167223 */ /* 0x000fc40000000016 */
[----:B------:R-:W2:Y:S01]  /*6980*/  LDS.128 R16, [R85+0x1100] ;  /* 0x0011000055107984 */ /* 0x000ea20000000c00 */
        /* <DEDUP_REMOVED lines=16> */
[----:B------:R-:W-:Y:S04]  /*6a90*/  LDS.128 R12, [R20+0x1200] ;  /* 0x00120000140c7984 */ /* 0x000fe80000000c00 */
        /* <DEDUP_REMOVED lines=33> */
[----:B------:R-:W0:Y:S01]  /*6cb0*/  LDS.128 R4, [R85+0x1200] ;  /* 0x0012000055047984 */ /* 0x000e220000000c00 */
        /* <DEDUP_REMOVED lines=66> */
[----:B------:R-:W-:Y:S04]  /*70e0*/  LDS.128 R16, [R20+0x1500] ;  /* 0x0015000014107984 */ /* 0x000fe80000000c00 */
[----:B------:R-:W0:Y:S01]  /*70f0*/  LDS.128 R4, [R85+0x1400] ;  /* 0x0014000055047984 */ /* 0x000e220000000c00 */
        /* <DEDUP_REMOVED lines=170> */
[----:B------:R-:W2:Y:S01]  /*7ba0*/  LDS.128 R28, [R20+0x1b00] ;  /* 0x001b0000141c7984 */ /* 0x000ea20000000c00 */
        /* <DEDUP_REMOVED lines=50> */
[----:B------:R-:W-:-:S02]  /*7ed0*/  FFMA R15, R18, R11, R24 ;  /* 0x0000000b120f7223 */ /* 0x000fc40000000018 */
[----:B------:R-:W1:Y:S01]  /*7ee0*/  LDS.128 R24, [R85+0x1b00] ;  /* 0x001b000055187984 */ /* 0x000e620000000c00 */
[-C--:B--2---:R-:W-:Y:S01]  /*7ef0*/  FFMA R76, R28, R73.reuse, R76 ;  /* 0x000000491c4c7223 */ /* 0x084fe2000000004c */
[CC--:B------:R-:W-:Y:S01]  /*7f00*/  FFMA R44, R29.reuse, R73.reuse, R44 ;  /* 0x000000491d2c7223 */ /* 0x0c0fe2000000002c */
[-C--:B------:R-:W-:Y:S01]  /*7f10*/  FFMA R23, R30, R73.reuse, R23 ;  /* 0x000000491e177223 */ /* 0x080fe20000000017 */
[-C--:B------:R-:W-:Y:S01]  /*7f20*/  FFMA R80, R28, R72.reuse, R80 ;  /* 0x000000481c507223 */ /* 0x080fe20000000050 */
[-C--:B------:R-:W-:Y:S01]  /*7f30*/  FFMA R79, R29, R72.reuse, R79 ;  /* 0x000000481d4f7223 */ /* 0x080fe2000000004f */
[-C--:B------:R-:W-:Y:S01]  /*7f40*/  FFMA R78, R30, R72.reuse, R78 ;  /* 0x000000481e4e7223 */ /* 0x080fe2000000004e */
[----:B------:R-:W-:Y:S01]  /*7f50*/  FFMA R77, R31, R72, R77 ;  /* 0x000000481f4d7223 */ /* 0x000fe2000000004d */
[-C--:B0-----:R-:W-:Y:S01]  /*7f60*/  FFMA R83, R4, R73.reuse, R83 ;  /* 0x0000004904537223 */ /* 0x081fe20000000053 */
[-C--:B------:R-:W-:Y:S01]  /*7f70*/  FFMA R33, R5, R73.reuse, R33 ;  /* 0x0000004905217223 */ /* 0x080fe20000000021 */
[-C--:B------:R-:W-:Y:S01]  /*7f80*/  FFMA R37, R6, R73.reuse, R37 ;  /* 0x0000004906257223 */ /* 0x080fe20000000025 */
[-C--:B------:R-:W-:Y:S01]  /*7f90*/  FFMA R41, R7, R73.reuse, R41 ;  /* 0x0000004907297223 */ /* 0x080fe20000000029 */
[----:B------:R-:W-:-:S02]  /*7fa0*/  FFMA R73, R31, R73, R47 ;  /* 0x000000491f497223 */ /* 0x000fc4000000002f */
[----:B------:R-:W0:Y:S01]  /*7fb0*/  S2R R47, SR_TID.Y ;  /* 0x00000000002f7919 */ /* 0x000e220000002200 */
[-C--:B------:R-:W-:Y:S01]  /*7fc0*/  FFMA R84, R4, R72.reuse, R84 ;  /* 0x0000004804547223 */ /* 0x080fe20000000054 */
[-C--:B------:R-:W-:Y:S01]  /*7fd0*/  FFMA R32, R5, R72.reuse, R32 ;  /* 0x0000004805207223 */ /* 0x080fe20000000020 */
[-C--:B------:R-:W-:Y:S01]  /*7fe0*/  FFMA R36, R6, R72.reuse, R36 ;  /* 0x0000004806247223 */ /* 0x080fe20000000024 */
[----:B------:R-:W-:Y:S01]  /*7ff0*/  FFMA R40, R7, R72, R40 ;  /* 0x0000004807287223 */ /* 0x000fe20000000028 */
[----:B------:R-:W-:Y:S02]  /*8000*/  FFMA R72, R28, R74, R46 ;  /* 0x0000004a1c487223 */ /* 0x000fe4000000002e */
[----:B------:R-:W2:Y:S01]  /*8010*/  S2R R46, SR_TID.X ;  /* 0x00000000002e7919 */ /* 0x000ea20000002100 */
[C---:B------:R-:W-:Y:S01]  /*8020*/  FFMA R0, R16.reuse, R8, R0 ;  /* 0x0000000810007223 */ /* 0x040fe20000000000 */
[C---:B------:R-:W-:Y:S01]  /*8030*/  FFMA R2, R16.reuse, R9, R2 ;  /* 0x0000000910027223 */ /* 0x040fe20000000002 */
[C---:B------:R-:W-:Y:S01]  /*8040*/  FFMA R3, R16.reuse, R10, R3 ;  /* 0x0000000a10037223 */ /* 0x040fe20000000003 */
[----:B------:R-:W-:Y:S01]  /*8050*/  FFMA R21, R16, R11, R21 ;  /* 0x0000000b10157223 */ /* 0x000fe20000000015 */
[C---:B------:R-:W-:Y:S01]  /*8060*/  FFMA R92, R17.reuse, R8, R92 ;  /* 0x00000008115c7223 */ /* 0x040fe2000000005c */
[C---:B------:R-:W-:Y:S01]  /*8070*/  FFMA R91, R17.reuse, R9, R91 ;  /* 0x00000009115b7223 */ /* 0x040fe2000000005b */
[CC--:B------:R-:W-:Y:S01]  /*8080*/  FFMA R90, R17.reuse, R10.reuse, R90 ;  /* 0x0000000a115a7223 */ /* 0x0c0fe2000000005a */
[----:B------:R-:W-:Y:S01]  /*8090*/  FFMA R89, R17, R11, R89 ;  /* 0x0000000b11597223 */ /* 0x000fe20000000059 */
[CC--:B------:R-:W-:Y:S01]  /*80a0*/  FFMA R88, R18.reuse, R9.reuse, R88 ;  /* 0x0000000912587223 */ /* 0x0c0fe20000000058 */
[----:B------:R-:W-:Y:S01]  /*80b0*/  FFMA R87, R18, R10, R87 ;  /* 0x0000000a12577223 */ /* 0x000fe20000000057 */
[C---:B------:R-:W-:Y:S01]  /*80c0*/  FFMA R50, R19.reuse, R8, R50 ;  /* 0x0000000813327223 */ /* 0x040fe20000000032 */
[C---:B------:R-:W-:Y:S01]  /*80d0*/  FFMA R86, R19.reuse, R9, R86 ;  /* 0x0000000913567223 */ /* 0x040fe20000000056 */
[C---:B------:R-:W-:Y:S01]  /*80e0*/  FFMA R53, R19.reuse, R10, R53 ;  /* 0x0000000a13357223 */ /* 0x040fe20000000035 */
[----:B------:R-:W-:-:S02]  /*80f0*/  FFMA R56, R19, R11, R56 ;  /* 0x0000000b13387223 */ /* 0x000fc40000000038 */
[----:B------:R-:W-:Y:S01]  /*8100*/  LDS.128 R8, [R85+0x1c00] ;  /* 0x001c000055087984 */ /* 0x000fe20000000c00 */
[----:B------:R-:W-:-:S03]  /*8110*/  FFMA R82, R4, R74, R82 ;  /* 0x0000004a04527223 */ /* 0x000fc60000000052 */
[----:B------:R-:W3:Y:S01]  /*8120*/  LDS.128 R16, [R20+0x1d00] ;  /* 0x001d000014107984 */ /* 0x000ee20000000c00 */
        /* <DEDUP_REMOVED lines=47> */
[----:B------:R-:W4:Y:S01]  /*8420*/  LDS.128 R28, [R85+0x1d00] ;  /* 0x001d0000551c7984 */ /* 0x000f220000000c00 */
[----:B0-----:R-:W-:-:S02]  /*8430*/  LEA R47, R45, R47, 0x5 ;  /* 0x0000002f2d2f7211 */ /* 0x001fc400078e28ff */
[----:B--2---:R-:W-:Y:S01]  /*8440*/  SHF.L.U32 R46, R46, 0x2, RZ ;  /* 0x000000022e2e7819 */ /* 0x004fe200000006ff */
[-C--:B---3--:R-:W-:Y:S01]  /*8450*/  FFMA R75, R17, R9.reuse, R44 ;  /* 0x00000009114b7223 */ /* 0x088fe2000000002c */
[----:B------:R-:W-:Y:S01]  /*8460*/  SHF.L.U32 R51, R47, 0x9, RZ ;  /* 0x000000092f337819 */ /* 0x000fe200000006ff */
[----:B------:R-:W-:Y:S03]  /*8470*/  LDS.128 R24, [R20+0x1e00] ;  /* 0x001e000014187984 */ /* 0x000fe60000000c00 */
[----:B------:R-:W-:Y:S01]  /*8480*/  IADD3 R51, P0, P1, R51, UR4, R46 ;  /* 0x0000000433337c10 */ /* 0x000fe2000f91e02e */
[----:B------:R-:W0:Y:S01]  /*8490*/  LDCU.64 UR4, c[0x0][0x390] ;  /* 0x00007200ff0477ac */ /* 0x000e220008000a00 */
[----:B------:R-:W2:Y:S01]  /*84a0*/  LDS.128 R44, [R85+0x1e00] ;  /* 0x001e0000552c7984 */ /* 0x000ea20000000c00 */
[C---:B------:R-:W-:Y:S01]  /*84b0*/  FFMA R80, R16.reuse, R8, R80 ;  /* 0x0000000810507223 */ /* 0x040fe20000000050 */
[-C--:B------:R-:W-:Y:S01]  /*84c0*/  FFMA R76, R16, R9.reuse, R76 ;  /* 0x00000009104c7223 */ /* 0x080fe2000000004c */
[-C--:B------:R-:W-:Y:S01]  /*84d0*/  FFMA R74, R18, R9.reuse, R23 ;  /* 0x00000009124a7223 */ /* 0x080fe20000000017 */
[----:B------:R-:W-:Y:S01]  /*84e0*/  FFMA R73, R19, R9, R73 ;  /* 0x0000000913497223 */ /* 0x000fe20000000049 */
[C---:B------:R-:W-:Y:S01]  /*84f0*/  FFMA R72, R16.reuse, R10, R72 ;  /* 0x0000000a10487223 */ /* 0x040fe20000000048 */
[-C--:B------:R-:W-:Y:S01]  /*8500*/  FFMA R68, R16, R11.reuse, R68 ;  /* 0x0000000b10447223 */ /* 0x080fe20000000044 */
[-C--:B------:R-:W-:Y:S01]  /*8510*/  FFMA R67, R17, R11.reuse, R67 ;  /* 0x0000000b11437223 */ /* 0x080fe20000000043 */
[CC--:B------:R-:W-:Y:S01]  /*8520*/  FFMA R66, R18.reuse, R11.reuse, R66 ;  /* 0x0000000b12427223 */ /* 0x0c0fe20000000042 */
[----:B------:R-:W-:Y:S01]  /*8530*/  FFMA R65, R19, R11, R65 ;  /* 0x0000000b13417223 */ /* 0x000fe20000000041 */
[-C--:B------:R-:W-:Y:S01]  /*8540*/  FFMA R79, R17, R8.reuse, R79 ;  /* 0x00000008114f7223 */ /* 0x080fe2000000004f */
[CC--:B------:R-:W-:Y:S01]  /*8550*/  FFMA R78, R18.reuse, R8.reuse, R78 ;  /* 0x00000008124e7223 */ /* 0x0c0fe2000000004e */
[----:B------:R-:W-:Y:S01]  /*8560*/  FFMA R77, R19, R8, R77 ;  /* 0x00000008134d7223 */ /* 0x000fe2000000004d */
[-C--:B------:R-:W-:Y:S01]  /*8570*/  FFMA R71, R17, R10.reuse, R71 ;  /* 0x0000000a11477223 */ /* 0x080fe20000000047 */
[-C--:B------:R-:W-:Y:S01]  /*8580*/  FFMA R70, R18, R10.reuse, R70 ;  /* 0x0000000a12467223 */ /* 0x080fe20000000046 */
[----:B------:R-:W-:Y:S01]  /*8590*/  FFMA R69, R19, R10, R69 ;  /* 0x0000000a13457223 */ /* 0x000fe20000000045 */
[C---:B-1----:R-:W-:Y:S01]  /*85a0*/  FFMA R32, R5.reuse, R8, R32 ;  /* 0x0000000805207223 */ /* 0x042fe20000000020 */
[C---:B------:R-:W-:Y:S01]  /*85b0*/  FFMA R33, R5.reuse, R9, R33 ;  /* 0x0000000905217223 */ /* 0x040fe20000000021 */
[C---:B------:R-:W-:Y:S01]  /*85c0*/  FFMA R34, R5.reuse, R10, R34 ;  /* 0x0000000a05227223 */ /* 0x040fe20000000022 */
[C---:B------:R-:W-:Y:S01]  /*85d0*/  FFMA R35, R5.reuse, R11, R35 ;  /* 0x0000000b05237223 */ /* 0x040fe20000000023 */
[C---:B----4-:R-:W-:Y:S01]  /*85e0*/  FFMA R60, R5.reuse, R28, R60 ;  /* 0x0000001c053c7223 */ /* 0x050fe2000000003c */
[C---:B------:R-:W-:Y:S01]  /*85f0*/  FFMA R59, R5.reuse, R29, R59 ;  /* 0x0000001d053b7223 */ /* 0x040fe2000000003b */
[C---:B------:R-:W-:Y:S01]  /*8600*/  FFMA R58, R5.reuse, R30, R58 ;  /* 0x0000001e053a7223 */ /* 0x040fe2000000003a */
[----:B------:R-:W-:Y:S01]  /*8610*/  FFMA R57, R5, R31, R57 ;  /* 0x0000001f05397223 */ /* 0x000fe20000000039 */
[C---:B------:R-:W-:Y:S01]  /*8620*/  FFMA R84, R4.reuse, R8, R84 ;  /* 0x0000000804547223 */ /* 0x040fe20000000054 */
[-C--:B------:R-:W-:Y:S01]  /*8630*/  FFMA R83, R4, R9.reuse, R83 ;  /* 0x0000000904537223 */ /* 0x080fe20000000053 */
[-C--:B------:R-:W-:Y:S01]  /*8640*/  FFMA R37, R6, R9.reuse, R37 ;  /* 0x0000000906257223 */ /* 0x080fe20000000025 */
[C---:B------:R-:W-:Y:S01]  /*8650*/  FFMA R41, R7.reuse, R9, R41 ;  /* 0x0000000907297223 */ /* 0x040fe20000000029 */
[C---:B------:R-:W-:Y:S01]  /*8660*/  FFMA R82, R4.reuse, R10, R82 ;  /* 0x0000000a04527223 */ /* 0x040fe20000000052 */
        /* <DEDUP_REMOVED lines=9> */
[----:B------:R-:W-:Y:S01]  /*8700*/  FFMA R4, R7, R31, R22 ;  /* 0x0000001f07047223 */ /* 0x000fe20000000016 */
[----:B------:R-:W-:Y:S01]  /*8710*/  FFMA R9, R18, R29, R88 ;  /* 0x0000001d12097223 */ /* 0x000fe20000000058 */
[----:B------:R-:W-:Y:S01]  /*8720*/  IADD3.X R16, PT, PT, RZ, RZ, RZ, P0, P1 ;  /* 0x000000ffff107210 */ /* 0x000fe200007e24ff */
[----:B------:R-:W1:Y:S01]  /*8730*/  LDS.128 R20, [R20+0x1f00] ;  /* 0x001f000014147984 */ /* 0x000e620000000c00 */
[----:B0-----:R-:W-:Y:S01]  /*8740*/  LEA R88, P0, R51, UR4, 0x2 ;  /* 0x0000000433587c11 */ /* 0x001fe2000f8010ff */
[CC--:B------:R-:W-:Y:S01]  /*8750*/  FFMA R39, R6.reuse, R11.reuse, R39 ;  /* 0x0000000b06277223 */ /* 0x0c0fe20000000027 */
[----:B------:R-:W-:Y:S01]  /*8760*/  FFMA R43, R7, R11, R43 ;  /* 0x0000000b072b7223 */ /* 0x000fe2000000002b */
[----:B------:R-:W-:Y:S01]  /*8770*/  FFMA R11, R17, R31, R89 ;  /* 0x0000001f110b7223 */ /* 0x000fe20000000059 */
        /* <DEDUP_REMOVED lines=9> */
[CC--:B------:R-:W-:Y:S01]  /*8810*/  FFMA R14, R7.reuse, R29.reuse, R14 ;  /* 0x0000001d070e7223 */ /* 0x0c0fe2000000000e */
[----:B------:R-:W-:Y:S01]  /*8820*/  FFMA R13, R7, R30, R13 ;  /* 0x0000001e070d7223 */ /* 0x000fe2000000000d */
[----:B------:R-:W-:Y:S01]  /*8830*/  LEA.HI.X R89, R51, UR5, R16, 0x2, P0 ;  /* 0x0000000533597c11 */ /* 0x000fe200080f1410 */
[C---:B------:R-:W-:Y:S01]  /*8840*/  FFMA R6, R17.reuse, R28, R92 ;  /* 0x0000001c11067223 */ /* 0x040fe2000000005c */
[C---:B------:R-:W-:Y:S01]  /*8850*/  FFMA R7, R17.reuse, R29, R91 ;  /* 0x0000001d11077223 */ /* 0x040fe2000000005b */
[----:B------:R-:W-:Y:S01]  /*8860*/  FFMA R8, R17, R30, R90 ;  /* 0x0000001e11087223 */ /* 0x000fe2000000005a */
[C---:B------:R-:W-:Y:S01]  /*8870*/  FFMA R12, R18.reuse, R28, R12 ;  /* 0x0000001c120c7223 */ /* 0x040fe2000000000c */
[C---:B------:R-:W-:Y:S01]  /*8880*/  FFMA R10, R18.reuse, R30, R87 ;  /* 0x0000001e120a7223 */ /* 0x040fe20000000057 */
[----:B------:R-:W-:Y:S01]  /*8890*/  FFMA R15, R18, R31, R15 ;  /* 0x0000001f120f7223 */ /* 0x000fe2000000000f */
[C---:B------:R-:W-:Y:S01]  /*88a0*/  FFMA R50, R19.reuse, R28, R50 ;  /* 0x0000001c13327223 */ /* 0x040fe20000000032 */
[C---:B------:R-:W-:Y:S01]  /*88b0*/  FFMA R51, R19.reuse, R29, R86 ;  /* 0x0000001d13337223 */ /* 0x040fe20000000056 */
[C---:B------:R-:W-:Y:S01]  /*88c0*/  FFMA R53, R19.reuse, R30, R53 ;  /* 0x0000001e13357223 */ /* 0x040fe20000000035 */
        /* <DEDUP_REMOVED lines=14> */
[----:B------:R1:W-:Y:S01]  /*89b0*/  STG.E.128 desc[UR8][R88.64], R28 ;  /* 0x0000001c58007986 */ /* 0x0003e2000c101d08 */
[----:B------:R-:W-:-:S03]  /*89c0*/  FFMA R40, R27, R44, R40 ;  /* 0x0000002c1b287223 */ /* 0x000fc60000000028 */
[----:B------:R2:W-:Y:S01]  /*89d0*/  STG.E.128 desc[UR8][R88.64+0x200], R32 ;  /* 0x0002002058007986 */ /* 0x0005e2000c101d08 */
[----:B------:R-:W-:-:S03]  /*89e0*/  FFMA R41, R27, R45, R41 ;  /* 0x0000002d1b297223 */ /* 0x000fc60000000029 */
[----:B------:R3:W-:Y:S01]  /*89f0*/  STG.E.128 desc[UR8][R88.64+0x400], R36 ;  /* 0x0004002458007986 */ /* 0x0007e2000c101d08 */
[C---:B------:R-:W-:Y:S01]  /*8a00*/  FFMA R42, R27.reuse, R46, R42 ;  /* 0x0000002e1b2a7223 */ /* 0x040fe2000000002a */
[----:B------:R-:W-:Y:S01]  /*8a10*/  FFMA R43, R27, R47, R43 ;  /* 0x0000002f1b2b7223 */ /* 0x000fe2000000002b */
[C---:B-1----:R-:W-:Y:S01]  /*8a20*/  FFMA R28, R22.reuse, R44, R78 ;  /* 0x0000002c161c7223 */ /* 0x042fe2000000004e */
[C---:B------:R-:W-:Y:S01]  /*8a30*/  FFMA R29, R22.reuse, R45, R74 ;  /* 0x0000002d161d7223 */ /* 0x040fe2000000004a */
[C---:B------:R-:W-:Y:S01]  /*8a40*/  FFMA R30, R22.reuse, R46, R70 ;  /* 0x0000002e161e7223 */ /* 0x040fe20000000046 */
[----:B------:R-:W-:Y:S01]  /*8a50*/  FFMA R31, R22, R47, R66 ;  /* 0x0000002f161f7223 */ /* 0x000fe20000000042 */
[C---:B--2---:R-:W-:Y:S01]  /*8a60*/  FFMA R32, R21.reuse, R44, R79 ;  /* 0x0000002c15207223 */ /* 0x044fe2000000004f */
[C---:B------:R-:W-:Y:S01]  /*8a70*/  FFMA R33, R21.reuse, R45, R75 ;  /* 0x0000002d15217223 */ /* 0x040fe2000000004b */
[C---:B------:R-:W-:Y:S01]  /*8a80*/  FFMA R34, R21.reuse, R46, R71 ;  /* 0x0000002e15227223 */ /* 0x040fe20000000047 */
[----:B------:R-:W-:Y:S01]  /*8a90*/  FFMA R35, R21, R47, R67 ;  /* 0x0000002f15237223 */ /* 0x000fe20000000043 */
[C---:B---3--:R-:W-:Y:S01]  /*8aa0*/  FFMA R36, R20.reuse, R44, R80 ;  /* 0x0000002c14247223 */ /* 0x048fe20000000050 */
[C---:B------:R-:W-:Y:S01]  /*8ab0*/  FFMA R37, R20.reuse, R45, R76 ;  /* 0x0000002d14257223 */ /* 0x040fe2000000004c */
[C---:B------:R-:W-:Y:S01]  /*8ac0*/  FFMA R38, R20.reuse, R46, R72 ;  /* 0x0000002e14267223 */ /* 0x040fe20000000048 */
[----:B------:R-:W-:Y:S01]  /*8ad0*/  FFMA R39, R20, R47, R68 ;  /* 0x0000002f14277223 */ /* 0x000fe20000000044 */
[----:B------:R1:W-:Y:S04]  /*8ae0*/  STG.E.128 desc[UR8][R88.64+0x8200], R32 ;  /* 0x0082002058007986 */ /* 0x0003e8000c101d08 */
[----:B------:R2:W-:Y:S04]  /*8af0*/  STG.E.128 desc[UR8][R88.64+0x8000], R36 ;  /* 0x0080002458007986 */ /* 0x0005e8000c101d08 */
[----:B------:R3:W-:Y:S04]  /*8b00*/  STG.E.128 desc[UR8][R88.64+0x8400], R28 ;  /* 0x0084001c58007986 */ /* 0x0007e8000c101d08 */
[----:B------:R4:W-:Y:S01]  /*8b10*/  STG.E.128 desc[UR8][R88.64+0x600], R40 ;  /* 0x0006002858007986 */ /* 0x0009e2000c101d08 */
[-C--:B0-----:R-:W-:Y:S01]  /*8b20*/  FFMA R9, R22, R17.reuse, R9 ;  /* 0x0000001116097223 */ /* 0x081fe20000000009 */
        /* <DEDUP_REMOVED lines=15> */
[-C--:B------:R-:W-:Y:S01]  /*8c20*/  FFMA R27, R27, R19.reuse, R4 ;  /* 0x000000131b1b7223 */ /* 0x080fe20000000004 */
[C---:B----4-:R-:W-:Y:S01]  /*8c30*/  FFMA R43, R20.reuse, R19, R5 ;  /* 0x00000013142b7223 */ /* 0x050fe20000000005 */
[C---:B------:R-:W-:Y:S01]  /*8c40*/  FFMA R4, R21.reuse, R16, R6 ;  /* 0x0000001015047223 */ /* 0x040fe20000000006 */
        /* <DEDUP_REMOVED lines=27> */
.L_x_1:
        /* <DEDUP_REMOVED lines=16> */
.L_x_7:


//--------------------- .text._Z26sgemm_double_buffer_kernelILi1024ELi1024ELi1024EEvPfS0_S0_ --------------------------
	.section	.text._Z26sgemm_double_buffer_kernelILi1024ELi1024ELi1024EEvPfS0_S0_,"ax",@progbits
	.align	128
        .global         _Z26sgemm_double_buffer_kernelILi1024ELi1024ELi1024EEvPfS0_S0_
        .type           _Z26sgemm_double_buffer_kernelILi1024ELi1024ELi1024EEvPfS0_S0_,@function
        .size           _Z26sgemm_double_buffer_kernelILi1024ELi1024ELi1024EEvPfS0_S0_,(.L_x_8 - _Z26sgemm_double_buffer_kernelILi1024ELi1024ELi1024EEvPfS0_S0_)
        .other          _Z26sgemm_double_buffer_kernelILi1024ELi1024ELi1024EEvPfS0_S0_,@"STO_CUDA_ENTRY STV_DEFAULT"
_Z26sgemm_double_buffer_kernelILi1024ELi1024ELi1024EEvPfS0_S0_:
.text._Z26sgemm_double_buffer_kernelILi1024ELi1024ELi1024EEvPfS0_S0_:
[----:B------:R-:W-:Y:S01]  /*0000*/  LDC R1, c[0x0][0x37c] ;  /* 0x0000df00ff017b82 */ /* 0x000fe20000000800 */
[----:B------:R-:W0:Y:S07]  /*0010*/  S2R R51, SR_TID.Y ;  /* 0x0000000000337919 */ /* 0x000e2e0000002200 */
[----:B------:R-:W1:Y:S01]  /*0020*/  S2UR UR5, SR_CTAID.Y ;  /* 0x00000000000579c3 */ /* 0x000e620000002600 */
[----:B------:R-:W2:Y:S01]  /*0030*/  LDCU.128 UR12, c[0x0][0x380] ;  /* 0x00007000ff0c77ac */ /* 0x000ea20008000c00 */
[----:B------:R-:W0:Y:S01]  /*0040*/  S2R R6, SR_TID.X ;  /* 0x0000000000067919 */ /* 0x000e220000002100 */
[----:B------:R-:W3:Y:S01]  /*0050*/  LDCU.64 UR8, c[0x0][0x358] ;  /* 0x00006b00ff0877ac */ /* 0x000ee20008000a00 */
[----:B------:R-:W4:Y:S01]  /*0060*/  S2R R4, SR_CTAID.X ;  /* 0x0000000000047919 */ /* 0x000f220000002500 */
[----:B-1----:R-:W-:Y:S01]  /*0070*/  USHF.L.U32 UR5, UR5, 0x11, URZ ;  /* 0x0000001105057899 */ /* 0x002fe200080006ff */
[----:B0-----:R-:W-:-:S02]  /*0080*/  LEA R25, R51, R6, 0x4 ;  /* 0x0000000633197211 */ /* 0x001fc400078e20ff */
[----:B------:R-:W-:Y:S02]  /*0090*/  SHF.L.U32 R2, R6, 0x2, RZ ;  /* 0x0000000206027819 */ /* 0x000fe400000006ff */
[C---:B------:R-:W-:Y:S02]  /*00a0*/  SHF.L.U32 R0, R25.reuse, 0x9, RZ ;  /* 0x0000000919007819 */ /* 0x040fe400000006ff */
[----:B------:R-:W-:Y:S02]  /*00b0*/  SHF.L.U32 R3, R25, 0x5, RZ ;  /* 0x0000000519037819 */ /* 0x000fe400000006ff */
[----:B------:R-:W-:Y:S02]  /*00c0*/  LOP3.LUT R0, R0, 0xfffc00, RZ, 0xc0, !PT ;  /* 0x00fffc0000007812 */ /* 0x000fe400078ec0ff */
[----:B------:R-:W-:Y:S02]  /*00d0*/  LOP3.LUT R3, R3, 0xffc00, RZ, 0xc0, !PT ;  /* 0x000ffc0003037812 */ /* 0x000fe400078ec0ff */
[----:B------:R-:W-:-:S02]  /*00e0*/  IADD3 R5, P0, PT, R0, UR5, RZ ;  /* 0x0000000500057c10 */ /* 0x000fc4000ff1e0ff */
[----:B----4-:R-:W-:Y:S02]  /*00f0*/  SHF.L.U32 R0, R4, 0x7, RZ ;  /* 0x0000000704007819 */ /* 0x010fe400000006ff */
[----:B------:R-:W-:Y:S02]  /*0100*/  LOP3.LUT R4, R5, 0x4, R2, 0xf8, !PT ;  /* 0x0000000405047812 */ /* 0x000fe400078ef802 */
[----:B------:R-:W-:Y:S02]  /*0110*/  SHF.L.U32 R2, R25, 0x2, RZ ;  /* 0x0000000219027819 */ /* 0x000fe400000006ff */
[----:B------:R-:W-:Y:S02]  /*0120*/  IADD3 R3, P1, PT, R3, R0, RZ ;  /* 0x0000000003037210 */ /* 0x000fe40007f3e0ff */
[----:B------:R-:W-:Y:S02]  /*0130*/  IADD3.X R5, PT, PT, RZ, RZ, RZ, P0, !PT ;  /* 0x000000ffff057210 */ /* 0x000fe400007fe4ff */
[----:B--2---:R-:W-:-:S02]  /*0140*/  LEA R94, P0, R4, UR12, 0x2 ;  /* 0x0000000c045e7c11 */ /* 0x004fc4000f8010ff */
[----:B------:R-:W-:Y:S02]  /*0150*/  LOP3.LUT R3, R3, 0x7c, R2, 0xf8, !PT ;  /* 0x0000007c03037812 */ /* 0x000fe400078ef802 */
[----:B------:R-:W-:Y:S02]  /*0160*/  LEA.HI.X R95, R4, UR13, R5, 0x2, P0 ;  /* 0x0000000d045f7c11 */ /* 0x000fe400080f1405 */
[----:B------:R-:W-:Y:S02]  /*0170*/  IADD3.X R4, PT, PT, RZ, RZ, RZ, P1, !PT ;  /* 0x000000ffff047210 */ /* 0x000fe40000ffe4ff */
[C---:B------:R-:W-:Y:S01]  /*0180*/  LEA R2, P0, R3.reuse, UR14, 0x2 ;  /* 0x0000000e03027c11 */ /* 0x040fe2000f8010ff */
[----:B---3--:R-:W2:Y:S03]  /*0190*/  LDG.E.128.CONSTANT R32, desc[UR8][R94.64] ;  /* 0x000000085e207981 */ /* 0x008ea6000c1e9d00 */
        /* <DEDUP_REMOVED lines=59> */
[-C--:B--2---:R-:W-:Y:S01]  /*0550*/  FFMA R81, R4, R44.reuse, R81 ;  /* 0x0000002c04517223 */ /* 0x084fe20000000051 */
[----:B------:R-:W0:Y:S01]  /*0560*/  LDS.128 R8, [R49+0x300] ;  /* 0x0003000031087984 */ /* 0x000e220000000c00 */
[-C--:B------:R-:W-:Y:S01]  /*0570*/  FFMA R60, R5, R44.reuse, R60 ;  /* 0x0000002c053c7223 */ /* 0x080fe2000000003c */
[-C--:B------:R-:W-:Y:S01]  /*0580*/  FFMA R3, R6, R44.reuse, R3 ;  /* 0x0000002c06037223 */ /* 0x080fe20000000003 */
[-C--:B------:R-:W-:Y:S01]  /*0590*/  FFMA R2, R7, R44.reuse, R2 ;  /* 0x0000002c07027223 */ /* 0x080fe20000000002 */
[-C--:B---3--:R-:W-:Y:S01]  /*05a0*/  FFMA R69, R20, R44.reuse, R69 ;  /* 0x0000002c14457223 */ /* 0x088fe20000000045 */
[-C--:B------:R-:W-:Y:S01]  /*05b0*/  FFMA R54, R21, R44.reuse, R54 ;  /* 0x0000002c15367223 */ /* 0x080fe20000000036 */
[-C--:B------:R-:W-:Y:S01]  /*05c0*/  FFMA R61, R22, R44.reuse, R61 ;  /* 0x0000002c163d7223 */ /* 0x080fe2000000003d */
[----:B------:R-:W-:Y:S01]  /*05d0*/  FFMA R26, R23, R44, R26 ;  /* 0x0000002c171a7223 */ /* 0x000fe2000000001a */
[C---:B----4-:R-:W-:Y:S01]  /*05e0*/  FFMA R77, R18.reuse, R28, RZ ;  /* 0x0000001c124d7223 */ /* 0x050fe200000000ff */
[C---:B------:R-:W-:Y:S01]  /*05f0*/  FFMA R80, R18.reuse, R29, RZ ;  /* 0x0000001d12507223 */ /* 0x040fe200000000ff */
[----:B------:R-:W-:Y:S01]  /*0600*/  FFMA R89, R18, R30, RZ ;  /* 0x0000001e12597223 */ /* 0x000fe200000000ff */
[----:B------:R-:W-:Y:S01]  /*0610*/  FFMA R44, R21, R47, R24 ;  /* 0x0000002f152c7223 */ /* 0x000fe20000000018 */
[-C--:B------:R-:W-:Y:S01]  /*0620*/  FFMA R57, R12, R28.reuse, RZ ;  /* 0x0000001c0c397223 */ /* 0x080fe200000000ff */
[-C--:B------:R-:W-:Y:S01]  /*0630*/  FFMA R104, R13, R28.reuse, RZ ;  /* 0x0000001c0d687223 */ /* 0x080fe200000000ff */
[-C--:B------:R-:W-:Y:S01]  /*0640*/  FFMA R65, R14, R28.reuse, RZ ;  /* 0x0000001c0e417223 */ /* 0x080fe200000000ff */
[-C--:B------:R-:W-:Y:S01]  /*0650*/  FFMA R42, R15, R28.reuse, RZ ;  /* 0x0000001c0f2a7223 */ /* 0x080fe200000000ff */
[C---:B------:R-:W-:Y:S01]  /*0660*/  FFMA R71, R16.reuse, R28, RZ ;  /* 0x0000001c10477223 */ /* 0x040fe200000000ff */
[C---:B------:R-:W-:Y:S01]  /*0670*/  FFMA R76, R16.reuse, R29, RZ ;  /* 0x0000001d104c7223 */ /* 0x040fe200000000ff */
[C---:B------:R-:W-:Y:S01]  /*0680*/  FFMA R41, R16.reuse, R30, RZ ;  /* 0x0000001e10297223 */ /* 0x040fe200000000ff */
[-C--:B------:R-:W-:Y:S01]  /*0690*/  FFMA R40, R16, R31.reuse, RZ ;  /* 0x0000001f10287223 */ /* 0x080fe200000000ff */
[-C--:B------:R-:W-:Y:S01]  /*06a0*/  FFMA R98, R17, R28.reuse, RZ ;  /* 0x0000001c11627223 */ /* 0x080fe200000000ff */
[----:B------:R-:W-:Y:S01]  /*06b0*/  FFMA R18, R18, R31, RZ ;  /* 0x0000001f12127223 */ /* 0x000fe200000000ff */
[----:B------:R-:W-:Y:S01]  /*06c0*/  FFMA R90, R19, R28, RZ ;  /* 0x0000001c135a7223 */ /* 0x000fe200000000ff */
[C---:B------:R-:W-:Y:S01]  /*06d0*/  FFMA R62, R12.reuse, R29, RZ ;  /* 0x0000001d0c3e7223 */ /* 0x040fe200000000ff */
[CC--:B------:R-:W-:Y:S01]  /*06e0*/  FFMA R37, R12.reuse, R30.reuse, RZ ;  /* 0x0000001e0c257223 */ /* 0x0c0fe200000000ff */
        /* <DEDUP_REMOVED lines=14> */
[C---:B------:R-:W-:Y:S01]  /*07d0*/  FFMA R28, R19.reuse, R30, RZ ;  /* 0x0000001e131c7223 */ /* 0x040fe200000000ff */
[----:B------:R-:W-:Y:S01]  /*07e0*/  FFMA R86, R19, R31, RZ ;  /* 0x0000001f13567223 */ /* 0x000fe200000000ff */
[C---:B------:R-:W-:Y:S01]  /*07f0*/  FFMA R91, R20.reuse, R45, R91 ;  /* 0x0000002d145b7223 */ /* 0x040fe2000000005b */
[C---:B------:R-:W-:Y:S01]  /*0800*/  FFMA R83, R20.reuse, R46, R83 ;  /* 0x0000002e14537223 */ /* 0x040fe20000000053 */
[C---:B------:R-:W-:Y:S01]  /*0810*/  FFMA R35, R20.reuse, R47, R35 ;  /* 0x0000002f14237223 */ /* 0x040fe20000000023 */
        /* <DEDUP_REMOVED lines=44> */
[----:B------:R-:W-:Y:S01]  /*0ae0*/  LDS.128 R12, [R49+0x400] ;  /* 0x00040000310c7984 */ /* 0x000fe20000000c00 */
[-C--:B------:R-:W-:Y:S01]  /*0af0*/  FFMA R50, R21, R45.reuse, R50 ;  /* 0x0000002d15327223 */ /* 0x080fe20000000032 */
[CC--:B------:R-:W-:Y:S01]  /*0b00*/  FFMA R85, R22.reuse, R45.reuse, R85 ;  /* 0x0000002d16557223 */ /* 0x0c0fe20000000055 */
[----:B------:R-:W-:Y:S01]  /*0b10*/  FFMA R82, R23, R45, R82 ;  /* 0x0000002d17527223 */ /* 0x000fe20000000052 */
[----:B------:R-:W0:Y:S01]  /*0b20*/  LDS.128 R16, [R51+0x500] ;  /* 0x0005000033107984 */ /* 0x000e220000000c00 */
[-C--:B------:R-:W-:Y:S01]  /*0b30*/  FFMA R34, R21, R46.reuse, R34 ;  /* 0x0000002e15227223 */ /* 0x080fe20000000022 */
[CC--:B------:R-:W-:Y:S01]  /*0b40*/  FFMA R27, R22.reuse, R46.reuse, R27 ;  /* 0x0000002e161b7223 */ /* 0x0c0fe2000000001b */
[C---:B------:R-:W-:Y:S01]  /*0b50*/  FFMA R32, R23.reuse, R46, R32 ;  /* 0x0000002e17207223 */ /* 0x040fe20000000020 */
[----:B------:R-:W1:Y:S01]  /*0b60*/  LDS.128 R8, [R49+0x500] ;  /* 0x0005000031087984 */ /* 0x000e620000000c00 */
[-C--:B------:R-:W-:Y:S01]  /*0b70*/  FFMA R33, R22, R47.reuse, R33 ;  /* 0x0000002f16217223 */ /* 0x080fe20000000021 */
[----:B------:R-:W-:-:S02]  /*0b80*/  FFMA R56, R23, R47, R56 ;  /* 0x0000002f17387223 */ /* 0x000fc40000000038 */
[----:B------:R-:W2:Y:S01]  /*0b90*/  LDS.128 R4, [R51+0x400] ;  /* 0x0004000033047984 */ /* 0x000ea20000000c00 */
[C---:B0-----:R-:W-:Y:S01]  /*0ba0*/  FFMA R69, R16.reuse, R12, R69 ;  /* 0x0000000c10457223 */ /* 0x041fe20000000045 */
[C---:B------:R-:W-:Y:S01]  /*0bb0*/  FFMA R29, R16.reuse, R13, R91 ;  /* 0x0000000d101d7223 */ /* 0x040fe2000000005b */
[C---:B------:R-:W-:Y:S01]  /*0bc0*/  FFMA R83, R16.reuse, R14, R83 ;  /* 0x0000000e10537223 */ /* 0x040fe20000000053 */
[C---:B------:R-:W-:Y:S01]  /*0bd0*/  FFMA R35, R16.reuse, R15, R35 ;  /* 0x0000000f10237223 */ /* 0x040fe20000000023 */
[C---:B-1----:R-:W-:Y:S01]  /*0be0*/  FFMA R71, R16.reuse, R8, R71 ;  /* 0x0000000810477223 */ /* 0x042fe20000000047 */
[C---:B------:R-:W-:Y:S01]  /*0bf0*/  FFMA R76, R16.reuse, R9, R76 ;  /* 0x00000009104c7223 */ /* 0x040fe2000000004c */
[C---:B------:R-:W-:Y:S01]  /*0c00*/  FFMA R41, R16.reuse, R10, R41 ;  /* 0x0000000a10297223 */ /* 0x040fe20000000029 */
[----:B------:R-:W-:Y:S01]  /*0c10*/  FFMA R40, R16, R11, R40 ;  /* 0x0000000b10287223 */ /* 0x000fe20000000028 */
[-C--:B--2---:R-:W-:Y:S01]  /*0c20*/  FFMA R81, R4, R12.reuse, R81 ;  /* 0x0000000c04517223 */ /* 0x084fe20000000051 */
        /* <DEDUP_REMOVED lines=316> */
[----:B------:R-:W-:Y:S01]  /*1ff0*/  LDS.128 R12, [R51+0xe00] ;  /* 0x000e0000330c7984 */ /* 0x000fe20000000c00 */
[C---:B------:R-:W-:Y:S01]  /*2000*/  FFMA R98, R17.reuse, R8, R98 ;  /* 0x0000000811627223 */ /* 0x040fe20000000062 */
[C---:B------:R-:W-:Y:S01]  /*2010*/  FFMA R96, R17.reuse, R9, R96 ;  /* 0x0000000911607223 */ /* 0x040fe20000000060 */
[C---:B------:R-:W-:Y:S01]  /*2020*/  FFMA R79, R17.reuse, R10, R79 ;  /* 0x0000000a114f7223 */ /* 0x040fe2000000004f */
[----:B------:R-:W0:Y:S01]  /*2030*/  LDS.128 R20, [R49+0xe00] ;  /* 0x000e000031147984 */ /* 0x000e220000000c00 */
[----:B------:R-:W-:Y:S01]  /*2040*/  FFMA R88, R17, R11, R88 ;  /* 0x0000000b11587223 */ /* 0x000fe20000000058 */
[C---:B------:R-:W-:Y:S01]  /*2050*/  FFMA R77, R18.reuse, R8, R77 ;  /* 0x00000008124d7223 */ /* 0x040fe2000000004d */
[CC--:B------:R-:W-:Y:S01]  /*2060*/  FFMA R80, R18.reuse, R9.reuse, R80 ;  /* 0x0000000912507223 */ /* 0x0c0fe20000000050 */
[----:B------:R-:W1:Y:S01]  /*2070*/  LDS.128 R4, [R51+0xf00] ;  /* 0x000f000033047984 */ /* 0x000e620000000c00 */
[----:B------:R-:W-:Y:S01]  /*2080*/  FFMA R89, R18, R10, R89 ;  /* 0x0000000a12597223 */ /* 0x000fe20000000059 */
[C---:B------:R-:W-:Y:S01]  /*2090*/  FFMA R90, R19.reuse, R8, R90 ;  /* 0x00000008135a7223 */ /* 0x040fe2000000005a */
[C---:B------:R-:W-:Y:S01]  /*20a0*/  FFMA R84, R19.reuse, R9, R84 ;  /* 0x0000000913547223 */ /* 0x040fe20000000054 */
[C---:B------:R-:W-:Y:S01]  /*20b0*/  FFMA R87, R19.reuse, R10, R28 ;  /* 0x0000000a13577223 */ /* 0x040fe2000000001c */
[----:B------:R-:W-:-:S02]  /*20c0*/  FFMA R86, R19, R11, R86 ;  /* 0x0000000b13567223 */ /* 0x000fc40000000056 */
[----:B------:R-:W2:Y:S01]  /*20d0*/  LDS.128 R8, [R49+0xf00] ;  /* 0x000f000031087984 */ /* 0x000ea20000000c00 */
        /* <DEDUP_REMOVED lines=8> */
[----:B------:R-:W-:Y:S01]  /*2160*/  LOP3.LUT R20, R25, 0x1f, RZ, 0xc0, !PT ;  /* 0x0000001f19147812 */ /* 0x000fe200078ec0ff */
        /* <DEDUP_REMOVED lines=8> */
[----:B------:R-:W-:Y:S01]  /*21f0*/  IMAD.WIDE.U32 R20, R20, 0x10, RZ ;  /* 0x0000001014147825 */ /* 0x000fe200078e00ff */
[----:B------:R-:W-:-:S03]  /*2200*/  SHF.L.U32 R25, R25, 0x7, RZ ;  /* 0x0000000719197819 */ /* 0x000fc600000006ff */
[-C--:B------:R-:W-:Y:S01]  /*2210*/  FFMA R47, R12, R22.reuse, R47 ;  /* 0x000000160c2f7223 */ /* 0x080fe2000000002f */
[-C--:B------:R-:W-:Y:S01]  /*2220*/  FFMA R38, R13, R22.reuse, R38 ;  /* 0x000000160d267223 */ /* 0x080fe20000000026 */
[-C--:B------:R-:W-:Y:S01]  /*2230*/  FFMA R73, R14, R22.reuse, R73 ;  /* 0x000000160e497223 */ /* 0x080fe20000000049 */
[----:B------:R-:W-:Y:S01]  /*2240*/  LOP3.LUT R20, R20, 0x3ff000, R25, 0xf8, !PT ;  /* 0x003ff00014147812 */ /* 0x000fe200078ef819 */
[-C--:B------:R-:W-:Y:S01]  /*2250*/  FFMA R36, R15, R22.reuse, R36 ;  /* 0x000000160f247223 */ /* 0x080fe20000000024 */
[-C--:B------:R-:W-:Y:S01]  /*2260*/  FFMA R83, R4, R22.reuse, R83 ;  /* 0x0000001604537223 */ /* 0x080fe20000000053 */
[-C--:B------:R-:W-:Y:S01]  /*2270*/  FFMA R34, R5, R22.reuse, R34 ;  /* 0x0000001605227223 */ /* 0x080fe20000000022 */
[----:B------:R-:W-:Y:S01]  /*2280*/  FFMA R19, R6, R22, R27 ;  /* 0x0000001606137223 */ /* 0x000fe2000000001b */
[----:B------:R-:W-:-:S04]  /*2290*/  IMAD.WIDE.U32 R20, R0, 0x4, R20 ;  /* 0x0000000400147825 */ /* 0x000fc800078e0014 */
[----:B------:R-:W-:Y:S01]  /*22a0*/  FFMA R32, R7, R22, R32 ;  /* 0x0000001607207223 */ /* 0x000fe20000000020 */
[----:B--2---:R-:W-:Y:S01]  /*22b0*/  FFMA R22, R15, R9, R24 ;  /* 0x000000090f167223 */ /* 0x004fe20000000018 */
[-C--:B------:R-:W-:Y:S01]  /*22c0*/  FFMA R43, R12, R23.reuse, R43 ;  /* 0x000000170c2b7223 */ /* 0x080fe2000000002b */
[----:B------:R-:W2:Y:S01]  /*22d0*/  LDG.E.128.CONSTANT R24, desc[UR8][R94.64+0x20] ;  /* 0x000020085e187981 */ /* 0x000ea2000c1e9d00 */
[----:B------:R-:W-:Y:S01]  /*22e0*/  IADD3 R92, P0, PT, R20, UR14, RZ ;  /* 0x0000000e145c7c10 */ /* 0x000fe2000ff1e0ff */
[-C--:B------:R-:W-:Y:S01]  /*22f0*/  FFMA R58, R13, R23.reuse, R58 ;  /* 0x000000170d3a7223 */ /* 0x080fe2000000003a */
[-C--:B------:R-:W-:Y:S01]  /*2300*/  FFMA R39, R14, R23.reuse, R39 ;  /* 0x000000170e277223 */ /* 0x080fe20000000027 */
[-C--:B------:R-:W-:Y:S01]  /*2310*/  FFMA R48, R15, R23.reuse, R48 ;  /* 0x000000170f307223 */ /* 0x080fe20000000030 */
[----:B------:R-:W-:Y:S01]  /*2320*/  IADD3.X R93, PT, PT, R21, UR15, RZ, P0, !PT ;  /* 0x0000000f155d7c10 */ /* 0x000fe200087fe4ff */
[-C--:B------:R-:W-:Y:S01]  /*2330*/  FFMA R35, R4, R23.reuse, R35 ;  /* 0x0000001704237223 */ /* 0x080fe20000000023 */
[-C--:B------:R-:W-:Y:S01]  /*2340*/  FFMA R44, R5, R23.reuse, R44 ;  /* 0x00000017052c7223 */ /* 0x080fe2000000002c */
[-C--:B------:R-:W-:Y:S01]  /*2350*/  FFMA R33, R6, R23.reuse, R33 ;  /* 0x0000001706217223 */ /* 0x080fe20000000021 */
[----:B------:R-:W-:Y:S01]  /*2360*/  FFMA R56, R7, R23, R56 ;  /* 0x0000001707387223 */ /* 0x000fe20000000038 */
[----:B------:R-:W3:Y:S01]  /*2370*/  LDG.E.128.CONSTANT R28, desc[UR8][R92.64+0x8000] ;  /* 0x008000085c1c7981 */ /* 0x000ee2000c1e9d00 */
        /* <DEDUP_REMOVED lines=34> */
[----:B------:R0:W-:Y:S04]  /*25a0*/  STS [R55+0x1600], R27 ;  /* 0x0016001b37007388 */ /* 0x0001e80000000800 */
[----:B---3--:R1:W-:Y:S01]  /*25b0*/  STS.128 [R53+0x1000], R28 ;  /* 0x0010001c35007388 */ /* 0x0083e20000000c00 */
[----:B------:R-:W-:Y:S06]  /*25c0*/  BAR.SYNC.DEFER_BLOCKING 0x0 ;  /* 0x0000000000007b1d */ /* 0x000fec0000010000 */
[----:B0-----:R-:W2:Y:S04]  /*25d0*/  LDG.E.128.CONSTANT R24, desc[UR8][R94.64+0x40] ;  /* 0x000040085e187981 */ /* 0x001ea8000c1e9d00 */
[----:B-1----:R-:W3:Y:S04]  /*25e0*/  LDG.E.128.CONSTANT R28, desc[UR8][R92.64+0x10000] ;  /* 0x010000085c1c7981 */ /* 0x002ee8000c1e9d00 */
        /* <DEDUP_REMOVED lines=512> */
[----:B--2---:R-:W-:Y:S04]  /*45f0*/  STS [R55], R24 ;  /* 0x0000001837007388 */ /* 0x004fe80000000800 */
[----:B------:R-:W-:Y:S04]  /*4600*/  STS [R55+0x200], R25 ;  /* 0x0002001937007388 */ /* 0x000fe80000000800 */
[----:B------:R-:W-:Y:S04]  /*4610*/  STS [R55+0x400], R26 ;  /* 0x0004001a37007388 */ /* 0x000fe80000000800 */
[----:B------:R-:W-:Y:S04]  /*4620*/  STS [R55+0x600], R27 ;  /* 0x0006001b37007388 */ /* 0x000fe80000000800 */
[----:B---3--:R-:W-:Y:S01]  /*4630*/  STS.128 [R53], R28 ;  /* 0x0000001c35007388 */ /* 0x008fe20000000c00 */
        /* <DEDUP_REMOVED lines=33> */
[----:B------:R-:W-:Y:S04]  /*4850*/  LDS.128 R12, [R51] ;  /* 0x00000000330c7984 */ /* 0x000fe80000000c00 */
[----:B------:R-:W0:Y:S04]  /*4860*/  LDS.128 R4, [R49] ;  /* 0x0000000031047984 */ /* 0x000e280000000c00 */
[----:B------:R-:W1:Y:S04]  /*4870*/  LDS.128 R8, [R51+0x100] ;  /* 0x0001000033087984 */ /* 0x000e680000000c00 */
        /* <DEDUP_REMOVED lines=307> */
[CC--:B------:R-:W-:Y:S01]  /*5bb0*/  FFMA R70, R42.reuse, R5.reuse, R70 ;  /* 0x000000052a467223 */ /* 0x0c0fe20000000046 */
        /* <DEDUP_REMOVED lines=65> */
[----:B------:R-:W0:Y:S04]  /*5fd0*/  LDS.128 R4, [R49+0xb00] ;  /* 0x000b000031047984 */ /* 0x000e280000000c00 */
        /* <DEDUP_REMOVED lines=10> */
[CC--:B------:R-:W-:Y:S01]  /*6080*/  FFMA R70, R26.reuse, R5.reuse, R70 ;  /* 0x000000051a467223 */ /* 0x0c0fe20000000046 */
[----:B------:R-:W-:Y:S01]  /*6090*/  FFMA R63, R26, R6, R63 ;  /* 0x000000061a3f7223 */ /* 0x000fe2000000003f */
[C---:B------:R-:W-:Y:S01]  /*60a0*/  FFMA R71, R100.reuse, R4, R71 ;  /* 0x0000000464477223 */ /* 0x040fe20000000047 */
[C---:B------:R-:W-:Y:S01]  /*60b0*/  FFMA R76, R100.reuse, R5, R76 ;  /* 0x00000005644c7223 */ /* 0x040fe2000000004c */
[----:B------:R-:W-:Y:S01]  /*60c0*/  FFMA R25, R100, R6, R29 ;  /* 0x0000000664197223 */ /* 0x000fe2000000001d */
        /* <DEDUP_REMOVED lines=74> */
[CC--:B------:R-:W-:Y:S01]  /*6570*/  FFMA R79, R81.reuse, R6.reuse, R79 ;  /* 0x00000006514f7223 */ /* 0x0c0fe2000000004f */
[-C--:B------:R-:W-:Y:S01]  /*6580*/  FFMA R88, R81, R7.reuse, R88 ;  /* 0x0000000751587223 */ /* 0x080fe20000000058 */
[----:B------:R-:W-:Y:S01]  /*6590*/  FFMA R74, R74, R7, R26 ;  /* 0x000000074a4a7223 */ /* 0x000fe2000000001a */
[C---:B------:R-:W-:Y:S01]  /*65a0*/  FFMA R80, R82.reuse, R5, R20 ;  /* 0x0000000552507223 */ /* 0x040fe20000000014 */
[CC--:B------:R-:W-:Y:S01]  /*65b0*/  FFMA R75, R82.reuse, R6.reuse, R23 ;  /* 0x00000006524b7223 */ /* 0x0c0fe20000000017 */
[C---:B------:R-:W-:Y:S01]  /*65c0*/  FFMA R81, R83.reuse, R6, R21 ;  /* 0x0000000653517223 */ /* 0x040fe20000000015 */
[----:B------:R-:W-:Y:S04]  /*65d0*/  LDS.128 R24, [R51+0xe00] ;  /* 0x000e000033187984 */ /* 0x000fe80000000c00 */
[----:B------:R-:W0:Y:S01]  /*65e0*/  LDS.128 R20, [R49+0xe00] ;  /* 0x000e000031147984 */ /* 0x000e220000000c00 */
[CC--:B------:R-:W-:Y:S01]  /*65f0*/  FFMA R77, R82.reuse, R4.reuse, R77 ;  /* 0x00000004524d7223 */ /* 0x0c0fe2000000004d */
[----:B------:R-:W-:Y:S01]  /*6600*/  FFMA R82, R82, R7, R16 ;  /* 0x0000000752527223 */ /* 0x000fe20000000010 */
[C---:B------:R-:W-:Y:S01]  /*6610*/  FFMA R90, R83.reuse, R4, R90 ;  /* 0x00000004535a7223 */ /* 0x040fe2000000005a */
[C---:B------:R-:W-:Y:S01]  /*6620*/  FFMA R84, R83.reuse, R5, R84 ;  /* 0x0000000553547223 */ /* 0x040fe20000000054 */
[----:B------:R-:W-:Y:S01]  /*6630*/  FFMA R86, R83, R7, R86 ;  /* 0x0000000753567223 */ /* 0x000fe20000000056 */
        /* <DEDUP_REMOVED lines=25> */
[----:B------:R-:W-:-:S02]  /*67d0*/  FFMA R22, R30, R23, R33 ;  /* 0x000000171e167223 */ /* 0x000fc40000000021 */
[----:B------:R-:W0:Y:S01]  /*67e0*/  LDS.128 R32, [R49+0xf00] ;  /* 0x000f000031207984 */ /* 0x000e220000000c00 */
[-C--:B------:R-:W-:Y:S01]  /*67f0*/  FFMA R60, R24, R23.reuse, R41 ;  /* 0x00000017183c7223 */ /* 0x080fe20000000029 */
[-C--:B------:R-:W-:Y:S01]  /*6800*/  FFMA R58, R25, R23.reuse, R58 ;  /* 0x00000017193a7223 */ /* 0x080fe2000000003a */
[-C--:B------:R-:W-:Y:S01]  /*6810*/  FFMA R50, R26, R23.reuse, R39 ;  /* 0x000000171a327223 */ /* 0x080fe20000000027 */
[-C--:B------:R-:W-:Y:S01]  /*6820*/  FFMA R48, R27, R23.reuse, R48 ;  /* 0x000000171b307223 */ /* 0x080fe20000000030 */
[-C--:B------:R-:W-:Y:S01]  /*6830*/  FFMA R44, R29, R23.reuse, R44 ;  /* 0x000000171d2c7223 */ /* 0x080fe2000000002c */
[----:B------:R-:W-:Y:S01]  /*6840*/  FFMA R56, R31, R23, R56 ;  /* 0x000000171f387223 */ /* 0x000fe20000000038 */
[----:B------:R1:W2:Y:S01]  /*6850*/  LDG.E.128.CONSTANT R40, desc[UR8][R92.64+0x18000] ;  /* 0x018000085c287981 */ /* 0x0002a2000c1e9d00 */
[----:B0-----:R-:W-:-:S03]  /*6860*/  FFMA R23, R24, R34, R37 ;  /* 0x0000002218177223 */ /* 0x001fc60000000025 */
[----:B------:R-:W3:Y:S01]  /*6870*/  LDG.E.128.CONSTANT R36, desc[UR8][R94.64+0x60] ;  /* 0x000060085e247981 */ /* 0x000ee2000c1e9d00 */
[----:B-1----:R-:W-:Y:S01]  /*6880*/  IADD3 R92, P1, PT, R92, 0x20000, RZ ;  /* 0x000200005c5c7810 */ /* 0x002fe20007f3e0ff */
[CC--:B------:R-:W-:Y:S01]  /*6890*/  FFMA R57, R24.reuse, R32.reuse, R57 ;  /* 0x0000002018397223 */ /* 0x0c0fe20000000039 */
        /* <DEDUP_REMOVED lines=16> */
[----:B------:R-:W-:Y:S01]  /*69a0*/  FFMA R88, R29, R35, R88 ;  /* 0x000000231d587223 */ /* 0x000fe20000000058 */
[C---:B------:R-:W-:Y:S01]  /*69b0*/  FFMA R77, R30.reuse, R32, R77 ;  /* 0x000000201e4d7223 */ /* 0x040fe2000000004d */
[C---:B------:R-:W-:Y:S01]  /*69c0*/  FFMA R80, R30.reuse, R33, R80 ;  /* 0x000000211e507223 */ /* 0x040fe20000000050 */
[CC--:B------:R-:W-:Y:S01]  /*69d0*/  FFMA R75, R30.reuse, R34.reuse, R75 ;  /* 0x000000221e4b7223 */ /* 0x0c0fe2000000004b */
[----:B------:R-:W-:Y:S01]  /*69e0*/  FFMA R82, R30, R35, R82 ;  /* 0x000000231e527223 */ /* 0x000fe20000000052 */
[C---:B------:R-:W-:Y:S01]  /*69f0*/  FFMA R84, R31.reuse, R33, R84 ;  /* 0x000000211f547223 */ /* 0x040fe20000000054 */
[CC--:B------:R-:W-:Y:S01]  /*6a00*/  FFMA R81, R31.reuse, R34.reuse, R81 ;  /* 0x000000221f517223 */ /* 0x0c0fe20000000051 */
[----:B------:R-:W-:Y:S01]  /*6a10*/  FFMA R86, R31, R35, R86 ;  /* 0x000000231f567223 */ /* 0x000fe20000000056 */
[----:B------:R-:W-:Y:S01]  /*6a20*/  IADD3.X R93, PT, PT, RZ, R93, RZ, P1, !PT ;  /* 0x0000005dff5d7210 */ /* 0x000fe20000ffe4ff */
[----:B------:R-:W-:Y:S01]  /*6a30*/  UMOV UR4, URZ ;  /* 0x000000ff00047c82 */ /* 0x000fe20008000000 */
[----:B---3--:R-:W-:Y:S04]  /*6a40*/  STS [R55+0x1000], R36 ;  /* 0x0010002437007388 */ /* 0x008fe80000000800 */
[----:B------:R-:W-:Y:S04]  /*6a50*/  STS [R55+0x1200], R37 ;  /* 0x0012002537007388 */ /* 0x000fe80000000800 */
[----:B------:R-:W-:Y:S04]  /*6a60*/  STS [R55+0x1400], R38 ;  /* 0x0014002637007388 */ /* 0x000fe80000000800 */
[----:B------:R-:W-:Y:S04]  /*6a70*/  STS [R55+0x1600], R39 ;  /* 0x0016002737007388 */ /* 0x000fe80000000800 */
[----:B--2---:R0:W-:Y:S02]  /*6a80*/  STS.128 [R53+0x1000], R40 ;  /* 0x0010002835007388 */ /* 0x0041e40000000c00 */
[----:B0-----:R-:W-:Y:S01]  /*6a90*/  FFMA R43, R29, R34, R79 ;  /* 0x000000221d2b7223 */ /* 0x001fe2000000004f */
[----:B------:R-:W-:Y:S01]  /*6aa0*/  FFMA R79, R31, R32, R90 ;  /* 0x000000201f4f7223 */ /* 0x000fe2000000005a */
[----:B------:R-:W-:Y:S01]  /*6ab0*/  BAR.SYNC.DEFER_BLOCKING 0x0 ;  /* 0x0000000000007b1d */ /* 0x000fe20000010000 */
[----:B------:R-:W-:Y:S01]  /*6ac0*/  IADD3 R90, P0, PT, R94, 0x80, RZ ;  /* 0x000000805e5a7810 */ /* 0x000fe20007f1e0ff */
[C---:B------:R-:W-:Y:S01]  /*6ad0*/  FFMA R41, R28.reuse, R34, R73 ;  /* 0x000000221c297223 */ /* 0x040fe20000000049 */
[----:B------:R-:W-:Y:S01]  /*6ae0*/  FFMA R42, R28, R35, R100 ;  /* 0x000000231c2a7223 */ /* 0x000fe20000000064 */
[C---:B------:R-:W-:Y:S01]  /*6af0*/  FFMA R73, R29.reuse, R32, R98 ;  /* 0x000000201d497223 */ /* 0x040fe20000000062 */
[----:B------:R-:W-:Y:S01]  /*6b00*/  FFMA R40, R29, R33, R96 ;  /* 0x000000211d287223 */ /* 0x000fe20000000060 */
[----:B------:R-:W-:-:S08]  /*6b10*/  IADD3.X R91, PT, PT, RZ, R95, RZ, P0, !PT ;  /* 0x0000005fff5b7210 */ /* 0x000fd000007fe4ff */
.L_x_2:
        /* <DEDUP_REMOVED lines=36> */
[C---:B--2---:R-:W-:Y:S01]  /*6d60*/  FFMA R27, R36.reuse, R28, R7 ;  /* 0x0000001c241b7223 */ /* 0x044fe20000000007 */
        /* <DEDUP_REMOVED lines=18> */
[----:B------:R-:W-:Y:S01]  /*6e90*/  LDS.128 R4, [R51+0x1200] ;  /* 0x0012000033047984 */ /* 0x000fe20000000c00 */
[C---:B------:R-:W-:Y:S01]  /*6ea0*/  FFMA R8, R38.reuse, R29, R8 ;  /* 0x0000001d26087223 */ /* 0x040fe20000000008 */
[C---:B------:R-:W-:Y:S01]  /*6eb0*/  FFMA R96, R38.reuse, R31, R22 ;  /* 0x0000001f26607223 */ /* 0x040fe20000000016 */
[C---:B------:R-:W-:Y:S01]  /*6ec0*/  FFMA R77, R38.reuse, R32, R77 ;  /* 0x00000020264d7223 */ /* 0x040fe2000000004d */
[----:B------:R-:W0:Y:S01]  /*6ed0*/  LDS.128 R16, [R49+0x1300] ;  /* 0x0013000031107984 */ /* 0x000e220000000c00 */
[C---:B------:R-:W-:Y:S01]  /*6ee0*/  FFMA R80, R38.reuse, R33, R80 ;  /* 0x0000002126507223 */ /* 0x040fe20000000050 */
[C---:B------:R-:W-:Y:S01]  /*6ef0*/  FFMA R75, R38.reuse, R34, R75 ;  /* 0x00000022264b7223 */ /* 0x040fe2000000004b */
[----:B------:R-:W-:Y:S01]  /*6f00*/  FFMA R38, R38, R35, R82 ;  /* 0x0000002326267223 */ /* 0x000fe20000000052 */
[C---:B------:R-:W-:Y:S01]  /*6f10*/  FFMA R82, R39.reuse, R29, R20 ;  /* 0x0000001d27527223 */ /* 0x040fe20000000014 */
[C---:B------:R-:W-:Y:S01]  /*6f20*/  FFMA R56, R39.reuse, R31, R56 ;  /* 0x0000001f27387223 */ /* 0x040fe20000000038 */
[C---:B------:R-:W-:Y:S01]  /*6f30*/  FFMA R29, R39.reuse, R30, R21 ;  /* 0x0000001e271d7223 */ /* 0x040fe20000000015 */
[----:B------:R-:W1:Y:S01]  /*6f40*/  LDS.128 R12, [R49+0x1200] ;  /* 0x00120000310c7984 */ /* 0x000e620000000c00 */
[C---:B------:R-:W-:Y:S01]  /*6f50*/  FFMA R79, R39.reuse, R32, R79 ;  /* 0x00000020274f7223 */ /* 0x040fe2000000004f */
[C---:B------:R-:W-:Y:S01]  /*6f60*/  FFMA R84, R39.reuse, R33, R84 ;  /* 0x0000002127547223 */ /* 0x040fe20000000054 */
[C---:B------:R-:W-:Y:S01]  /*6f70*/  FFMA R81, R39.reuse, R34, R81 ;  /* 0x0000002227517223 */ /* 0x040fe20000000051 */
[----:B------:R-:W-:Y:S01]  /*6f80*/  FFMA R86, R39, R35, R86 ;  /* 0x0000002327567223 */ /* 0x000fe20000000056 */
[C---:B0-----:R-:W-:Y:S01]  /*6f90*/  FFMA R31, R4.reuse, R18, R23 ;  /* 0x00000012041f7223 */ /* 0x041fe20000000017 */
[CC--:B------:R-:W-:Y:S01]  /*6fa0*/  FFMA R57, R4.reuse, R16.reuse, R57 ;  /* 0x0000001004397223 */ /* 0x0c0fe20000000039 */
[----:B------:R-:W0:Y:S01]  /*6fb0*/  LDS.128 R20, [R51+0x1300] ;  /* 0x0013000033147984 */ /* 0x000e220000000c00 */
[C---:B------:R-:W-:Y:S01]  /*6fc0*/  FFMA R62, R4.reuse, R17, R62 ;  /* 0x00000011043e7223 */ /* 0x040fe2000000003e */
        /* <DEDUP_REMOVED lines=28> */
[----:B------:R-:W-:-:S02]  /*7190*/  FFMA R78, R7, R19, R78 ;  /* 0x00000013074e7223 */ /* 0x000fc4000000004e */
[----:B------:R-:W-:Y:S01]  /*71a0*/  LDS.128 R4, [R51+0x1400] ;  /* 0x0014000033047984 */ /* 0x000fe20000000c00 */
[C---:B0-----:R-:W-:Y:S01]  /*71b0*/  FFMA R42, R21.reuse, R12, R42 ;  /* 0x0000000c152a7223 */ /* 0x041fe2000000002a */
        /* <DEDUP_REMOVED lines=288> */
[CC--:B------:R-:W-:Y:S01]  /*83c0*/  FFMA R43, R17.reuse, R22.reuse, R43 ;  /* 0x00000016112b7223 */ /* 0x0c0fe2000000002b */
[----:B------:R-:W-:Y:S01]  /*83d0*/  FFMA R75, R18, R22, R75 ;  /* 0x00000016124b7223 */ /* 0x000fe2000000004b */
[----:B------:R-:W0:Y:S01]  /*83e0*/  LDS.128 R4, [R51+0x1c00] ;  /* 0x001c000033047984 */ /* 0x000e220000000c00 */
[CC--:B------:R-:W-:Y:S01]  /*83f0*/  FFMA R71, R16.reuse, R20.reuse, R71 ;  /* 0x0000001410477223 */ /* 0x0c0fe20000000047 */
[C---:B------:R-:W-:Y:S01]  /*8400*/  FFMA R76, R16.reuse, R21, R76 ;  /* 0x00000015104c7223 */ /* 0x040fe2000000004c */
[----:B------:R-:W-:Y:S01]  /*8410*/  FFMA R36, R16, R23, R36 ;  /* 0x0000001710247223 */ /* 0x000fe20000000024 */
[----:B------:R-:W1:Y:S01]  /*8420*/  LDS.128 R12, [R49+0x1c00] ;  /* 0x001c0000310c7984 */ /* 0x000e620000000c00 */
[CC--:B------:R-:W-:Y:S01]  /*8430*/  FFMA R73, R17.reuse, R20.reuse, R73 ;  /* 0x0000001411497223 */ /* 0x0c0fe20000000049 */
[C---:B------:R-:W-:Y:S01]  /*8440*/  FFMA R40, R17.reuse, R21, R40 ;  /* 0x0000001511287223 */ /* 0x040fe20000000028 */
[----:B------:R-:W-:Y:S01]  /*8450*/  FFMA R88, R17, R23, R88 ;  /* 0x0000001711587223 */ /* 0x000fe20000000058 */
[CC--:B------:R-:W-:Y:S01]  /*8460*/  FFMA R77, R18.reuse, R20.reuse, R77 ;  /* 0x00000014124d7223 */ /* 0x0c0fe2000000004d */
[C---:B------:R-:W-:Y:S01]  /*8470*/  FFMA R80, R18.reuse, R21, R80 ;  /* 0x0000001512507223 */ /* 0x040fe20000000050 */
[----:B------:R-:W-:Y:S01]  /*8480*/  FFMA R38, R18, R23, R38 ;  /* 0x0000001712267223 */ /* 0x000fe20000000026 */
[C---:B------:R-:W-:Y:S01]  /*8490*/  FFMA R79, R19.reuse, R20, R79 ;  /* 0x00000014134f7223 */ /* 0x040fe2000000004f */
[C---:B------:R-:W-:Y:S01]  /*84a0*/  FFMA R84, R19.reuse, R21, R84 ;  /* 0x0000001513547223 */ /* 0x040fe20000000054 */
[C---:B------:R-:W-:Y:S01]  /*84b0*/  FFMA R22, R19.reuse, R22, R81 ;  /* 0x0000001613167223 */ /* 0x040fe20000000051 */
[----:B------:R-:W-:-:S02]  /*84c0*/  FFMA R86, R19, R23, R86 ;  /* 0x0000001713567223 */ /* 0x000fc40000000056 */
[----:B------:R-:W2:Y:S01]  /*84d0*/  LDS.128 R16, [R51+0x1d00] ;  /* 0x001d000033107984 */ /* 0x000ea20000000c00 */
[C---:B0-----:R-:W-:Y:S01]  /*84e0*/  FFMA R57, R4.reuse, R24, R57 ;  /* 0x0000001804397223 */ /* 0x041fe20000000039 */
[C---:B------:R-:W-:Y:S01]  /*84f0*/  FFMA R62, R4.reuse, R25, R62 ;  /* 0x00000019043e7223 */ /* 0x040fe2000000003e */
[C---:B------:R-:W-:Y:S01]  /*8500*/  FFMA R21, R4.reuse, R26, R31 ;  /* 0x0000001a04157223 */ /* 0x040fe2000000001f */
[C---:B------:R-:W-:Y:S01]  /*8510*/  FFMA R20, R4.reuse, R27, R30 ;  /* 0x0000001b04147223 */ /* 0x040fe2000000001e */
[C---:B-1----:R-:W-:Y:S01]  /*8520*/  FFMA R23, R5.reuse, R12, R66 ;  /* 0x0000000c05177223 */ /* 0x042fe20000000042 */
[----:B------:R-:W-:Y:S01]  /*8530*/  FFMA R66, R5, R24, R61 ;  /* 0x0000001805427223 */ /* 0x000fe2000000003d */
[-C--:B------:R-:W-:Y:S01]  /*8540*/  FFMA R39, R7, R12.reuse, R2 ;  /* 0x0000000c07277223 */ /* 0x080fe20000000002 */
[C---:B------:R-:W-:Y:S01]  /*8550*/  FFMA R9, R4.reuse, R12, R9 ;  /* 0x0000000c04097223 */ /* 0x040fe20000000009 */
[C---:B------:R-:W-:Y:S01]  /*8560*/  FFMA R54, R4.reuse, R13, R54 ;  /* 0x0000000d04367223 */ /* 0x040fe20000000036 */
[CC--:B------:R-:W-:Y:S01]  /*8570*/  FFMA R47, R4.reuse, R14.reuse, R47 ;  /* 0x0000000e042f7223 */ /* 0x0c0fe2000000002f */
        /* <DEDUP_REMOVED lines=41> */
[----:B------:R-:W1:Y:S01]  /*8810*/  LDS.128 R12, [R49+0x1f00] ;  /* 0x001f0000310c7984 */ /* 0x000e620000000c00 */
[-C--:B------:R-:W-:Y:S01]  /*8820*/  FFMA R40, R17, R25.reuse, R40 ;  /* 0x0000001911287223 */ /* 0x080fe20000000028 */
[-C--:B------:R-:W-:Y:S01]  /*8830*/  FFMA R80, R18, R25.reuse, R80 ;  /* 0x0000001912507223 */ /* 0x080fe20000000050 */
[----:B------:R-:W-:Y:S01]  /*8840*/  FFMA R84, R19, R25, R84 ;  /* 0x0000001913547223 */ /* 0x000fe20000000054 */
[-C--:B------:R-:W-:Y:S01]  /*8850*/  FFMA R41, R16, R26.reuse, R41 ;  /* 0x0000001a10297223 */ /* 0x080fe20000000029 */
[-C--:B------:R-:W-:Y:S01]  /*8860*/  FFMA R43, R17, R26.reuse, R43 ;  /* 0x0000001a112b7223 */ /* 0x080fe2000000002b */
[-C--:B------:R-:W-:Y:S01]  /*8870*/  FFMA R75, R18, R26.reuse, R75 ;  /* 0x0000001a124b7223 */ /* 0x080fe2000000004b */
[----:B------:R-:W-:Y:S01]  /*8880*/  FFMA R25, R19, R26, R22 ;  /* 0x0000001a13197223 */ /* 0x000fe20000000016 */
[CC--:B------:R-:W-:Y:S01]  /*8890*/  FFMA R71, R16.reuse, R24.reuse, R71 ;  /* 0x0000001810477223 */ /* 0x0c0fe20000000047 */
[-C--:B------:R-:W-:Y:S01]  /*88a0*/  FFMA R36, R16, R27.reuse, R36 ;  /* 0x0000001b10247223 */ /* 0x080fe20000000024 */
[CC--:B------:R-:W-:Y:S01]  /*88b0*/  FFMA R73, R17.reuse, R24.reuse, R73 ;  /* 0x0000001811497223 */ /* 0x0c0fe20000000049 */
[-C--:B------:R-:W-:Y:S01]  /*88c0*/  FFMA R88, R17, R27.reuse, R88 ;  /* 0x0000001b11587223 */ /* 0x080fe20000000058 */
[CC--:B------:R-:W-:Y:S01]  /*88d0*/  FFMA R77, R18.reuse, R24.reuse, R77 ;  /* 0x00000018124d7223 */ /* 0x0c0fe2000000004d */
[-C--:B------:R-:W-:Y:S01]  /*88e0*/  FFMA R38, R18, R27.reuse, R38 ;  /* 0x0000001b12267223 */ /* 0x080fe20000000026 */
[C---:B------:R-:W-:Y:S01]  /*88f0*/  FFMA R79, R19.reuse, R24, R79 ;  /* 0x00000018134f7223 */ /* 0x040fe2000000004f */
[----:B------:R-:W-:-:S02]  /*8900*/  FFMA R86, R19, R27, R86 ;  /* 0x0000001b13567223 */ /* 0x000fc40000000056 */
[----:B------:R-:W2:Y:S01]  /*8910*/  LDS.128 R16, [R51+0x1f00] ;  /* 0x001f000033107984 */ /* 0x000ea20000000c00 */
[----:B0-----:R-:W-:Y:S01]  /*8920*/  FFMA R103, R6, R28, R3 ;  /* 0x0000001c06677223 */ /* 0x001fe20000000003 */
[C---:B------:R-:W-:Y:S01]  /*8930*/  FFMA R69, R4.reuse, R29, R54 ;  /* 0x0000001d04457223 */ /* 0x040fe20000000036 */
[-C--:B------:R-:W-:Y:S01]  /*8940*/  FFMA R81, R4, R31.reuse, R60 ;  /* 0x0000001f04517223 */ /* 0x080fe2000000003c */
[C---:B------:R-:W-:Y:S01]  /*8950*/  FFMA R26, R5.reuse, R30, R45 ;  /* 0x0000001e051a7223 */ /* 0x040fe2000000002d */
[----:B------:R-:W-:Y:S01]  /*8960*/  FFMA R3, R6, R31, R50 ;  /* 0x0000001f06037223 */ /* 0x000fe20000000032 */
[C---:B------:R-:W-:Y:S01]  /*8970*/  FFMA R9, R4.reuse, R28, R9 ;  /* 0x0000001c04097223 */ /* 0x040fe20000000009 */
[----:B------:R-:W-:Y:S01]  /*8980*/  FFMA R47, R4, R30, R47 ;  /* 0x0000001e042f7223 */ /* 0x000fe2000000002f */
[C---:B------:R-:W-:Y:S01]  /*8990*/  FFMA R60, R5.reuse, R28, R23 ;  /* 0x0000001c053c7223 */ /* 0x040fe20000000017 */
[C---:B------:R-:W-:Y:S01]  /*89a0*/  FFMA R52, R5.reuse, R29, R52 ;  /* 0x0000001d05347223 */ /* 0x040fe20000000034 */
[----:B------:R-:W-:Y:S01]  /*89b0*/  FFMA R58, R5, R31, R58 ;  /* 0x0000001f053a7223 */ /* 0x000fe2000000003a */
[C---:B------:R-:W-:Y:S01]  /*89c0*/  FFMA R45, R6.reuse, R29, R32 ;  /* 0x0000001d062d7223 */ /* 0x040fe20000000020 */
[----:B------:R-:W-:Y:S01]  /*89d0*/  FFMA R97, R6, R30, R11 ;  /* 0x0000001e06617223 */ /* 0x000fe2000000000b */
        /* <DEDUP_REMOVED lines=20> */
[----:B------:R-:W3:Y:S01]  /*8b20*/  LDG.E.128.CONSTANT R20, desc[UR8][R92.64] ;  /* 0x000000085c147981 */ /* 0x000ee2000c1e9d00 */
[-C--:B--2---:R-:W-:Y:S01]  /*8b30*/  FFMA R101, R16, R29.reuse, R98 ;  /* 0x0000001d10657223 */ /* 0x084fe20000000062 */
[C---:B------:R-:W-:Y:S01]  /*8b40*/  FFMA R102, R17.reuse, R28, R42 ;  /* 0x0000001c11667223 */ /* 0x040fe2000000002a */
[C---:B------:R-:W-:Y:S01]  /*8b50*/  FFMA R104, R17.reuse, R30, R89 ;  /* 0x0000001e11687223 */ /* 0x040fe20000000059 */
[----:B------:R-:W2:Y:S01]  /*8b60*/  LDG.E.128.CONSTANT R4, desc[UR8][R90.64] ;  /* 0x000000085a047981 */ /* 0x000ea2000c1e9d00 */
[C---:B------:R-:W-:Y:S01]  /*8b70*/  FFMA R42, R17.reuse, R29, R10 ;  /* 0x0000001d112a7223 */ /* 0x040fe2000000000a */
[C---:B------:R-:W-:Y:S01]  /*8b80*/  FFMA R98, R17.reuse, R12, R73 ;  /* 0x0000000c11627223 */ /* 0x040fe20000000049 */
        /* <DEDUP_REMOVED lines=17> */
[-C--:B------:R-:W-:Y:S01]  /*8ca0*/  FFMA R16, R16, R15.reuse, R36 ;  /* 0x0000000f10107223 */ /* 0x080fe20000000024 */
        /* <DEDUP_REMOVED lines=16> */
[----:B------:R-:W0:Y:S04]  /*8db0*/  LDS.128 R36, [R51+0x100] ;  /* 0x0001000033247984 */ /* 0x000e280000000c00 */
[----:B------:R-:W1:Y:S04]  /*8dc0*/  LDS.128 R28, [R51] ;  /* 0x00000000331c7984 */ /* 0x000e680000000c00 */
        /* <DEDUP_REMOVED lines=16> */
[CC--:B------:R-:W-:Y:S01]  /*8ed0*/  FFMA R73, R38.reuse, R33.reuse, R73 ;  /* 0x0000002126497223 */ /* 0x0c0fe20000000049 */
[----:B------:R-:W-:Y:S01]  /*8ee0*/  FFMA R46, R39, R33, R46 ;  /* 0x00000021272e7223 */ /* 0x000fe2000000002e */
[-C--:B------:R-:W-:Y:S01]  /*8ef0*/  FFMA R80, R37, R34.reuse, R104 ;  /* 0x0000002225507223 */ /* 0x080fe20000000068 */
[-C--:B------:R-:W-:Y:S01]  /*8f00*/  FFMA R23, R38, R34.reuse, R43 ;  /* 0x0000002226177223 */ /* 0x080fe2000000002b */
[-C--:B------:R-:W-:Y:S01]  /*8f10*/  FFMA R47, R28, R34.reuse, R47 ;  /* 0x000000221c2f7223 */ /* 0x080fe2000000002f */
[-C--:B------:R-:W-:Y:S01]  /*8f20*/  FFMA R42, R29, R34.reuse, R26 ;  /* 0x000000221d2a7223 */ /* 0x080fe2000000001a */
[-C--:B------:R-:W-:Y:S01]  /*8f30*/  FFMA R95, R36, R34.reuse, R95 ;  /* 0x00000022245f7223 */ /* 0x080fe2000000005f */
[----:B------:R-:W-:Y:S01]  /*8f40*/  FFMA R32, R39, R34, R96 ;  /* 0x0000002227207223 */ /* 0x000fe20000000060 */
[-C--:B------:R-:W-:Y:S01]  /*8f50*/  FFMA R43, R28, R35.reuse, R81 ;  /* 0x000000231c2b7223 */ /* 0x080fe20000000051 */
[CC--:B------:R-:W-:Y:S01]  /*8f60*/  FFMA R58, R29.reuse, R35.reuse, R58 ;  /* 0x000000231d3a7223 */ /* 0x0c0fe2000000003a */
        /* <DEDUP_REMOVED lines=14> */
[-C--:B------:R-:W-:Y:S01]  /*9050*/  FFMA R79, R37, R14.reuse, R11 ;  /* 0x0000000e254f7223 */ /* 0x080fe2000000000b */
[C---:B------:R-:W-:Y:S01]  /*9060*/  FFMA R28, R38.reuse, R13, R8 ;  /* 0x0000000d261c7223 */ /* 0x040fe20000000008 */
[CC--:B------:R-:W-:Y:S01]  /*9070*/  FFMA R29, R38.reuse, R14.reuse, R17 ;  /* 0x0000000e261d7223 */ /* 0x0c0fe20000000011 */
[----:B------:R-:W-:Y:S01]  /*9080*/  FFMA R20, R38, R15, R18 ;  /* 0x0000000f26147223 */ /* 0x000fe20000000012 */
[----:B------:R-:W-:Y:S01]  /*9090*/  LDS.128 R8, [R51+0x300] ;  /* 0x0003000033087984 */ /* 0x000fe20000000c00 */
[----:B------:R-:W-:-:S03]  /*90a0*/  FFMA R101, R39, R14, R25 ;  /* 0x0000000e27657223 */ /* 0x000fc60000000019 */
[----:B------:R-:W0:Y:S04]  /*90b0*/  LDS.128 R16, [R49+0x200] ;  /* 0x0002000031107984 */ /* 0x000e280000000c00 */
[----:B------:R-:W1:Y:S01]  /*90c0*/  LDS.128 R24, [R49+0x300] ;  /* 0x0003000031187984 */ /* 0x000e620000000c00 */
[CC--:B------:R-:W-:Y:S01]  /*90d0*/  FFMA R40, R31.reuse, R34.reuse, R50 ;  /* 0x000000221f287223 */ /* 0x0c0fe20000000032 */
        /* <DEDUP_REMOVED lines=10> */
[CC--:B------:R-:W-:Y:S01]  /*9180*/  FFMA R98, R37.reuse, R12.reuse, R98 ;  /* 0x0000000c25627223 */ /* 0x0c0fe20000000062 */
[----:B------:R-:W-:Y:S01]  /*9190*/  FFMA R88, R37, R15, R88 ;  /* 0x0000000f25587223 */ /* 0x000fe20000000058 */
[CC--:B------:R-:W-:Y:S01]  /*91a0*/  FFMA R77, R38.reuse, R12.reuse, R77 ;  /* 0x0000000c264d7223 */ /* 0x0c0fe2000000004d */
[C---:B------:R-:W-:Y:S01]  /*91b0*/  FFMA R94, R39.reuse, R12, R94 ;  /* 0x0000000c275e7223 */ /* 0x040fe2000000005e */
[C---:B------:R-:W-:Y:S01]  /*91c0*/  FFMA R84, R39.reuse, R13, R84 ;  /* 0x0000000d27547223 */ /* 0x040fe20000000054 */
[----:B------:R-:W-:Y:S01]  /*91d0*/  FFMA R86, R39, R15, R86 ;  /* 0x0000000f27567223 */ /* 0x000fe20000000056 */
[-C--:B------:R-:W-:Y:S01]  /*91e0*/  FFMA R44, R37, R35.reuse, R44 ;  /* 0x00000023252c7223 */ /* 0x080fe2000000002c */
[-C--:B------:R-:W-:Y:S01]  /*91f0*/  FFMA R83, R38, R35.reuse, R105 ;  /* 0x0000002326537223 */ /* 0x080fe20000000069 */
[-C--:B------:R-:W-:Y:S01]  /*9200*/  FFMA R56, R39, R35.reuse, R56 ;  /* 0x0000002327387223 */ /* 0x080fe20000000038 */
[----:B------:R-:W-:Y:S01]  /*9210*/  FFMA R48, R31, R35, R48 ;  /* 0x000000231f307223 */ /* 0x000fe20000000030 */
[----:B------:R-:W-:Y:S01]  /*9220*/  LDS.128 R12, [R49+0x400] ;  /* 0x00040000310c7984 */ /* 0x000fe20000000c00 */
[----:B0-----:R-:W-:Y:S01]  /*9230*/  FFMA R72, R11, R18, R32 ;  /* 0x000000120b487223 */ /* 0x001fe20000000020 */
[----:B-1----:R-:W-:Y:S01]  /*9240*/  FFMA R32, R8, R27, R36 ;  /* 0x0000001b08207223 */ /* 0x002fe20000000024 */
        /* <DEDUP_REMOVED lines=31> */
[----:B------:R-:W2:Y:S04]  /*9440*/  LDG.E.128.CONSTANT R36, desc[UR8][R90.64+0x20] ;  /* 0x000020085a247981 */ /* 0x000ea8000c1e9d00 */
[----:B------:R-:W3:Y:S01]  /*9450*/  LDG.E.128.CONSTANT R24, desc[UR8][R92.64+0x8000] ;  /* 0x008000085c187981 */ /* 0x000ee2000c1e9d00 */
        /* <DEDUP_REMOVED lines=31> */
[----:B------:R-:W0:Y:S04]  /*9650*/  LDS.128 R4, [R51+0x400] ;  /* 0x0004000033047984 */ /* 0x000e280000000c00 */
[----:B------:R-:W1:Y:S04]  /*9660*/  LDS.128 R16, [R51+0x500] ;  /* 0x0005000033107984 */ /* 0x000e680000000c00 */
[----:B------:R-:W4:Y:S01]  /*9670*/  LDS.128 R8, [R49+0x500] ;  /* 0x0005000031087984 */ /* 0x000f220000000c00 */
[-C--:B0-----:R-:W-:Y:S01]  /*9680*/  FFMA R99, R4, R12.reuse, R99 ;  /* 0x0000000c04637223 */ /* 0x081fe20000000063 */
[-C--:B------:R-:W-:Y:S01]  /*9690*/  FFMA R60, R5, R12.reuse, R60 ;  /* 0x0000000c053c7223 */ /* 0x080fe2000000003c */
[-C--:B------:R-:W-:Y:S01]  /*96a0*/  FFMA R3, R6, R12.reuse, R3 ;  /* 0x0000000c06037223 */ /* 0x080fe20000000003 */
[-C--:B------:R-:W-:Y:S01]  /*96b0*/  FFMA R2, R7, R12.reuse, R2 ;  /* 0x0000000c07027223 */ /* 0x080fe20000000002 */
        /* <DEDUP_REMOVED lines=63> */
[----:B------:R-:W4:Y:S01]  /*9ab0*/  LDS.128 R4, [R51+0x600] ;  /* 0x0006000033047984 */ /* 0x000f220000000c00 */
        /* <DEDUP_REMOVED lines=8> */
[-C--:B----4-:R-:W-:Y:S01]  /*9b40*/  FFMA R99, R4, R12.reuse, R99 ;  /* 0x0000000c04637223 */ /* 0x090fe20000000063 */
        /* <DEDUP_REMOVED lines=262> */
[----:B------:R-:W4:Y:S04]  /*abb0*/  LDS.128 R4, [R51+0xe00] ;  /* 0x000e000033047984 */ /* 0x000f280000000c00 */
[----:B--2---:R-:W-:Y:S04]  /*abc0*/  STS [R55+0x1000], R36 ;  /* 0x0010002437007388 */ /* 0x004fe80000000800 */
[----:B------:R-:W-:Y:S04]  /*abd0*/  STS [R55+0x1200], R37 ;  /* 0x0012002537007388 */ /* 0x000fe80000000800 */
[----:B------:R-:W-:Y:S04]  /*abe0*/  STS [R55+0x1400], R38 ;  /* 0x0014002637007388 */ /* 0x000fe80000000800 */
[----:B------:R-:W-:Y:S04]  /*abf0*/  STS [R55+0x1600], R39 ;  /* 0x0016002737007388 */ /* 0x000fe80000000800 */
[----:B---3--:R-:W-:Y:S01]  /*ac00*/  STS.128 [R53+0x1000], R24 ;  /* 0x0010001835007388 */ /* 0x008fe20000000c00 */
        /* <DEDUP_REMOVED lines=36> */
[----:B------:R-:W-:Y:S01]  /*ae50*/  BAR.SYNC.DEFER_BLOCKING 0x0 ;  /* 0x0000000000007b1d */ /* 0x000fe20000010000 */
        /* <DEDUP_REMOVED lines=313> */
[C---:B------:R-:W-:Y:S01]  /*c1f0*/  FFMA R81, R12.reuse, R17, R81 ;  /* 0x000000110c517223 */ /* 0x040fe20000000051 */
[C---:B------:R-:W-:Y:S01]  /*c200*/  FFMA R95, R12.reuse, R18, R95 ;  /* 0x000000120c5f7223 */ /* 0x040fe2000000005f */
[C---:B------:R-:W-:Y:S01]  /*c210*/  FFMA R89, R12.reuse, R19, R89 ;  /* 0x000000130c597223 */ /* 0x040fe20000000059 */
[C---:B--2---:R-:W-:Y:S01]  /*c220*/  FFMA R71, R12.reuse, R8, R71 ;  /* 0x000000080c477223 */ /* 0x044fe20000000047 */
        /* <DEDUP_REMOVED lines=34> */
[C---:B------:R-:W-:Y:S01]  /*c450*/  FFMA R96, R13.reuse, R9, R96 ;  /* 0x000000090d607223 */ /* 0x040fe20000000060 */
[C---:B------:R-:W-:Y:S01]  /*c460*/  FFMA R79, R13.reuse, R10, R79 ;  /* 0x0000000a0d4f7223 */ /* 0x040fe2000000004f */
[----:B------:R-:W-:Y:S01]  /*c470*/  FFMA R88, R13, R11, R88 ;  /* 0x0000000b0d587223 */ /* 0x000fe20000000058 */
[C---:B------:R-:W-:Y:S01]  /*c480*/  FFMA R77, R14.reuse, R8, R77 ;  /* 0x000000080e4d7223 */ /* 0x040fe2000000004d */
[CC--:B------:R-:W-:Y:S01]  /*c490*/  FFMA R28, R14.reuse, R9.reuse, R28 ;  /* 0x000000090e1c7223 */ /* 0x0c0fe2000000001c */
[C---:B------:R-:W-:Y:S01]  /*c4a0*/  FFMA R29, R14.reuse, R10, R29 ;  /* 0x0000000a0e1d7223 */ /* 0x040fe2000000001d */
        /* <DEDUP_REMOVED lines=8> */
[CC--:B------:R-:W-:Y:S01]  /*c530*/  FFMA R80, R13.reuse, R18.reuse, R80 ;  /* 0x000000120d507223 */ /* 0x0c0fe20000000050 */
[C---:B------:R-:W-:Y:S01]  /*c540*/  FFMA R31, R14.reuse, R18, R31 ;  /* 0x000000120e1f7223 */ /* 0x040fe2000000001f */
[-C--:B------:R-:W-:Y:S01]  /*c550*/  FFMA R82, R13, R17.reuse, R82 ;  /* 0x000000110d527223 */ /* 0x080fe20000000052 */
[CC--:B------:R-:W-:Y:S01]  /*c560*/  FFMA R35, R14.reuse, R17.reuse, R35 ;  /* 0x000000110e237223 */ /* 0x0c0fe20000000023 */
[----:B------:R-:W-:Y:S01]  /*c570*/  FFMA R46, R15, R17, R46 ;  /* 0x000000110f2e7223 */ /* 0x000fe2000000002e */
[-C--:B------:R-:W-:Y:S01]  /*c580*/  FFMA R44, R13, R19.reuse, R44 ;  /* 0x000000130d2c7223 */ /* 0x080fe2000000002c */
[-C--:B------:R-:W-:Y:S01]  /*c590*/  FFMA R83, R14, R19.reuse, R83 ;  /* 0x000000130e537223 */ /* 0x080fe20000000053 */
[----:B------:R-:W-:Y:S01]  /*c5a0*/  FFMA R56, R15, R19, R56 ;  /* 0x000000130f387223 */ /* 0x000fe20000000038 */
        /* <DEDUP_REMOVED lines=51> */
[C---:B------:R-:W-:Y:S01]  /*c8e0*/  FFMA R81, R20.reuse, R25, R81 ;  /* 0x0000001914517223 */ /* 0x040fe20000000051 */
[----:B------:R-:W-:Y:S01]  /*c8f0*/  FFMA R89, R20, R27, R89 ;  /* 0x0000001b14597223 */ /* 0x000fe20000000059 */
[C---:B------:R-:W-:Y:S01]  /*c900*/  FFMA R35, R22.reuse, R25, R35 ;  /* 0x0000001916237223 */ /* 0x040fe20000000023 */
        /* <DEDUP_REMOVED lines=12> */
[----:B------:R-:W-:Y:S01]  /*c9d0*/  FFMA R56, R23, R27, R56 ;  /* 0x0000001b17387223 */ /* 0x000fe20000000038 */
[----:B------:R-:W2:Y:S01]  /*c9e0*/  LDS.128 R4, [R51+0x1c00] ;  /* 0x001c000033047984 */ /* 0x000ea20000000c00 */
[CC--:B0-----:R-:W-:Y:S01]  /*c9f0*/  FFMA R87, R12.reuse, R16.reuse, R87 ;  /* 0x000000100c577223 */ /* 0x0c1fe20000000057 */
[C---:B------:R-:W-:Y:S01]  /*ca00*/  FFMA R22, R15.reuse, R16, R36 ;  /* 0x000000100f167223 */ /* 0x040fe20000000024 */
[C---:B------:R-:W-:Y:S01]  /*ca10*/  FFMA R81, R12.reuse, R17, R81 ;  /* 0x000000110c517223 */ /* 0x040fe20000000051 */
[C---:B------:R-:W-:Y:S01]  /*ca20*/  FFMA R95, R12.reuse, R18, R95 ;  /* 0x000000120c5f7223 */ /* 0x040fe2000000005f */
[C---:B------:R-:W-:Y:S01]  /*ca30*/  FFMA R89, R12.reuse, R19, R89 ;  /* 0x000000130c597223 */ /* 0x040fe20000000059 */
[C---:B-1----:R-:W-:Y:S01]  /*ca40*/  FFMA R71, R12.reuse, R8, R71 ;  /* 0x000000080c477223 */ /* 0x042fe20000000047 */
[C---:B------:R-:W-:Y:S01]  /*ca50*/  FFMA R76, R12.reuse, R9, R76 ;  /* 0x000000090c4c7223 */ /* 0x040fe2000000004c */
[C---:B------:R-:W-:Y:S01]  /*ca60*/  FFMA R33, R12.reuse, R10, R33 ;  /* 0x0000000a0c217223 */ /* 0x040fe20000000021 */
[-C--:B------:R-:W-:Y:S01]  /*ca70*/  FFMA R32, R12, R11.reuse, R32 ;  /* 0x0000000b0c207223 */ /* 0x080fe20000000020 */
[----:B------:R-:W-:Y:S01]  /*ca80*/  FFMA R20, R15, R18, R26 ;  /* 0x000000120f147223 */ /* 0x000fe2000000001a */
[C---:B------:R-:W-:Y:S01]  /*ca90*/  FFMA R12, R14.reuse, R11, R24 ;  /* 0x0000000b0e0c7223 */ /* 0x040fe20000000018 */
[----:B------:R-:W3:Y:S04]  /*caa0*/  LDG.E.128.CONSTANT R36, desc[UR8][R90.64+0x40] ;  /* 0x000040085a247981 */ /* 0x000ee8000c1e9d00 */
[----:B------:R-:W4:Y:S01]  /*cab0*/  LDG.E.128.CONSTANT R24, desc[UR8][R92.64+0x10000] ;  /* 0x010000085c187981 */ /* 0x000f22000c1e9d00 */
[CC--:B------:R-:W-:Y:S01]  /*cac0*/  FFMA R54, R13.reuse, R16.reuse, R54 ;  /* 0x000000100d367223 */ /* 0x0c0fe20000000036 */
[CC--:B------:R-:W-:Y:S01]  /*cad0*/  FFMA R85, R14.reuse, R16.reuse, R85 ;  /* 0x000000100e557223 */ /* 0x0c0fe20000000055 */
[-C--:B------:R-:W-:Y:S01]  /*cae0*/  FFMA R82, R13, R17.reuse, R82 ;  /* 0x000000110d527223 */ /* 0x080fe20000000052 */
[-C--:B------:R-:W-:Y:S01]  /*caf0*/  FFMA R35, R14, R17.reuse, R35 ;  /* 0x000000110e237223 */ /* 0x080fe20000000023 */
[-C--:B------:R-:W-:Y:S01]  /*cb00*/  FFMA R46, R15, R17.reuse, R46 ;  /* 0x000000110f2e7223 */ /* 0x080fe2000000002e */
[-C--:B--2---:R-:W-:Y:S01]  /*cb10*/  FFMA R99, R4, R16.reuse, R99 ;  /* 0x0000001004637223 */ /* 0x084fe20000000063 */
        /* <DEDUP_REMOVED lines=56> */
[----:B------:R-:W-:Y:S01]  /*cea0*/  FFMA R85, R18, R72, R85 ;  /* 0x0000004812557223 */ /* 0x000fe20000000055 */
        /* <DEDUP_REMOVED lines=15> */
[C---:B------:R-:W-:Y:S01]  /*cfa0*/  FFMA R56, R19.reuse, R75, R56 ;  /* 0x0000004b13387223 */ /* 0x040fe20000000038 */
[C---:B--2---:R-:W-:Y:S01]  /*cfb0*/  FFMA R71, R16.reuse, R8, R71 ;  /* 0x0000000810477223 */ /* 0x044fe20000000047 */
[C---:B------:R-:W-:Y:S01]  /*cfc0*/  FFMA R76, R16.reuse, R9, R76 ;  /* 0x00000009104c7223 */ /* 0x040fe2000000004c */
        /* <DEDUP_REMOVED lines=39> */
[----:B---3--:R-:W-:Y:S04]  /*d240*/  STS [R55], R36 ;  /* 0x0000002437007388 */ /* 0x008fe80000000800 */
[----:B------:R-:W-:Y:S04]  /*d250*/  STS [R55+0x200], R37 ;  /* 0x0002002537007388 */ /* 0x000fe80000000800 */
[----:B------:R-:W-:Y:S04]  /*d260*/  STS [R55+0x400], R38 ;  /* 0x0004002637007388 */ /* 0x000fe80000000800 */
[----:B------:R-:W-:Y:S04]  /*d270*/  STS [R55+0x600], R39 ;  /* 0x0006002737007388 */ /* 0x000fe80000000800 */
[----:B----4-:R-:W-:Y:S01]  /*d280*/  STS.128 [R53], R24 ;  /* 0x0000001835007388 */ /* 0x010fe20000000c00 */
[----:B------:R-:W-:Y:S06]  /*d290*/  BAR.SYNC.DEFER_BLOCKING 0x0 ;  /* 0x0000000000007b1d */ /* 0x000fec0000010000 */
[----:B------:R-:W-:Y:S04]  /*d2a0*/  LDS.128 R12, [R49] ;  /* 0x00000000310c7984 */ /* 0x000fe80000000c00 */
[----:B------:R-:W0:Y:S04]  /*d2b0*/  LDS.128 R20, [R51+0x100] ;  /* 0x0001000033147984 */ /* 0x000e280000000c00 */
[----:B------:R-:W1:Y:S04]  /*d2c0*/  LDS.128 R8, [R49+0x100] ;  /* 0x0001000031087984 */ /* 0x000e680000000c00 */
[----:B------:R-:W2:Y:S01]  /*d2d0*/  LDS.128 R4, [R51] ;  /* 0x0000000033047984 */ /* 0x000ea20000000c00 */
        /* <DEDUP_REMOVED lines=317> */
[C---:B------:R-:W-:Y:S01]  /*e6b0*/  FFMA R20, R14.reuse, R9, R28 ;  /* 0x000000090e147223 */ /* 0x040fe2000000001c */
[----:B------:R-:W-:Y:S01]  /*e6c0*/  FFMA R23, R14, R10, R29 ;  /* 0x0000000a0e177223 */ /* 0x000fe2000000001d */
[----:B------:R-:W0:Y:S04]  /*e6d0*/  LDS.128 R4, [R49+0xa00] ;  /* 0x000a000031047984 */ /* 0x000e280000000c00 */
[----:B------:R-:W1:Y:S01]  /*e6e0*/  LDS.128 R28, [R51+0xa00] ;  /* 0x000a0000331c7984 */ /* 0x000e620000000c00 */
        /* <DEDUP_REMOVED lines=14> */
[C---:B------:R-:W-:Y:S01]  /*e7d0*/  FFMA R94, R15.reuse, R8, R94 ;  /* 0x000000080f5e7223 */ /* 0x040fe2000000005e */
[C---:B------:R-:W-:Y:S01]  /*e7e0*/  FFMA R84, R15.reuse, R9, R84 ;  /* 0x000000090f547223 */ /* 0x040fe20000000054 */
[C---:B------:R-:W-:Y:S01]  /*e7f0*/  FFMA R21, R15.reuse, R10, R75 ;  /* 0x0000000a0f157223 */ /* 0x040fe2000000004b */
[----:B------:R-:W-:Y:S01]  /*e800*/  FFMA R86, R15, R11, R86 ;  /* 0x0000000b0f567223 */ /* 0x000fe20000000056 */
        /* <DEDUP_REMOVED lines=35> */
[----:B------:R-:W2:Y:S01]  /*ea40*/  LDG.E.128.CONSTANT R24, desc[UR8][R90.64+0x60] ;  /* 0x000060085a187981 */ /* 0x000ea2000c1e9d00 */
        /* <DEDUP_REMOVED lines=89> */
[-C--:B------:R-:W-:Y:S01]  /*efe0*/  FFMA R63, R74, R6.reuse, R63 ;  /* 0x000000064a3f7223 */ /* 0x080fe2000000003f */
[C---:B------:R-:W-:Y:S01]  /*eff0*/  FFMA R80, R82.reuse, R5, R20 ;  /* 0x0000000552507223 */ /* 0x040fe20000000014 */
[-C--:B------:R-:W-:Y:S01]  /*f000*/  FFMA R75, R82, R6.reuse, R23 ;  /* 0x00000006524b7223 */ /* 0x080fe20000000017 */
[C---:B------:R-:W-:Y:S01]  /*f010*/  FFMA R81, R83.reuse, R6, R21 ;  /* 0x0000000653517223 */ /* 0x040fe20000000015 */
[-C--:B------:R-:W-:Y:S01]  /*f020*/  FFMA R74, R74, R7.reuse, R30 ;  /* 0x000000074a4a7223 */ /* 0x080fe2000000001e */
[----:B------:R-:W0:Y:S04]  /*f030*/  LDS.128 R20, [R49+0xe00] ;  /* 0x000e000031147984 */ /* 0x000e280000000c00 */
[----:B------:R-:W1:Y:S01]  /*f040*/  LDS.128 R28, [R51+0xe00] ;  /* 0x000e0000331c7984 */ /* 0x000e620000000c00 */
[CC--:B------:R-:W-:Y:S01]  /*f050*/  FFMA R77, R82.reuse, R4.reuse, R77 ;  /* 0x00000004524d7223 */ /* 0x0c0fe2000000004d */
[----:B------:R-:W-:Y:S01]  /*f060*/  FFMA R94, R83, R4, R94 ;  /* 0x00000004535e7223 */ /* 0x000fe2000000005e */
[----:B------:R-:W-:Y:S01]  /*f070*/  FFMA R82, R82, R7, R16 ;  /* 0x0000000752527223 */ /* 0x000fe20000000010 */
[----:B0-----:R-:W-:Y:S01]  /*f080*/  FFMA R4, R33, R20, R8 ;  /* 0x0000001421047223 */ /* 0x001fe20000000008 */
[-C--:B------:R-:W-:Y:S01]  /*f090*/  FFMA R8, R34, R21.reuse, R13 ;  /* 0x0000001522087223 */ /* 0x080fe2000000000d */
[----:B-1----:R-:W-:Y:S01]  /*f0a0*/  FFMA R16, R30, R21, R45 ;  /* 0x000000151e107223 */ /* 0x002fe2000000002d */
[-C--:B------:R-:W-:Y:S01]  /*f0b0*/  FFMA R45, R29, R22.reuse, R42 ;  /* 0x000000161d2d7223 */ /* 0x080fe2000000002a */
[----:B------:R-:W-:Y:S01]  /*f0c0*/  FFMA R13, R31, R22, R40 ;  /* 0x000000161f0d7223 */ /* 0x000fe20000000028 */
[-C--:B------:R-:W-:Y:S01]  /*f0d0*/  FFMA R60, R28, R23.reuse, R43 ;  /* 0x000000171c3c7223 */ /* 0x080fe2000000002b */
[----:B------:R-:W-:-:S02]  /*f0e0*/  FFMA R50, R30, R23, R41 ;  /* 0x000000171e327223 */ /* 0x000fc40000000029 */
[----:B------:R0:W3:Y:S01]  /*f0f0*/  LDG.E.128.CONSTANT R40, desc[UR8][R92.64+0x18000] ;  /* 0x018000085c287981 */ /* 0x0000e2000c1e9d00 */
        /* <DEDUP_REMOVED lines=23> */
[----:B------:R-:W1:Y:S01]  /*f270*/  LDS.128 R36, [R49+0xf00] ;  /* 0x000f000031247984 */ /* 0x000e620000000c00 */
[----:B------:R-:W-:-:S03]  /*f280*/  UIADD3 UR4, UPT, UPT, UR4, 0x4, URZ ;  /* 0x0000000404047890 */ /* 0x000fc6000fffe0ff */
[----:B--2---:R-:W-:Y:S04]  /*f290*/  STS [R55+0x1000], R24 ;  /* 0x0010001837007388 */ /* 0x004fe80000000800 */
[----:B------:R-:W-:Y:S04]  /*f2a0*/  STS [R55+0x1200], R25 ;  /* 0x0012001937007388 */ /* 0x000fe80000000800 */
[----:B------:R-:W-:Y:S04]  /*f2b0*/  STS [R55+0x1400], R26 ;  /* 0x0014001a37007388 */ /* 0x000fe80000000800 */
[----:B------:R-:W-:Y:S01]  /*f2c0*/  STS [R55+0x1600], R27 ;  /* 0x0016001b37007388 */ /* 0x000fe20000000800 */
[----:B------:R-:W-:Y:S01]  /*f2d0*/  UISETP.NE.AND UP0, UPT, UR4, 0x7c, UPT ;  /* 0x0000007c0400788c */ /* 0x000fe2000bf05270 */
[----:B------:R-:W-:-:S02]  /*f2e0*/  IADD3 R90, P0, PT, R90, 0x80, RZ ;  /* 0x000000805a5a7810 */ /* 0x000fc40007f1e0ff */
[----:B0-----:R-:W-:Y:S01]  /*f2f0*/  IADD3 R92, P1, PT, R92, 0x20000, RZ ;  /* 0x000200005c5c7810 */ /* 0x001fe20007f3e0ff */
[-C--:B------:R-:W-:Y:S01]  /*f300*/  FFMA R58, R29, R23.reuse, R58 ;  /* 0x000000171d3a7223 */ /* 0x080fe2000000003a */
[-C--:B------:R-:W-:Y:S01]  /*f310*/  FFMA R48, R31, R23.reuse, R48 ;  /* 0x000000171f307223 */ /* 0x080fe20000000030 */
[-C--:B------:R-:W-:Y:S01]  /*f320*/  FFMA R44, R33, R23.reuse, R44 ;  /* 0x00000017212c7223 */ /* 0x080fe2000000002c */
[----:B------:R-:W-:Y:S01]  /*f330*/  FFMA R56, R35, R23, R56 ;  /* 0x0000001723387223 */ /* 0x000fe20000000038 */
[----:B------:R-:W-:Y:S02]  /*f340*/  IADD3.X R91, PT, PT, RZ, R91, RZ, P0, !PT ;  /* 0x0000005bff5b7210 */ /* 0x000fe400007fe4ff */
[----:B------:R-:W-:Y:S01]  /*f350*/  IADD3.X R93, PT, PT, RZ, R93, RZ, P1, !PT ;  /* 0x0000005dff5d7210 */ /* 0x000fe20000ffe4ff */
[C---:B-1----:R-:W-:Y:S01]  /*f360*/  FFMA R23, R28.reuse, R38, R61 ;  /* 0x000000261c177223 */ /* 0x042fe2000000003d */
        /* <DEDUP_REMOVED lines=24> */
[-C--:B------:R-:W-:Y:S01]  /*f4f0*/  FFMA R86, R35, R39.reuse, R86 ;  /* 0x0000002723567223 */ /* 0x080fe20000000056 */
[----:B---3--:R0:W-:Y:S02]  /*f500*/  STS.128 [R53+0x1000], R40 ;  /* 0x0010002835007388 */ /* 0x0081e40000000c00 */
[CC--:B0-----:R-:W-:Y:S01]  /*f510*/  FFMA R41, R32.reuse, R38.reuse, R73 ;  /* 0x0000002620297223 */ /* 0x0c1fe20000000049 */
[C---:B------:R-:W-:Y:S01]  /*f520*/  FFMA R43, R33.reuse, R38, R79 ;  /* 0x00000026212b7223 */ /* 0x040fe2000000004f */
[----:B------:R-:W-:Y:S01]  /*f530*/  FFMA R42, R32, R39, R100 ;  /* 0x00000027202a7223 */ /* 0x000fe20000000064 */
[CC--:B------:R-:W-:Y:S01]  /*f540*/  FFMA R73, R33.reuse, R36.reuse, R98 ;  /* 0x0000002421497223 */ /* 0x0c0fe20000000062 */
[----:B------:R-:W-:Y:S01]  /*f550*/  FFMA R40, R33, R37, R96 ;  /* 0x0000002521287223 */ /* 0x000fe20000000060 */
[----:B------:R-:W-:Y:S01]  /*f560*/  FFMA R79, R35, R36, R94 ;  /* 0x00000024234f7223 */ /* 0x000fe2000000005e */
[----:B------:R-:W-:Y:S06]  /*f570*/  BAR.SYNC.DEFER_BLOCKING 0x0 ;  /* 0x0000000000007b1d */ /* 0x000fec0000010000 */
[----:B------:R-:W-:Y:S05]  /*f580*/  BRA.U UP0, `(.L_x_2) ;  /* 0xffffff7500647547 */ /* 0x000fea000b83ffff */
[----:B------:R-:W-:Y:S01]  /*f590*/  LDS.128 R24, [R51+0x1000] ;  /* 0x0010000033187984 */ /* 0x000fe20000000c00 */
[----:B------:R-:W0:Y:S03]  /*f5a0*/  LDCU.64 UR6, c[0x0][0x390] ;  /* 0x00007200ff0677ac */ /* 0x000e260008000a00 */
[----:B------:R-:W1:Y:S04]  /*f5b0*/  LDS.128 R28, [R49+0x1000] ;  /* 0x00100000311c7984 */ /* 0x000e680000000c00 */
[----:B------:R-:W2:Y:S04]  /*f5c0*/  LDS.128 R32, [R49+0x1100] ;  /* 0x0011000031207984 */ /* 0x000ea80000000c00 */
[----:B------:R-:W3:Y:S01]  /*f5d0*/  LDS.128 R36, [R51+0x1100] ;  /* 0x0011000033247984 */ /* 0x000ee20000000c00 */
[-C--:B-1----:R-:W-:Y:S01]  /*f5e0*/  FFMA R9, R24, R28.reuse, R9 ;  /* 0x0000001c18097223 */ /* 0x082fe20000000009 */
[-C--:B------:R-:W-:Y:S01]  /*f5f0*/  FFMA R6, R25, R28.reuse, R6 ;  /* 0x0000001c19067223 */ /* 0x080fe20000000006 */
[-C--:B------:R-:W-:Y:S01]  /*f600*/  FFMA R3, R26, R28.reuse, R3 ;  /* 0x0000001c1a037223 */ /* 0x080fe20000000003 */
[----:B------:R-:W-:Y:S01]  /*f610*/  FFMA R2, R27, R28, R2 ;  /* 0x0000001c1b027223 */ /* 0x000fe20000000002 */
[C---:B------:R-:W-:Y:S01]  /*f620*/  FFMA R54, R24.reuse, R29, R54 ;  /* 0x0000001d18367223 */ /* 0x040fe20000000036 */
[C---:B------:R-:W-:Y:S01]  /*f630*/  FFMA R47, R24.reuse, R30, R47 ;  /* 0x0000001e182f7223 */ /* 0x040fe2000000002f */
[C---:B------:R-:W-:Y:S01]  /*f640*/  FFMA R60, R24.reuse, R31, R60 ;  /* 0x0000001f183c7223 */ /* 0x040fe2000000003c */
[----:B--2---:R-:W-:Y:S01]  /*f650*/  FFMA R57, R24, R32, R57 ;  /* 0x0000002018397223 */ /* 0x004fe20000000039 */
[C---:B---3--:R-:W-:Y:S01]  /*f660*/  FFMA R7, R36.reuse, R28, R7 ;  /* 0x0000001c24077223 */ /* 0x048fe20000000007 */
        /* <DEDUP_REMOVED lines=38> */
[-C--:B------:R-:W-:Y:S01]  /*f8d0*/  FFMA R78, R27, R35.reuse, R78 ;  /* 0x000000231b4e7223 */ /* 0x080fe2000000004e */
[----:B------:R-:W-:Y:S01]  /*f8e0*/  FFMA R36, R36, R35, R42 ;  /* 0x0000002324247223 */ /* 0x000fe2000000002a */
[C---:B------:R-:W-:Y:S01]  /*f8f0*/  FFMA R37, R38.reuse, R30, R19 ;  /* 0x0000001e26257223 */ /* 0x040fe20000000013 */
[C---:B------:R-:W-:Y:S01]  /*f900*/  FFMA R28, R39.reuse, R28, R18 ;  /* 0x0000001c271c7223 */ /* 0x040fe20000000012 */
[----:B------:R-:W-:Y:S01]  /*f910*/  LDS.128 R24, [R49+0x1200] ;  /* 0x0012000031187984 */ /* 0x000fe20000000c00 */
[C---:B------:R-:W-:Y:S01]  /*f920*/  FFMA R8, R38.reuse, R29, R8 ;  /* 0x0000001d26087223 */ /* 0x040fe20000000008 */
[C---:B------:R-:W-:Y:S01]  /*f930*/  FFMA R22, R38.reuse, R31, R22 ;  /* 0x0000001f26167223 */ /* 0x040fe20000000016 */
[C---:B------:R-:W-:Y:S01]  /*f940*/  FFMA R20, R39.reuse, R29, R20 ;  /* 0x0000001d27147223 */ /* 0x040fe20000000014 */
[----:B------:R-:W-:Y:S01]  /*f950*/  LDS.128 R40, [R49+0x1300] ;  /* 0x0013000031287984 */ /* 0x000fe20000000c00 */
[C---:B------:R-:W-:Y:S01]  /*f960*/  FFMA R21, R39.reuse, R30, R21 ;  /* 0x0000001e27157223 */ /* 0x040fe20000000015 */
[C---:B------:R-:W-:Y:S01]  /*f970*/  FFMA R56, R39.reuse, R31, R56 ;  /* 0x0000001f27387223 */ /* 0x040fe20000000038 */
[C---:B------:R-:W-:Y:S01]  /*f980*/  FFMA R77, R38.reuse, R32, R77 ;  /* 0x00000020264d7223 */ /* 0x040fe2000000004d */
[----:B------:R-:W1:Y:S01]  /*f990*/  LDS.128 R16, [R51+0x1300] ;  /* 0x0013000033107984 */ /* 0x000e620000000c00 */
[C---:B------:R-:W-:Y:S01]  /*f9a0*/  FFMA R80, R38.reuse, R33, R80 ;  /* 0x0000002126507223 */ /* 0x040fe20000000050 */
[C---:B------:R-:W-:Y:S01]  /*f9b0*/  FFMA R75, R38.reuse, R34, R75 ;  /* 0x00000022264b7223 */ /* 0x040fe2000000004b */
[----:B------:R-:W-:Y:S01]  /*f9c0*/  FFMA R38, R38, R35, R82 ;  /* 0x0000002326267223 */ /* 0x000fe20000000052 */
[----:B------:R-:W2:Y:S01]  /*f9d0*/  LDS.128 R12, [R51+0x1200] ;  /* 0x00120000330c7984 */ /* 0x000ea20000000c00 */
[C---:B------:R-:W-:Y:S01]  /*f9e0*/  FFMA R79, R39.reuse, R32, R79 ;  /* 0x00000020274f7223 */ /* 0x040fe2000000004f */
[C---:B------:R-:W-:Y:S01]  /*f9f0*/  FFMA R84, R39.reuse, R33, R84 ;  /* 0x0000002127547223 */ /* 0x040fe20000000054 */
[C---:B------:R-:W-:Y:S01]  /*fa00*/  FFMA R81, R39.reuse, R34, R81 ;  /* 0x0000002227517223 */ /* 0x040fe20000000051 */
[----:B------:R-:W-:-:S02]  /*fa10*/  FFMA R86, R39, R35, R86 ;  /* 0x0000002327567223 */ /* 0x000fc40000000056 */
[----:B------:R-:W-:Y:S01]  /*fa20*/  LDS.128 R32, [R49+0x1400] ;  /* 0x0014000031207984 */ /* 0x000fe20000000c00 */
[C---:B-1----:R-:W-:Y:S01]  /*fa30*/  FFMA R7, R16.reuse, R24, R7 ;  /* 0x0000001810077223 */ /* 0x042fe20000000007 */
        /* <DEDUP_REMOVED lines=55> */
[----:B------:R-:W1:Y:S01]  /*fdb0*/  LDS.128 R24, [R51+0x1500] ;  /* 0x0015000033187984 */ /* 0x000e620000000c00 */
[----:B------:R-:W-:Y:S01]  /*fdc0*/  FFMA R88, R17, R43, R88 ;  /* 0x0000002b11587223 */ /* 0x000fe20000000058 */
[C---:B------:R-:W-:Y:S01]  /*fdd0*/  FFMA R77, R18.reuse, R40, R77 ;  /* 0x00000028124d7223 */ /* 0x040fe2000000004d */
[C---:B------:R-:W-:Y:S01]  /*fde0*/  FFMA R80, R18.reuse, R41, R80 ;  /* 0x0000002912507223 */ /* 0x040fe20000000050 */
[----:B------:R-:W2:Y:S01]  /*fdf0*/  LDS.128 R12, [R51+0x1400] ;  /* 0x00140000330c7984 */ /* 0x000ea20000000c00 */
[C---:B------:R-:W-:Y:S01]  /*fe00*/  FFMA R75, R18.reuse, R42, R75 ;  /* 0x0000002a124b7223 */ /* 0x040fe2000000004b */
[----:B------:R-:W-:Y:S01]  /*fe10*/  FFMA R38, R18, R43, R38 ;  /* 0x0000002b12267223 */ /* 0x000fe20000000026 */
        /* <DEDUP_REMOVED lines=196> */
[----:B------:R-:W2:Y:S01]  /*10a60*/  LDS.128 R12, [R51+0x1a00] ;  /* 0x001a0000330c7984 */ /* 0x000ea20000000c00 */
[C---:B------:R-:W-:Y:S01]  /*10a70*/  FFMA R96, R17.reuse, R45, R96 ;  /* 0x0000002d11607223 */ /* 0x040fe20000000060 */
[CC--:B------:R-:W-:Y:S01]  /*10a80*/  FFMA R87, R17.reuse, R46.reuse, R87 ;  /* 0x0000002e11577223 */ /* 0x0c0fe20000000057 */
[----:B------:R-:W-:Y:S01]  /*10a90*/  FFMA R88, R17, R47, R88 ;  /* 0x0000002f11587223 */ /* 0x000fe20000000058 */
[CC--:B------:R-:W-:Y:S01]  /*10aa0*/  FFMA R75, R18.reuse, R46.reuse, R75 ;  /* 0x0000002e124b7223 */ /* 0x0c0fe2000000004b */
[C---:B------:R-:W-:Y:S01]  /*10ab0*/  FFMA R81, R19.reuse, R46, R81 ;  /* 0x0000002e13517223 */ /* 0x040fe20000000051 */
[CC--:B------:R-:W-:Y:S01]  /*10ac0*/  FFMA R77, R18.reuse, R44.reuse, R77 ;  /* 0x0000002c124d7223 */ /* 0x0c0fe2000000004d */
[C---:B------:R-:W-:Y:S01]  /*10ad0*/  FFMA R79, R19.reuse, R44, R79 ;  /* 0x0000002c134f7223 */ /* 0x040fe2000000004f */
[C---:B------:R-:W-:Y:S01]  /*10ae0*/  FFMA R80, R18.reuse, R45, R80 ;  /* 0x0000002d12507223 */ /* 0x040fe20000000050 */
[----:B------:R-:W-:Y:S01]  /*10af0*/  FFMA R38, R18, R47, R38 ;  /* 0x0000002f12267223 */ /* 0x000fe20000000026 */
[C---:B------:R-:W-:Y:S01]  /*10b00*/  FFMA R84, R19.reuse, R45, R84 ;  /* 0x0000002d13547223 */ /* 0x040fe20000000054 */
[----:B------:R-:W-:Y:S01]  /*10b10*/  FFMA R86, R19, R47, R86 ;  /* 0x0000002f13567223 */ /* 0x000fe20000000056 */
[----:B------:R-:W3:Y:S01]  /*10b20*/  S2R R45, SR_TID.X ;  /* 0x00000000002d7919 */ /* 0x000ee20000002100 */
[----:B------:R-:W4:Y:S01]  /*10b30*/  S2R R47, SR_TID.Y ;  /* 0x00000000002f7919 */ /* 0x000f220000002200 */
        /* <DEDUP_REMOVED lines=60> */
[CC--:B------:R-:W-:Y:S01]  /*10f00*/  FFMA R80, R26.reuse, R41.reuse, R80 ;  /* 0x000000291a507223 */ /* 0x0c0fe20000000050 */
[----:B------:R-:W2:Y:S01]  /*10f10*/  LDS.128 R16, [R49+0x1d00] ;  /* 0x001d000031107984 */ /* 0x000ea20000000c00 */
[----:B------:R-:W-:Y:S01]  /*10f20*/  FFMA R75, R26, R42, R75 ;  /* 0x0000002a1a4b7223 */ /* 0x000fe2000000004b */
[C---:B------:R-:W-:Y:S01]  /*10f30*/  FFMA R79, R27.reuse, R40, R79 ;  /* 0x000000281b4f7223 */ /* 0x040fe2000000004f */
[C---:B------:R-:W-:Y:S01]  /*10f40*/  FFMA R84, R27.reuse, R41, R84 ;  /* 0x000000291b547223 */ /* 0x040fe20000000054 */
[----:B------:R-:W5:Y:S01]  /*10f50*/  LDS.128 R32, [R51+0x1d00] ;  /* 0x001d000033207984 */ /* 0x000f620000000c00 */
[C---:B------:R-:W-:Y:S01]  /*10f60*/  FFMA R81, R27.reuse, R42, R81 ;  /* 0x0000002a1b517223 */ /* 0x040fe20000000051 */
[----:B------:R-:W-:Y:S01]  /*10f70*/  FFMA R86, R27, R43, R86 ;  /* 0x0000002b1b567223 */ /* 0x000fe20000000056 */
[----:B---3--:R-:W-:Y:S01]  /*10f80*/  SHF.L.U32 R45, R45, 0x2, RZ ;  /* 0x000000022d2d7819 */ /* 0x008fe200000006ff */
[----:B------:R-:W-:Y:S01]  /*10f90*/  LDS.128 R40, [R49+0x1e00] ;  /* 0x001e000031287984 */ /* 0x000fe20000000c00 */
[----:B----4-:R-:W-:-:S04]  /*10fa0*/  SHF.L.U32 R47, R47, 0xc, RZ ;  /* 0x0000000c2f2f7819 */ /* 0x010fc800000006ff */
[----:B------:R-:W-:Y:S01]  /*10fb0*/  IADD3 R0, P0, P1, R45, R0, R47 ;  /* 0x000000002d007210 */ /* 0x000fe2000791e02f */
[----:B-1----:R-:W-:Y:S01]  /*10fc0*/  FFMA R104, R7, R12, R2 ;  /* 0x0000000c07687223 */ /* 0x002fe20000000002 */
[C---:B------:R-:W-:Y:S01]  /*10fd0*/  FFMA R82, R5.reuse, R13, R52 ;  /* 0x0000000d05527223 */ /* 0x040fe20000000034 */
[----:B------:R-:W-:Y:S01]  /*10fe0*/  FFMA R52, R5, R15, R58 ;  /* 0x0000000f05347223 */ /* 0x000fe2000000003a */
[-C--:B------:R-:W-:Y:S01]  /*10ff0*/  FFMA R100, R6, R13.reuse, R90 ;  /* 0x0000000d06647223 */ /* 0x080fe2000000005a */
[C---:B--2---:R-:W-:Y:S01]  /*11000*/  FFMA R2, R7.reuse, R16, R69 ;  /* 0x0000001007027223 */ /* 0x044fe20000000045 */
[-C--:B------:R-:W-:Y:S01]  /*11010*/  FFMA R102, R7, R13.reuse, R92 ;  /* 0x0000000d07667223 */ /* 0x080fe2000000005c */
[CC--:B------:R-:W-:Y:S01]  /*11020*/  FFMA R9, R4.reuse, R12.reuse, R9 ;  /* 0x0000000c04097223 */ /* 0x0c0fe20000000009 */
[-C--:B------:R-:W-:Y:S01]  /*11030*/  FFMA R54, R4, R13.reuse, R54 ;  /* 0x0000000d04367223 */ /* 0x080fe20000000036 */
[C---:B-----5:R-:W-:Y:S01]  /*11040*/  FFMA R108, R33.reuse, R12, R24 ;  /* 0x0000000c216c7223 */ /* 0x060fe20000000018 */
        /* <DEDUP_REMOVED lines=25> */
[-C--:B------:R-:W-:Y:S01]  /*111e0*/  FFMA R78, R7, R19.reuse, R78 ;  /* 0x00000013074e7223 */ /* 0x080fe2000000004e */
[C---:B------:R-:W-:Y:S01]  /*111f0*/  FFMA R89, R32.reuse, R12, R39 ;  /* 0x0000000c20597223 */ /* 0x040fe20000000027 */
[-C--:B------:R-:W-:Y:S01]  /*11200*/  FFMA R92, R32, R19.reuse, R36 ;  /* 0x00000013205c7223 */ /* 0x080fe20000000024 */
[C---:B------:R-:W-:Y:S01]  /*11210*/  FFMA R73, R34.reuse, R14, R37 ;  /* 0x0000000e22497223 */ /* 0x040fe20000000025 */
[----:B------:R-:W-:Y:S01]  /*11220*/  FFMA R94, R34, R19, R38 ;  /* 0x00000013225e7223 */ /* 0x000fe20000000026 */
[----:B------:R-:W1:Y:S01]  /*11230*/  LDS.128 R4, [R51+0x1e00] ;  /* 0x001e000033047984 */ /* 0x000e620000000c00 */
[----:B------:R-:W-:Y:S01]  /*11240*/  FFMA R27, R32, R15, R30 ;  /* 0x0000000f201b7223 */ /* 0x000fe2000000001e */
[C---:B------:R-:W-:Y:S01]  /*11250*/  FFMA R30, R33.reuse, R13, R10 ;  /* 0x0000000d211e7223 */ /* 0x040fe2000000000a */
[C---:B------:R-:W-:Y:S01]  /*11260*/  FFMA R91, R34.reuse, R12, R25 ;  /* 0x0000000c225b7223 */ /* 0x040fe20000000019 */
[----:B------:R-:W2:Y:S01]  /*11270*/  LDS.128 R36, [R51+0x1f00] ;  /* 0x001f000033247984 */ /* 0x000ea20000000c00 */
[-C--:B------:R-:W-:Y:S01]  /*11280*/  FFMA R10, R33, R14.reuse, R85 ;  /* 0x0000000e210a7223 */ /* 0x080fe20000000055 */
[C---:B------:R-:W-:Y:S01]  /*11290*/  FFMA R25, R34.reuse, R15, R22 ;  /* 0x0000000f22197223 */ /* 0x040fe20000000016 */
[-C--:B------:R-:W-:Y:S01]  /*112a0*/  FFMA R85, R34, R13.reuse, R8 ;  /* 0x0000000d22557223 */ /* 0x080fe20000000008 */
[----:B------:R-:W3:Y:S01]  /*112b0*/  LDS.128 R48, [R49+0x1f00] ;  /* 0x001f000031307984 */ /* 0x000ee20000000c00 */
[----:B------:R-:W-:Y:S01]  /*112c0*/  FFMA R22, R35, R13, R20 ;  /* 0x0000000d23167223 */ /* 0x000fe20000000014 */
[----:B------:R-:W-:Y:S01]  /*112d0*/  IADD3 R8, P2, PT, R0, UR5, RZ ;  /* 0x0000000500087c10 */ /* 0x000fe2000ff5e0ff */
[C---:B------:R-:W-:Y:S01]  /*112e0*/  FFMA R106, R33.reuse, R15, R46 ;  /* 0x0000000f216a7223 */ /* 0x040fe2000000002e */
[----:B------:R-:W-:Y:S01]  /*112f0*/  IADD3.X R13, PT, PT, RZ, RZ, RZ, P0, P1 ;  /* 0x000000ffff0d7210 */ /* 0x000fe200007e24ff */
[----:B------:R-:W-:Y:S01]  /*11300*/  FFMA R61, R32, R14, R55 ;  /* 0x0000000e203d7223 */ /* 0x000fe20000000037 */
[----:B0-----:R-:W-:Y:S01]  /*11310*/  LEA R112, P0, R8, UR6, 0x2 ;  /* 0x0000000608707c11 */ /* 0x001fe2000f8010ff */
[C---:B------:R-:W-:Y:S01]  /*11320*/  FFMA R71, R32.reuse, R16, R71 ;  /* 0x0000001020477223 */ /* 0x040fe20000000047 */
[----:B------:R-:W-:Y:S01]  /*11330*/  IADD3.X R13, PT, PT, RZ, R13, RZ, P2, !PT ;  /* 0x0000000dff0d7210 */ /* 0x000fe200017fe4ff */
[CC--:B------:R-:W-:Y:S01]  /*11340*/  FFMA R76, R32.reuse, R17.reuse, R76 ;  /* 0x00000011204c7223 */ /* 0x0c0fe2000000004c */
[-C--:B------:R-:W-:Y:S01]  /*11350*/  FFMA R83, R32, R18.reuse, R83 ;  /* 0x0000001220537223 */ /* 0x080fe20000000053 */
        /* <DEDUP_REMOVED lines=10> */
[----:B------:R-:W-:Y:S01]  /*11400*/  LEA.HI.X R113, R8, UR7, R13, 0x2, P0 ;  /* 0x0000000708717c11 */ /* 0x000fe200080f140d */
[C---:B------:R-:W-:Y:S01]  /*11410*/  FFMA R84, R35.reuse, R17, R84 ;  /* 0x0000001123547223 */ /* 0x040fe20000000054 */
        /* <DEDUP_REMOVED lines=8> */
[CC--:B------:R-:W-:Y:S01]  /*114a0*/  FFMA R14, R37.reuse, R42.reuse, R10 ;  /* 0x0000002a250e7223 */ /* 0x0c0fe2000000000a */
[----:B------:R-:W-:Y:S01]  /*114b0*/  FFMA R15, R37, R43, R106 ;  /* 0x0000002b250f7223 */ /* 0x000fe2000000006a */
[----:B------:R-:W-:Y:S01]  /*114c0*/  FFMA R54, R6, R42, R11 ;  /* 0x0000002a06367223 */ /* 0x000fe2000000000b */
        /* <DEDUP_REMOVED lines=15> */
[----:B------:R0:W-:Y:S01]  /*115c0*/  STG.E.128 desc[UR8][R112.64], R32 ;  /* 0x0000002070007986 */ /* 0x0001e2000c101d08 */
[----:B------:R-:W-:Y:S01]  /*115d0*/  FFMA R42, R39, R42, R20 ;  /* 0x0000002a272a7223 */ /* 0x000fe20000000014 */
[----:B---3--:R-:W-:Y:S01]  /*115e0*/  FFMA R22, R4, R50, R23 ;  /* 0x0000003204167223 */ /* 0x008fe20000000017 */
[-C--:B------:R-:W-:Y:S01]  /*115f0*/  FFMA R44, R5, R40.reuse, R44 ;  /* 0x00000028052c7223 */ /* 0x080fe2000000002c */
[----:B------:R1:W-:Y:S01]  /*11600*/  STG.E.128 desc[UR8][R112.64+0x41000], R12 ;  /* 0x0410000c70007986 */ /* 0x0003e2000c101d08 */
[C---:B------:R-:W-:Y:S01]  /*11610*/  FFMA R52, R6.reuse, R40, R3 ;  /* 0x0000002806347223 */ /* 0x040fe20000000003 */
[----:B------:R-:W-:Y:S01]  /*11620*/  FFMA R55, R6, R43, R98 ;  /* 0x0000002b06377223 */ /* 0x000fe20000000062 */
[C---:B------:R-:W-:Y:S01]  /*11630*/  FFMA R20, R4.reuse, R48, R57 ;  /* 0x0000003004147223 */ /* 0x040fe20000000039 */
[C---:B------:R-:W-:Y:S01]  /*11640*/  FFMA R21, R4.reuse, R49, R62 ;  /* 0x0000003104157223 */ /* 0x040fe2000000003e */
[----:B------:R-:W-:Y:S01]  /*11650*/  FFMA R23, R4, R51, R66 ;  /* 0x0000003304177223 */ /* 0x000fe20000000042 */
[C---:B------:R-:W-:Y:S01]  /*11660*/  FFMA R28, R7.reuse, R40, R104 ;  /* 0x00000028071c7223 */ /* 0x040fe20000000068 */
[C---:B------:R-:W-:Y:S01]  /*11670*/  FFMA R31, R7.reuse, R43, R58 ;  /* 0x0000002b071f7223 */ /* 0x040fe2000000003a */
[----:B------:R2:W-:Y:S01]  /*11680*/  STG.E.128 desc[UR8][R112.64+0x40000], R16 ;  /* 0x0400001070007986 */ /* 0x0005e2000c101d08 */
[-C--:B------:R-:W-:Y:S01]  /*11690*/  FFMA R4, R7, R48.reuse, R2 ;  /* 0x0000003007047223 */ /* 0x080fe20000000002 */
[CC--:B------:R-:W-:Y:S01]  /*116a0*/  FFMA R24, R37.reuse, R48.reuse, R24 ;  /* 0x0000003025187223 */ /* 0x0c0fe20000000018 */
[C---:B------:R-:W-:Y:S01]  /*116b0*/  FFMA R25, R37.reuse, R49, R96 ;  /* 0x0000003125197223 */ /* 0x040fe20000000060 */
[----:B------:R3:W-:Y:S01]  /*116c0*/  STG.E.128 desc[UR8][R112.64+0x42000], R8 ;  /* 0x0420000870007986 */ /* 0x0007e2000c101d08 */
[----:B------:R-:W-:Y:S01]  /*116d0*/  FFMA R27, R37, R51, R88 ;  /* 0x00000033251b7223 */ /* 0x000fe20000000058 */
[C---:B0-----:R-:W-:Y:S01]  /*116e0*/  FFMA R32, R5.reuse, R48, R26 ;  /* 0x0000003005207223 */ /* 0x041fe2000000001a */
[C---:B------:R-:W-:Y:S01]  /*116f0*/  FFMA R33, R5.reuse, R49, R64 ;  /* 0x0000003105217223 */ /* 0x040fe20000000040 */
[C---:B------:R-:W-:Y:S01]  /*11700*/  FFMA R34, R5.reuse, R50, R59 ;  /* 0x0000003205227223 */ /* 0x040fe2000000003b */
[----:B------:R-:W-:Y:S01]  /*11710*/  FFMA R35, R5, R51, R68 ;  /* 0x0000003305237223 */ /* 0x000fe20000000044 */
[C---:B-1----:R-:W-:Y:S01]  /*11720*/  FFMA R12, R6.reuse, R48, R65 ;  /* 0x00000030060c7223 */ /* 0x042fe20000000041 */
[C---:B------:R-:W-:Y:S01]  /*11730*/  FFMA R13, R6.reuse, R49, R70 ;  /* 0x00000031060d7223 */ /* 0x040fe20000000046 */
[CC--:B------:R-:W-:Y:S01]  /*11740*/  FFMA R14, R6.reuse, R50.reuse, R63 ;  /* 0x00000032060e7223 */ /* 0x0c0fe2000000003f */
[----:B------:R-:W-:Y:S01]  /*11750*/  FFMA R15, R6, R51, R74 ;  /* 0x00000033060f7223 */ /* 0x000fe2000000004a */
[C---:B------:R-:W-:Y:S01]  /*11760*/  FFMA R5, R7.reuse, R49, R72 ;  /* 0x0000003107057223 */ /* 0x040fe20000000048 */
[CC--:B------:R-:W-:Y:S01]  /*11770*/  FFMA R6, R7.reuse, R50.reuse, R67 ;  /* 0x0000003207067223 */ /* 0x0c0fe20000000043 */
[----:B------:R-:W-:Y:S01]  /*11780*/  FFMA R7, R7, R51, R78 ;  /* 0x0000003307077223 */ /* 0x000fe2000000004e */
        /* <DEDUP_REMOVED lines=28> */
.L_x_3:
        /* <DEDUP_REMOVED lines=11> */
.L_x_8:


//--------------------- .text._Z26sgemm_double_buffer_kernelILi128ELi128ELi128EEvPfS0_S0_ --------------------------
	.section	.text._Z26sgemm_double_buffer_kernelILi128ELi128ELi128EEvPfS0_S0_,"ax",@progbits
	.align	128
        .global         _Z26sgemm_double_buffer_kernelILi128ELi128ELi128EEvPfS0_S0_
        .type           _Z26sgemm_double_buffer_kernelILi128ELi128ELi128EEvPfS0_S0_,@function
        .size           _Z26sgemm_double_buffer_kernelILi128ELi128ELi128EEvPfS0_S0_,(.L_x_9 - _Z26sgemm_double_buffer_kernelILi128ELi128ELi128EEvPfS0_S0_)
        .other          _Z26sgemm_double_buffer_kernelILi128ELi128ELi128EEvPfS0_S0_,@"STO_CUDA_ENTRY STV_DEFAULT"
_Z26sgemm_double_buffer_kernelILi128ELi128ELi128EEvPfS0_S0_:
.text._Z26sgemm_double_buffer_kernelILi128ELi128ELi128EEvPfS0_S0_:
[----:B------:R-:W-:Y:S01]  /*0000*/  LDC R1, c[0x0][0x37c] ;  /* 0x0000df00ff017b82 */ /* 0x000fe20000000800 */
[----:B------:R-:W0:Y:S07]  /*0010*/  S2R R50, SR_TID.Y ;  /* 0x0000000000327919 */ /* 0x000e2e0000002200 */
[----:B------:R-:W1:Y:S01]  /*0020*/  S2UR UR5, SR_CTAID.X ;  /* 0x00000000000579c3 */ /* 0x000e620000002500 */
[----:B------:R-:W2:Y:S01]  /*0030*/  LDCU.64 UR6, c[0x0][0x388] ;  /* 0x00007100ff0677ac */ /* 0x000ea20008000a00 */
[----:B------:R-:W0:Y:S01]  /*0040*/  S2R R69, SR_TID.X ;  /* 0x0000000000457919 */ /* 0x000e220000002100 */
[----:B------:R-:W3:Y:S05]  /*0050*/  LDCU.64 UR10, c[0x0][0x358] ;  /* 0x00006b00ff0a77ac */ /* 0x000eea0008000a00 */
[----:B------:R-:W4:Y:S08]  /*0060*/  S2UR UR4, SR_CTAID.Y ;  /* 0x00000000000479c3 */ /* 0x000f300000002600 */
[----:B------:R-:W5:Y:S01]  /*0070*/  LDC.64 R28, c[0x0][0x380] ;  /* 0x0000e000ff1c7b82 */ /* 0x000f620000000a00 */
[----:B-1----:R-:W-:-:S02]  /*0080*/  USHF.L.U32 UR5, UR5, 0x7, URZ ;  /* 0x0000000705057899 */ /* 0x002fc400080006ff */
[----:B----4-:R-:W-:Y:S01]  /*0090*/  USHF.L.U32 UR4, UR4, 0xe, URZ ;  /* 0x0000000e04047899 */ /* 0x010fe200080006ff */
[----:B0-----:R-:W-:Y:S02]  /*00a0*/  LEA R0, R50, R69, 0x4 ;  /* 0x0000004532007211 */ /* 0x001fe400078e20ff */
[----:B------:R-:W-:Y:S02]  /*00b0*/  SHF.L.U32 R3, R69, 0x2, RZ ;  /* 0x0000000245037819 */ /* 0x000fe400000006ff */
[C---:B------:R-:W-:Y:S02]  /*00c0*/  SHF.L.U32 R4, R0.reuse, 0x2, RZ ;  /* 0x0000000200047819 */ /* 0x040fe400000006ff */
[----:B------:R-:W-:Y:S02]  /*00d0*/  SHF.L.U32 R2, R0, 0x6, RZ ;  /* 0x0000000600027819 */ /* 0x000fe400000006ff */
[----:B------:R-:W-:Y:S02]  /*00e0*/  LOP3.LUT R5, R4, 0x1ff80, RZ, 0xc0, !PT ;  /* 0x0001ff8004057812 */ /* 0x000fe400078ec0ff */
[----:B------:R-:W-:-:S02]  /*00f0*/  LOP3.LUT R3, R3, 0x4, RZ, 0xc0, !PT ;  /* 0x0000000403037812 */ /* 0x000fc400078ec0ff */
[----:B------:R-:W-:Y:S02]  /*0100*/  LOP3.LUT R2, R2, 0x1fff80, RZ, 0xc0, !PT ;  /* 0x001fff8002027812 */ /* 0x000fe400078ec0ff */
[----:B------:R-:W-:Y:S02]  /*0110*/  IADD3 R7, P0, PT, R5, UR5, RZ ;  /* 0x0000000505077c10 */ /* 0x000fe4000ff1e0ff */
[----:B------:R-:W-:Y:S02]  /*0120*/  IADD3 R3, PT, PT, R3, UR4, R2 ;  /* 0x0000000403037c10 */ /* 0x000fe4000fffe002 */
[----:B------:R-:W-:-:S03]  /*0130*/  LOP3.LUT R2, R7, 0x7c, R4, 0xf8, !PT ;  /* 0x0000007c07027812 */ /* 0x000fc600078ef804 */
[----:B-----5:R-:W-:Y:S01]  /*0140*/  IMAD.WIDE.U32 R28, R3, 0x4, R28 ;  /* 0x00000004031c7825 */ /* 0x020fe200078e001c */
[----:B------:R-:W-:Y:S02]  /*0150*/  IADD3.X R3, PT, PT, RZ, RZ, RZ, P0, !PT ;  /* 0x000000ffff037210 */ /* 0x000fe400007fe4ff */
[C---:B--2---:R-:W-:Y:S02]  /*0160*/  LEA R98, P0, R2.reuse, UR6, 0x2 ;  /* 0x0000000602627c11 */ /* 0x044fe4000f8010ff */
[----:B---3--:R-:W2:Y:S02]  /*0170*/  LDG.E.128.CONSTANT R32, desc[UR10][R28.64] ;  /* 0x0000000a1c207981 */ /* 0x008ea4000c1e9d00 */
[----:B------:R-:W-:Y:S02]  /*0180*/  LEA.HI.X R99, R2, UR7, R3, 0x2, P0 ;  /* 0x0000000702637c11 */ /* 0x000fe400080f1403 */
[----:B------:R-:W-:Y:S01]  /*0190*/  LOP3.LUT R78, R5, 0x7c, R4, 0xf8, !PT ;  /* 0x0000007c054e7812 */ /* 0x000fe200078ef804 */
[----:B------:R-:W3:Y:S04]  /*01a0*/  LDG.E.128.CONSTANT R52, desc[UR10][R28.64+0xe0] ;  /* 0x0000e00a1c347981 */ /* 0x000ee8000c1e9d00 */
[----:B------:R-:W4:Y:S01]  /*01b0*/  LDG.E.128.CONSTANT R44, desc[UR10][R98.64] ;  /* 0x0000000a622c7981 */ /* 0x000f22000c1e9d00 */
        /* <DEDUP_REMOVED lines=16> */
[----:B----4-:R-:W-:Y:S01]  /*02c0*/  STS.128 [R78], R44 ;  /* 0x0000002c4e007388 */ /* 0x010fe20000000c00 */
[----:B------:R-:W-:Y:S06]  /*02d0*/  BAR.SYNC.DEFER_BLOCKING 0x0 ;  /* 0x0000000000007b1d */ /* 0x000fec0000010000 */
[----:B------:R-:W-:Y:S04]  /*02e0*/  LDS.128 R8, [R50] ;  /* 0x0000000032087984 */ /* 0x000fe80000000c00 */
[----:B------:R-:W0:Y:S04]  /*02f0*/  LDS.128 R20, [R69] ;  /* 0x0000000045147984 */ /* 0x000e280000000c00 */
[----:B------:R-:W1:Y:S04]  /*0300*/  LDS.128 R12, [R50+0x100] ;  /* 0x00010000320c7984 */ /* 0x000e680000000c00 */
[----:B------:R-:W-:Y:S04]  /*0310*/  LDS.128 R4, [R50+0x200] ;  /* 0x0002000032047984 */ /* 0x000fe80000000c00 */
[----:B------:R-:W2:Y:S04]  /*0320*/  LDS.128 R40, [R69+0x200] ;  /* 0x0002000045287984 */ /* 0x000ea80000000c00 */
[----:B------:R-:W4:Y:S04]  /*0330*/  LDS.128 R16, [R50+0x300] ;  /* 0x0003000032107984 */ /* 0x000f280000000c00 */
[----:B------:R-:W5:Y:S01]  /*0340*/  LDS.128 R36, [R69+0x100] ;  /* 0x0001000045247984 */ /* 0x000f620000000c00 */
        /* <DEDUP_REMOVED lines=8> */
[----:B------:R-:W-:Y:S01]  /*03d0*/  FFMA R21, R12, R22, RZ ;  /* 0x000000160c157223 */ /* 0x000fe200000000ff */
[-C--:B------:R-:W-:Y:S01]  /*03e0*/  FFMA R65, R8, R20.reuse, RZ ;  /* 0x0000001408417223 */ /* 0x080fe200000000ff */
[-C--:B------:R-:W-:Y:S01]  /*03f0*/  FFMA R66, R9, R20.reuse, RZ ;  /* 0x0000001409427223 */ /* 0x080fe200000000ff */
[-C--:B------:R-:W-:Y:S01]  /*0400*/  FFMA R97, R10, R20.reuse, RZ ;  /* 0x000000140a617223 */ /* 0x080fe200000000ff */
[-C--:B--2---:R-:W-:Y:S01]  /*0410*/  FFMA R59, R4, R41.reuse, R59 ;  /* 0x00000029043b7223 */ /* 0x084fe2000000003b */
[-C--:B------:R-:W-:Y:S01]  /*0420*/  FFMA R64, R5, R41.reuse, R64 ;  /* 0x0000002905407223 */ /* 0x080fe20000000040 */
[-C--:B------:R-:W-:Y:S01]  /*0430*/  FFMA R89, R6, R41.reuse, R89 ;  /* 0x0000002906597223 */ /* 0x080fe20000000059 */
[-C--:B------:R-:W-:Y:S01]  /*0440*/  FFMA R0, R7, R41.reuse, R0 ;  /* 0x0000002907007223 */ /* 0x080fe20000000000 */
[-C--:B----4-:R-:W-:Y:S01]  /*0450*/  FFMA R31, R16, R41.reuse, R31 ;  /* 0x00000029101f7223 */ /* 0x090fe2000000001f */
[-C--:B------:R-:W-:Y:S01]  /*0460*/  FFMA R70, R17, R41.reuse, R70 ;  /* 0x0000002911467223 */ /* 0x080fe20000000046 */
[-C--:B------:R-:W-:Y:S01]  /*0470*/  FFMA R85, R18, R41.reuse, R85 ;  /* 0x0000002912557223 */ /* 0x080fe20000000055 */
[----:B------:R-:W-:Y:S01]  /*0480*/  FFMA R72, R19, R41, R72 ;  /* 0x0000002913487223 */ /* 0x000fe20000000048 */
        /* <DEDUP_REMOVED lines=20> */
[----:B------:R-:W-:Y:S01]  /*05d0*/  FFMA R41, R16, R42, R21 ;  /* 0x0000002a10297223 */ /* 0x000fe20000000015 */
[C---:B-----5:R-:W-:Y:S01]  /*05e0*/  FFMA R67, R8.reuse, R36, RZ ;  /* 0x0000002408437223 */ /* 0x060fe200000000ff */
[----:B------:R-:W0:Y:S01]  /*05f0*/  LDS.128 R20, [R69+0x300] ;  /* 0x0003000045147984 */ /* 0x000e220000000c00 */
[C---:B------:R-:W-:Y:S01]  /*0600*/  FFMA R88, R8.reuse, R37, RZ ;  /* 0x0000002508587223 */ /* 0x040fe200000000ff */
[C---:B------:R-:W-:Y:S01]  /*0610*/  FFMA R61, R8.reuse, R38, RZ ;  /* 0x00000026083d7223 */ /* 0x040fe200000000ff */
[----:B------:R-:W-:Y:S01]  /*0620*/  FFMA R68, R8, R39, RZ ;  /* 0x0000002708447223 */ /* 0x000fe200000000ff */
[C---:B------:R-:W-:Y:S01]  /*0630*/  FFMA R71, R12.reuse, R36, RZ ;  /* 0x000000240c477223 */ /* 0x040fe200000000ff */
[C---:B------:R-:W-:Y:S01]  /*0640*/  FFMA R92, R12.reuse, R37, RZ ;  /* 0x000000250c5c7223 */ /* 0x040fe200000000ff */
[C---:B------:R-:W-:Y:S01]  /*0650*/  FFMA R73, R12.reuse, R38, RZ ;  /* 0x000000260c497223 */ /* 0x040fe200000000ff */
[----:B------:R-:W-:Y:S01]  /*0660*/  FFMA R48, R12, R39, RZ ;  /* 0x000000270c307223 */ /* 0x000fe200000000ff */
[----:B------:R-:W-:Y:S01]  /*0670*/  FFMA R8, R13, R36, RZ ;  /* 0x000000240d087223 */ /* 0x000fe200000000ff */
        /* <DEDUP_REMOVED lines=16> */
[C---:B------:R-:W-:Y:S01]  /*0780*/  FFMA R100, R9.reuse, R36, RZ ;  /* 0x0000002409647223 */ /* 0x040fe200000000ff */
        /* <DEDUP_REMOVED lines=26> */
[C---:B------:R-:W-:Y:S01]  /*0930*/  FFMA R16, R17.reuse, R20, R8 ;  /* 0x0000001411107223 */ /* 0x040fe20000000008 */
[----:B------:R-:W-:Y:S01]  /*0940*/  LDS.128 R12, [R50+0x500] ;  /* 0x00050000320c7984 */ /* 0x000fe20000000c00 */
[-C--:B------:R-:W-:Y:S01]  /*0950*/  FFMA R44, R17, R40.reuse, R44 ;  /* 0x00000028112c7223 */ /* 0x080fe2000000002c */
[-C--:B------:R-:W-:Y:S01]  /*0960*/  FFMA R65, R4, R40.reuse, R65 ;  /* 0x0000002804417223 */ /* 0x080fe20000000041 */
[-C--:B------:R-:W-:Y:S01]  /*0970*/  FFMA R66, R5, R40.reuse, R66 ;  /* 0x0000002805427223 */ /* 0x080fe20000000042 */
[----:B------:R-:W0:Y:S01]  /*0980*/  LDS.128 R8, [R69+0x400] ;  /* 0x0004000045087984 */ /* 0x000e220000000c00 */
[-C--:B------:R-:W-:Y:S01]  /*0990*/  FFMA R97, R6, R40.reuse, R97 ;  /* 0x0000002806617223 */ /* 0x080fe20000000061 */
[-C--:B------:R-:W-:Y:S01]  /*09a0*/  FFMA R84, R7, R40.reuse, R84 ;  /* 0x0000002807547223 */ /* 0x080fe20000000054 */
[-C--:B------:R-:W-:Y:S01]  /*09b0*/  FFMA R25, R18, R40.reuse, R25 ;  /* 0x0000002812197223 */ /* 0x080fe20000000019 */
[----:B------:R-:W-:Y:S01]  /*09c0*/  FFMA R74, R19, R40, R74 ;  /* 0x00000028134a7223 */ /* 0x000fe2000000004a */
[----:B------:R-:W2:Y:S01]  /*09d0*/  LDG.E.128.CONSTANT R36, desc[UR10][R98.64+0x1000] ;  /* 0x0010000a62247981 */ /* 0x000ea2000c1e9d00 */
        /* <DEDUP_REMOVED lines=29> */
[-C--:B0-----:R-:W-:Y:S01]  /*0bb0*/  FFMA R40, R13, R8.reuse, R44 ;  /* 0x000000080d287223 */ /* 0x081fe2000000002c */
[----:B------:R-:W-:-:S02]  /*0bc0*/  FFMA R87, R12, R8, R87 ;  /* 0x000000080c577223 */ /* 0x000fc40000000057 */
[----:B------:R-:W5:Y:S01]  /*0bd0*/  LDG.E.128.CONSTANT R44, desc[UR10][R28.64+0x20] ;  /* 0x0000200a1c2c7981 */ /* 0x000f62000c1e9d00 */
[C---:B------:R-:W-:Y:S01]  /*0be0*/  FFMA R31, R12.reuse, R9, R31 ;  /* 0x000000090c1f7223 */ /* 0x040fe2000000001f */
[C---:B------:R-:W-:Y:S01]  /*0bf0*/  FFMA R41, R12.reuse, R10, R41 ;  /* 0x0000000a0c297223 */ /* 0x040fe20000000029 */
[----:B------:R-:W-:Y:S01]  /*0c00*/  FFMA R33, R12, R11, R33 ;  /* 0x0000000b0c217223 */ /* 0x000fe20000000021 */
[CC--:B------:R-:W-:Y:S01]  /*0c10*/  FFMA R25, R14.reuse, R8.reuse, R25 ;  /* 0x000000080e197223 */ /* 0x0c0fe20000000019 */
[----:B------:R-:W-:Y:S01]  /*0c20*/  FFMA R74, R15, R8, R74 ;  /* 0x000000080f4a7223 */ /* 0x000fe2000000004a */
        /* <DEDUP_REMOVED lines=9> */
[-C--:B-1----:R-:W-:Y:S01]  /*0cc0*/  FFMA R65, R4, R8.reuse, R65 ;  /* 0x0000000804417223 */ /* 0x082fe20000000041 */
[-C--:B------:R-:W-:Y:S01]  /*0cd0*/  FFMA R66, R5, R8.reuse, R66 ;  /* 0x0000000805427223 */ /* 0x080fe20000000042 */
[-C--:B------:R-:W-:Y:S01]  /*0ce0*/  FFMA R97, R6, R8.reuse, R97 ;  /* 0x0000000806617223 */ /* 0x080fe20000000061 */
[----:B------:R-:W-:Y:S01]  /*0cf0*/  FFMA R84, R7, R8, R84 ;  /* 0x0000000807547223 */ /* 0x000fe20000000054 */
[C---:B----4-:R-:W-:Y:S01]  /*0d00*/  FFMA R71, R12.reuse, R20, R71 ;  /* 0x000000140c477223 */ /* 0x050fe20000000047 */
        /* <DEDUP_REMOVED lines=236> */
[----:B------:R-:W-:Y:S01]  /*1bd0*/  LDS.128 R4, [R69+0xc00] ;  /* 0x000c000045047984 */ /* 0x000fe20000000c00 */
[C---:B------:R-:W-:Y:S01]  /*1be0*/  FFMA R80, R17.reuse, R21, R80 ;  /* 0x0000001511507223 */ /* 0x040fe20000000050 */
[C---:B------:R-:W-:Y:S01]  /*1bf0*/  FFMA R43, R17.reuse, R22, R43 ;  /* 0x00000016112b7223 */ /* 0x040fe2000000002b */
[----:B------:R-:W-:Y:S01]  /*1c00*/  FFMA R82, R17, R23, R82 ;  /* 0x0000001711527223 */ /* 0x000fe20000000052 */
[----:B------:R-:W0:Y:S01]  /*1c10*/  LDS.128 R12, [R50+0xc00] ;  /* 0x000c0000320c7984 */ /* 0x000e220000000c00 */
        /* <DEDUP_REMOVED lines=78> */
[----:B-----5:R-:W-:Y:S04]  /*2100*/  STS [R27+0x1000], R44 ;  /* 0x0010002c1b007388 */ /* 0x020fe80000000800 */
[----:B------:R-:W-:Y:S04]  /*2110*/  STS [R27+0x1200], R45 ;  /* 0x0012002d1b007388 */ /* 0x000fe80000000800 */
[----:B------:R-:W-:Y:S04]  /*2120*/  STS [R27+0x1400], R46 ;  /* 0x0014002e1b007388 */ /* 0x000fe80000000800 */
[----:B------:R4:W-:Y:S04]  /*2130*/  STS [R27+0x1600], R47 ;  /* 0x0016002f1b007388 */ /* 0x0009e80000000800 */
[----:B--2---:R2:W-:Y:S04]  /*2140*/  STS.128 [R78+0x1000], R36 ;  /* 0x001000244e007388 */ /* 0x0045e80000000c00 */
[----:B----4-:R-:W4:Y:S01]  /*2150*/  LDG.E.128.CONSTANT R44, desc[UR10][R28.64+0x40] ;  /* 0x0000400a1c2c7981 */ /* 0x010f22000c1e9d00 */
        /* <DEDUP_REMOVED lines=8> */
[-C--:B-1----:R-:W-:Y:S01]  /*21e0*/  FFMA R65, R4, R8.reuse, R65 ;  /* 0x0000000804417223 */ /* 0x082fe20000000041 */
        /* <DEDUP_REMOVED lines=59> */
[----:B------:R-:W5:Y:S04]  /*25a0*/  LDS.128 R4, [R50+0x1000] ;  /* 0x0010000032047984 */ /* 0x000f680000000c00 */
[----:B--2---:R-:W2:Y:S01]  /*25b0*/  LDG.E.128.CONSTANT R36, desc[UR10][R98.64+0x2000] ;  /* 0x0020000a62247981 */ /* 0x004ea2000c1e9d00 */
        /* <DEDUP_REMOVED lines=8> */
[-C--:B-----5:R-:W-:Y:S01]  /*2640*/  FFMA R65, R4, R8.reuse, R65 ;  /* 0x0000000804417223 */ /* 0x0a0fe20000000041 */
        /* <DEDUP_REMOVED lines=58> */
[----:B------:R-:W5:Y:S01]  /*29f0*/  LDS.128 R4, [R50+0x1200] ;  /* 0x0012000032047984 */ /* 0x000f620000000c00 */
        /* <DEDUP_REMOVED lines=408> */
[----:B----4-:R-:W-:Y:S04]  /*4380*/  STS [R27], R44 ;  /* 0x0000002c1b007388 */ /* 0x010fe80000000800 */
[----:B------:R-:W-:Y:S04]  /*4390*/  STS [R27+0x200], R45 ;  /* 0x0002002d1b007388 */ /* 0x000fe80000000800 */
[----:B------:R-:W-:Y:S04]  /*43a0*/  STS [R27+0x400], R46 ;  /* 0x0004002e1b007388 */ /* 0x000fe80000000800 */
[----:B------:R4:W-:Y:S04]  /*43b0*/  STS [R27+0x600], R47 ;  /* 0x0006002f1b007388 */ /* 0x0009e80000000800 */
[----:B--2---:R2:W-:Y:S04]  /*43c0*/  STS.128 [R78], R36 ;  /* 0x000000244e007388 */ /* 0x0045e80000000c00 */
        /* <DEDUP_REMOVED lines=67> */
[----:B------:R-:W0:Y:S04]  /*4800*/  LDS.128 R12, [R50+0x100] ;  /* 0x00010000320c7984 */ /* 0x000e280000000c00 */
[----:B------:R-:W1:Y:S04]  /*4810*/  LDS.128 R20, [R69+0x100] ;  /* 0x0001000045147984 */ /* 0x000e680000000c00 */
[----:B------:R-:W5:Y:S04]  /*4820*/  LDS.128 R4, [R50] ;  /* 0x0000000032047984 */ /* 0x000f680000000c00 */
        /* <DEDUP_REMOVED lines=477> */
[----:B----4-:R-:W-:Y:S04]  /*6600*/  STS [R27+0x1000], R44 ;  /* 0x0010002c1b007388 */ /* 0x010fe80000000800 */
        /* <DEDUP_REMOVED lines=1654> */
[----:B------:R-:W5:Y:S04]  /*cd70*/  LDS.128 R4, [R50+0x1e00] ;  /* 0x001e000032047984 */ /* 0x000f680000000c00 */
[----:B----4-:R-:W-:Y:S04]  /*cd80*/  STS [R27], R44 ;  /* 0x0000002c1b007388 */ /* 0x010fe80000000800 */
[----:B------:R-:W-:Y:S04]  /*cd90*/  STS [R27+0x200], R45 ;  /* 0x0002002d1b007388 */ /* 0x000fe80000000800 */
[----:B------:R-:W-:Y:S04]  /*cda0*/  STS [R27+0x400], R46 ;  /* 0x0004002e1b007388 */ /* 0x000fe80000000800 */
[----:B------:R4:W-:Y:S04]  /*cdb0*/  STS [R27+0x600], R47 ;  /* 0x0006002f1b007388 */ /* 0x0009e80000000800 */
[----:B--2---:R-:W-:Y:S01]  /*cdc0*/  STS.128 [R78], R36 ;  /* 0x000000244e007388 */ /* 0x004fe20000000c00 */
[----:B------:R-:W-:Y:S01]  /*cdd0*/  BAR.SYNC.DEFER_BLOCKING 0x0 ;  /* 0x0000000000007b1d */ /* 0x000fe20000010000 */
        /* <DEDUP_REMOVED lines=67> */
[----:B------:R-:W2:Y:S04]  /*d210*/  LDS.128 R4, [R50] ;  /* 0x0000000032047984 */ /* 0x000ea80000000c00 */
[----:B----4-:R-:W4:Y:S04]  /*d220*/  LDG.E.128.CONSTANT R44, desc[UR10][R98.64+0x7000] ;  /* 0x0070000a622c7981 */ /* 0x010f28000c1e9d00 */
        /* <DEDUP_REMOVED lines=394> */
[----:B------:R-:W0:Y:S04]  /*ead0*/  LDS.128 R8, [R50+0xc00] ;  /* 0x000c000032087984 */ /* 0x000e280000000c00 */
[----:B------:R-:W1:Y:S04]  /*eae0*/  LDS.128 R4, [R50+0xd00] ;  /* 0x000d000032047984 */ /* 0x000e680000000c00 */
[----:B------:R-:W2:Y:S01]  /*eaf0*/  LDS.128 R12, [R69+0xc00] ;  /* 0x000c0000450c7984 */ /* 0x000ea20000000c00 */
[CC--:B------:R-:W-:Y:S01]  /*eb00*/  FFMA R49, R22.reuse, R16.reuse, R49 ;  /* 0x0000001016317223 */ /* 0x0c0fe20000000031 */
[----:B------:R-:W-:Y:S01]  /*eb10*/  FFMA R16, R23, R16, R34 ;  /* 0x0000001017107223 */ /* 0x000fe20000000022 */
[C---:B------:R-:W-:Y:S01]  /*eb20*/  FFMA R80, R21.reuse, R17, R80 ;  /* 0x0000001115507223 */ /* 0x040fe20000000050 */
[CC--:B------:R-:W-:Y:S01]  /*eb30*/  FFMA R43, R21.reuse, R18.reuse, R43 ;  /* 0x00000012152b7223 */ /* 0x0c0fe2000000002b */
[----:B------:R-:W-:Y:S01]  /*eb40*/  FFMA R82, R21, R19, R82 ;  /* 0x0000001315527223 */ /* 0x000fe20000000052 */
[C---:B------:R-:W-:Y:S01]  /*eb50*/  FFMA R42, R22.reuse, R17, R42 ;  /* 0x00000011162a7223 */ /* 0x040fe2000000002a */
        /* <DEDUP_REMOVED lines=9> */
[-C--:B-1----:R-:W-:Y:S01]  /*ebf0*/  FFMA R71, R4, R36.reuse, R71 ;  /* 0x0000002404477223 */ /* 0x082fe20000000047 */
[-C--:B------:R-:W-:Y:S01]  /*ec00*/  FFMA R20, R5, R36.reuse, R20 ;  /* 0x0000002405147223 */ /* 0x080fe20000000014 */
[----:B------:R-:W-:Y:S01]  /*ec10*/  FFMA R49, R6, R36, R49 ;  /* 0x0000002406317223 */ /* 0x000fe20000000031 */
[C---:B------:R-:W-:Y:S01]  /*ec20*/  FFMA R88, R8.reuse, R37, R88 ;  /* 0x0000002508587223 */ /* 0x040fe20000000058 */
[-C--:B--2---:R-:W-:Y:S01]  /*ec30*/  FFMA R65, R8, R12.reuse, R65 ;  /* 0x0000000c08417223 */ /* 0x084fe20000000041 */
        /* <DEDUP_REMOVED lines=59> */
[----:B---3--:R-:W-:Y:S04]  /*eff0*/  STS [R27+0x1000], R52 ;  /* 0x001000341b007388 */ /* 0x008fe80000000800 */
[----:B------:R-:W-:Y:S04]  /*f000*/  STS [R27+0x1200], R53 ;  /* 0x001200351b007388 */ /* 0x000fe80000000800 */
[----:B------:R-:W-:Y:S04]  /*f010*/  STS [R27+0x1400], R54 ;  /* 0x001400361b007388 */ /* 0x000fe80000000800 */
[----:B------:R-:W-:Y:S04]  /*f020*/  STS [R27+0x1600], R55 ;  /* 0x001600371b007388 */ /* 0x000fe80000000800 */
[----:B----4-:R-:W-:Y:S01]  /*f030*/  STS.128 [R78+0x1000], R44 ;  /* 0x0010002c4e007388 */ /* 0x010fe20000000c00 */
[----:B------:R-:W-:Y:S01]  /*f040*/  BAR.SYNC.DEFER_BLOCKING 0x0 ;  /* 0x0000000000007b1d */ /* 0x000fe20000010000 */
        /* <DEDUP_REMOVED lines=53> */
[----:B------:R-:W-:-:S03]  /*f3a0*/  FFMA R18, R19, R32, R36 ;  /* 0x0000002013127223 */ /* 0x000fc60000000024 */
[----:B------:R-:W0:Y:S04]  /*f3b0*/  LDS.128 R8, [R69+0x1000] ;  /* 0x0010000045087984 */ /* 0x000e280000000c00 */
[----:B------:R-:W1:Y:S04]  /*f3c0*/  LDS.128 R12, [R50+0x1100] ;  /* 0x00110000320c7984 */ /* 0x000e680000000c00 */
[----:B------:R-:W2:Y:S01]  /*f3d0*/  LDS.128 R36, [R69+0x1100] ;  /* 0x0011000045247984 */ /* 0x000ea20000000c00 */
[CC--:B------:R-:W-:Y:S01]  /*f3e0*/  FFMA R71, R16.reuse, R32.reuse, R71 ;  /* 0x0000002010477223 */ /* 0x0c0fe20000000047 */
[C---:B------:R-:W-:Y:S01]  /*f3f0*/  FFMA R20, R17.reuse, R32, R20 ;  /* 0x0000002011147223 */ /* 0x040fe20000000014 */
        /* <DEDUP_REMOVED lines=71> */
[----:B------:R-:W1:Y:S01]  /*f870*/  LDS.128 R4, [R50+0x1200] ;  /* 0x0012000032047984 */ /* 0x000e620000000c00 */
[C---:B------:R-:W-:Y:S01]  /*f880*/  FFMA R36, R15.reuse, R36, R18 ;  /* 0x000000240f247223 */ /* 0x040fe20000000012 */
[C---:B------:R-:W-:Y:S01]  /*f890*/  FFMA R90, R15.reuse, R37, R90 ;  /* 0x000000250f5a7223 */ /* 0x040fe2000000005a */
[C---:B------:R-:W-:Y:S01]  /*f8a0*/  FFMA R77, R15.reuse, R38, R77 ;  /* 0x000000260f4d7223 */ /* 0x040fe2000000004d */
[----:B------:R-:W-:-:S02]  /*f8b0*/  FFMA R26, R15, R39, R26 ;  /* 0x000000270f1a7223 */ /* 0x000fc4000000001a */
[----:B------:R-:W2:Y:S01]  /*f8c0*/  LDS.128 R12, [R69+0x1300] ;  /* 0x00130000450c7984 */ /* 0x000ea20000000c00 */
[-C--:B0-----:R-:W-:Y:S01]  /*f8d0*/  FFMA R18, R34, R9.reuse, R17 ;  /* 0x0000000922127223 */ /* 0x081fe20000000011 */
[----:B------:R-:W-:Y:S01]  /*f8e0*/  FFMA R86, R32, R9, R31 ;  /* 0x0000000920567223 */ /* 0x000fe2000000001f */
[----:B------:R-:W-:Y:S01]  /*f8f0*/  FFMA R17, R35, R10, R16 ;  /* 0x0000000a23117223 */ /* 0x000fe20000000010 */
[C---:B------:R-:W-:Y:S01]  /*f900*/  FFMA R25, R34.reuse, R8, R25 ;  /* 0x0000000822197223 */ /* 0x040fe20000000019 */
[-C--:B------:R-:W-:Y:S01]  /*f910*/  FFMA R31, R33, R10.reuse, R44 ;  /* 0x0000000a211f7223 */ /* 0x080fe2000000002c */
[CC--:B------:R-:W-:Y:S01]  /*f920*/  FFMA R83, R34.reuse, R10.reuse, R83 ;  /* 0x0000000a22537223 */ /* 0x0c0fe20000000053 */
[-C--:B------:R-:W-:Y:S01]  /*f930*/  FFMA R16, R34, R11.reuse, R19 ;  /* 0x0000000b22107223 */ /* 0x080fe20000000013 */
[----:B------:R-:W-:Y:S01]  /*f940*/  FFMA R44, R32, R11, R21 ;  /* 0x0000000b202c7223 */ /* 0x000fe20000000015 */
[----:B-1----:R-:W-:Y:S01]  /*f950*/  FFMA R61, R7, R10, R46 ;  /* 0x0000000a073d7223 */ /* 0x002fe2000000002e */
[-C--:B------:R-:W-:Y:S01]  /*f960*/  FFMA R88, R4, R9.reuse, R59 ;  /* 0x0000000904587223 */ /* 0x080fe2000000003b */
[----:B------:R-:W-:Y:S01]  /*f970*/  FFMA R106, R6, R9, R47 ;  /* 0x00000009066a7223 */ /* 0x000fe2000000002f */
[C---:B------:R-:W-:Y:S01]  /*f980*/  FFMA R46, R4.reuse, R11, R45 ;  /* 0x0000000b042e7223 */ /* 0x040fe2000000002d */
[-C--:B------:R-:W-:Y:S01]  /*f990*/  FFMA R65, R4, R8.reuse, R65 ;  /* 0x0000000804417223 */ /* 0x080fe20000000041 */
[----:B------:R-:W-:Y:S01]  /*f9a0*/  FFMA R66, R5, R8, R66 ;  /* 0x0000000805427223 */ /* 0x000fe20000000042 */
[C---:B--2---:R-:W-:Y:S01]  /*f9b0*/  FFMA R49, R34.reuse, R12, R49 ;  /* 0x0000000c22317223 */ /* 0x044fe20000000031 */
[C---:B------:R-:W-:Y:S01]  /*f9c0*/  FFMA R42, R34.reuse, R13, R42 ;  /* 0x0000000d222a7223 */ /* 0x040fe2000000002a */
[C---:B------:R-:W-:Y:S01]  /*f9d0*/  FFMA R51, R34.reuse, R14, R51 ;  /* 0x0000000e22337223 */ /* 0x040fe20000000033 */
[----:B------:R-:W-:Y:S01]  /*f9e0*/  FFMA R96, R34, R15, R96 ;  /* 0x0000000f22607223 */ /* 0x000fe20000000060 */
[-C--:B------:R-:W-:Y:S01]  /*f9f0*/  FFMA R97, R6, R8.reuse, R97 ;  /* 0x0000000806617223 */ /* 0x080fe20000000061 */
[----:B------:R-:W-:Y:S01]  /*fa00*/  FFMA R84, R7, R8, R84 ;  /* 0x0000000807547223 */ /* 0x000fe20000000054 */
[-C--:B------:R-:W-:Y:S01]  /*fa10*/  FFMA R64, R5, R9.reuse, R64 ;  /* 0x0000000905407223 */ /* 0x080fe20000000040 */
[----:B------:R-:W-:Y:S01]  /*fa20*/  FFMA R0, R7, R9, R0 ;  /* 0x0000000907007223 */ /* 0x000fe20000000000 */
[-C--:B------:R-:W-:Y:S01]  /*fa30*/  FFMA R63, R4, R10.reuse, R63 ;  /* 0x0000000a043f7223 */ /* 0x080fe2000000003f */
[CC--:B------:R-:W-:Y:S01]  /*fa40*/  FFMA R47, R5.reuse, R10.reuse, R102 ;  /* 0x0000000a052f7223 */ /* 0x0c0fe20000000066 */
[C---:B------:R-:W-:Y:S01]  /*fa50*/  FFMA R3, R6.reuse, R10, R3 ;  /* 0x0000000a06037223 */ /* 0x040fe20000000003 */
        /* <DEDUP_REMOVED lines=39> */
[----:B------:R-:W-:Y:S04]  /*fcd0*/  LDS.128 R4, [R69+0x1400] ;  /* 0x0014000045047984 */ /* 0x000fe80000000c00 */
[----:B------:R-:W-:Y:S04]  /*fce0*/  LDS.128 R20, [R69+0x1500] ;  /* 0x0015000045147984 */ /* 0x000fe80000000c00 */
[----:B------:R-:W0:Y:S04]  /*fcf0*/  LDS.128 R12, [R50+0x1500] ;  /* 0x00150000320c7984 */ /* 0x000e280000000c00 */
[----:B------:R-:W1:Y:S04]  /*fd00*/  LDS.128 R8, [R50+0x1400] ;  /* 0x0014000032087984 */ /* 0x000e680000000c00 */
        /* <DEDUP_REMOVED lines=66> */
[----:B------:R-:W-:Y:S04]  /*10130*/  LDS.128 R16, [R69+0x1700] ;  /* 0x0017000045107984 */ /* 0x000fe80000000c00 */
[----:B------:R-:W0:Y:S04]  /*10140*/  LDS.128 R20, [R50+0x1700] ;  /* 0x0017000032147984 */ /* 0x000e280000000c00 */
[----:B------:R-:W1:Y:S01]  /*10150*/  LDS.128 R8, [R50+0x1600] ;  /* 0x0016000032087984 */ /* 0x000e620000000c00 */
        /* <DEDUP_REMOVED lines=133> */
[----:B------:R-:W-:-:S03]  /*109b0*/  FFMA R26, R19, R15, R26 ;  /* 0x0000000f131a7223 */ /* 0x000fc6000000001a */
        /* <DEDUP_REMOVED lines=35> */
[-C--:B------:R-:W-:Y:S01]  /*10bf0*/  FFMA R18, R14, R21.reuse, R32 ;  /* 0x000000150e127223 */ /* 0x080fe20000000020 */
[----:B------:R-:W2:Y:S04]  /*10c00*/  LDG.E.128.CONSTANT R8, desc[UR10][R28.64+0x100] ;  /* 0x0001000a1c087981 */ /* 0x000ea8000c1e9d00 */
[----:B------:R-:W3:Y:S01]  /*10c10*/  LDG.E.128.CONSTANT R32, desc[UR10][R98.64+0x8000] ;  /* 0x0080000a62207981 */ /* 0x000ee2000c1e9d00 */
[CC--:B------:R-:W-:Y:S01]  /*10c20*/  FFMA R86, R12.reuse, R21.reuse, R86 ;  /* 0x000000150c567223 */ /* 0x0c0fe20000000056 */
        /* <DEDUP_REMOVED lines=28> */
[----:B------:R-:W-:-:S02]  /*10df0*/  FFMA R26, R15, R7, R26 ;  /* 0x000000070f1a7223 */ /* 0x000fc4000000001a */
[----:B------:R-:W0:Y:S04]  /*10e00*/  LDS.128 R4, [R50+0x1c00] ;  /* 0x001c000032047984 */ /* 0x000e280000000c00 */
[----:B------:R-:W1:Y:S01]  /*10e10*/  LDS.128 R12, [R69+0x1c00] ;  /* 0x001c0000450c7984 */ /* 0x000e620000000c00 */
        /* <DEDUP_REMOVED lines=32> */
[----:B------:R-:W0:Y:S02]  /*11020*/  LDS.128 R4, [R50+0x1d00] ;  /* 0x001d000032047984 */ /* 0x000e240000000c00 */
[-C--:B0-----:R-:W-:Y:S01]  /*11030*/  FFMA R71, R4, R100.reuse, R71 ;  /* 0x0000006404477223 */ /* 0x081fe20000000047 */
[CC--:B------:R-:W-:Y:S01]  /*11040*/  FFMA R19, R5.reuse, R100.reuse, R19 ;  /* 0x0000006405137223 */ /* 0x0c0fe20000000013 */
        /* <DEDUP_REMOVED lines=66> */
[----:B--2---:R-:W-:Y:S04]  /*11470*/  STS [R27], R8 ;  /* 0x000000081b007388 */ /* 0x004fe80000000800 */
[----:B------:R-:W-:Y:S04]  /*11480*/  STS [R27+0x200], R9 ;  /* 0x000200091b007388 */ /* 0x000fe80000000800 */
[----:B------:R-:W-:Y:S04]  /*11490*/  STS [R27+0x400], R10 ;  /* 0x0004000a1b007388 */ /* 0x000fe80000000800 */
[----:B------:R-:W-:Y:S04]  /*114a0*/  STS [R27+0x600], R11 ;  /* 0x0006000b1b007388 */ /* 0x000fe80000000800 */
[----:B---3--:R-:W-:Y:S01]  /*114b0*/  STS.128 [R78], R32 ;  /* 0x000000204e007388 */ /* 0x008fe20000000c00 */
        /* <DEDUP_REMOVED lines=28> */
[----:B------:R-:W-:Y:S01]  /*11680*/  BAR.SYNC.DEFER_BLOCKING 0x0 ;  /* 0x0000000000007b1d */ /* 0x000fe20000010000 */
[C---:B------:R-:W-:Y:S01]  /*11690*/  FFMA R20, R15.reuse, R20, R100 ;  /* 0x000000140f147223 */ /* 0x040fe20000000064 */
[C---:B------:R-:W-:Y:S01]  /*116a0*/  FFMA R90, R15.reuse, R21, R90 ;  /* 0x000000150f5a7223 */ /* 0x040fe2000000005a */
[C---:B------:R-:W-:Y:S01]  /*116b0*/  FFMA R77, R15.reuse, R22, R77 ;  /* 0x000000160f4d7223 */ /* 0x040fe2000000004d */
[----:B------:R-:W-:-:S02]  /*116c0*/  FFMA R26, R15, R23, R26 ;  /* 0x000000170f1a7223 */ /* 0x000fc4000000001a */
[----:B------:R-:W-:Y:S04]  /*116d0*/  LDS.128 R8, [R50] ;  /* 0x0000000032087984 */ /* 0x000fe80000000c00 */
[----:B------:R-:W0:Y:S04]  /*116e0*/  LDS.128 R36, [R69+0x100] ;  /* 0x0001000045247984 */ /* 0x000e280000000c00 */
[----:B------:R-:W1:Y:S04]  /*116f0*/  LDS.128 R12, [R50+0x100] ;  /* 0x00010000320c7984 */ /* 0x000e680000000c00 */
[----:B------:R-:W2:Y:S04]  /*11700*/  LDS.128 R4, [R69] ;  /* 0x0000000045047984 */ /* 0x000ea80000000c00 */
        /* <DEDUP_REMOVED lines=10> */
[C---:B--2---:R-:W-:Y:S01]  /*117b0*/  FFMA R65, R8.reuse, R4, R65 ;  /* 0x0000000408417223 */ /* 0x044fe20000000041 */
        /* <DEDUP_REMOVED lines=313> */
[CC--:B------:R-:W-:Y:S01]  /*12b50*/  FFMA R77, R15.reuse, R34.reuse, R77 ;  /* 0x000000220f4d7223 */ /* 0x0c0fe2000000004d */
[----:B------:R-:W-:Y:S01]  /*12b60*/  FFMA R26, R15, R35, R26 ;  /* 0x000000230f1a7223 */ /* 0x000fe2000000001a */
[----:B------:R-:W-:Y:S01]  /*12b70*/  LDS.128 R4, [R69+0xa00] ;  /* 0x000a000045047984 */ /* 0x000fe20000000c00 */
[C---:B------:R-:W-:Y:S01]  /*12b80*/  FFMA R54, R8.reuse, R33, R54 ;  /* 0x0000002108367223 */ /* 0x040fe20000000036 */
        /* <DEDUP_REMOVED lines=12> */
[----:B------:R-:W2:Y:S04]  /*12c50*/  LDG.E.128.CONSTANT R36, desc[UR10][R28.64+0x120] ;  /* 0x0001200a1c247981 */ /* 0x000ea8000c1e9d00 */
        /* <DEDUP_REMOVED lines=11> */
[----:B------:R-:W3:Y:S01]  /*12d10*/  LDG.E.128.CONSTANT R32, desc[UR10][R98.64+0x9000] ;  /* 0x0090000a62207981 */ /* 0x000ee2000c1e9d00 */
        /* <DEDUP_REMOVED lines=125> */
[C---:B------:R-:W-:Y:S01]  /*134f0*/  FFMA R61, R10.reuse, R5, R22 ;  /* 0x000000050a3d7223 */ /* 0x040fe20000000016 */
[----:B------:R-:W-:Y:S01]  /*13500*/  FFMA R106, R11, R6, R23 ;  /* 0x000000060b6a7223 */ /* 0x000fe20000000017 */
[-C--:B-1----:R-:W-:Y:S01]  /*13510*/  FFMA R88, R9, R12.reuse, R45 ;  /* 0x0000000c09587223 */ /* 0x082fe2000000002d */
[----:B------:R-:W-:Y:S01]  /*13520*/  FFMA R45, R10, R7, R20 ;  /* 0x000000070a2d7223 */ /* 0x000fe20000000014 */
[----:B------:R-:W-:-:S02]  /*13530*/  FFMA R104, R11, R12, R21 ;  /* 0x0000000c0b687223 */ /* 0x000fc40000000015 */
[----:B------:R-:W0:Y:S04]  /*13540*/  LDS.128 R20, [R50+0xf00] ;  /* 0x000f000032147984 */ /* 0x000e280000000c00 */
[----:B--2---:R-:W-:Y:S04]  /*13550*/  STS [R27+0x1000], R36 ;  /* 0x001000241b007388 */ /* 0x004fe80000000800 */
[----:B------:R-:W-:Y:S04]  /*13560*/  STS [R27+0x1200], R37 ;  /* 0x001200251b007388 */ /* 0x000fe80000000800 */
[----:B------:R-:W-:Y:S04]  /*13570*/  STS [R27+0x1400], R38 ;  /* 0x001400261b007388 */ /* 0x000fe80000000800 */
[----:B------:R1:W-:Y:S01]  /*13580*/  STS [R27+0x1600], R39 ;  /* 0x001600271b007388 */ /* 0x0003e20000000800 */
        /* <DEDUP_REMOVED lines=12> */
[C---:B0-----:R-:W-:Y:S01]  /*13650*/  FFMA R59, R20.reuse, R5, R86 ;  /* 0x00000005143b7223 */ /* 0x041fe20000000056 */
        /* <DEDUP_REMOVED lines=14> */
[----:B---3--:R0:W-:Y:S01]  /*13740*/  STS.128 [R78+0x1000], R32 ;  /* 0x001000204e007388 */ /* 0x0081e20000000c00 */
[-C--:B------:R-:W-:Y:S01]  /*13750*/  FFMA R86, R21, R6.reuse, R31 ;  /* 0x0000000615567223 */ /* 0x080fe2000000001f */
[----:B------:R-:W-:Y:S01]  /*13760*/  FFMA R46, R9, R6, R47 ;  /* 0x00000006092e7223 */ /* 0x000fe2000000002f */
[----:B------:R-:W-:Y:S01]  /*13770*/  BAR.SYNC.DEFER_BLOCKING 0x0 ;  /* 0x0000000000007b1d */ /* 0x000fe20000010000 */
        /* <DEDUP_REMOVED lines=30> */
[----:B------:R-:W2:Y:S04]  /*13960*/  LDS.128 R8, [R69+0x1000] ;  /* 0x0010000045087984 */ /* 0x000ea80000000c00 */
[----:B------:R-:W3:Y:S04]  /*13970*/  LDS.128 R16, [R50+0x1100] ;  /* 0x0011000032107984 */ /* 0x000ee80000000c00 */
[----:B------:R-:W4:Y:S04]  /*13980*/  LDS.128 R12, [R69+0x1100] ;  /* 0x00110000450c7984 */ /* 0x000f280000000c00 */
[----:B------:R-:W-:Y:S04]  /*13990*/  LDS.128 R20, [R50+0x1300] ;  /* 0x0013000032147984 */ /* 0x000fe80000000c00 */
[----:B-1----:R-:W5:Y:S04]  /*139a0*/  LDG.E.128.CONSTANT R36, desc[UR10][R28.64+0x140] ;  /* 0x0001400a1c247981 */ /* 0x002f68000c1e9d00 */
[----:B0-----:R-:W5:Y:S01]  /*139b0*/  LDG.E.128.CONSTANT R32, desc[UR10][R98.64+0xa000] ;  /* 0x00a0000a62207981 */ /* 0x001f62000c1e9d00 */
[-C--:B--2---:R-:W-:Y:S01]  /*139c0*/  FFMA R65, R4, R8.reuse, R65 ;  /* 0x0000000804417223 */ /* 0x084fe20000000041 */
[-C--:B------:R-:W-:Y:S01]  /*139d0*/  FFMA R66, R5, R8.reuse, R66 ;  /* 0x0000000805427223 */ /* 0x080fe20000000042 */
[-C--:B------:R-:W-:Y:S01]  /*139e0*/  FFMA R97, R6, R8.reuse, R97 ;  /* 0x0000000806617223 */ /* 0x080fe20000000061 */
[-C--:B------:R-:W-:Y:S01]  /*139f0*/  FFMA R84, R7, R8.reuse, R84 ;  /* 0x0000000807547223 */ /* 0x080fe20000000054 */
[-C--:B---3--:R-:W-:Y:S01]  /*13a00*/  FFMA R87, R16, R8.reuse, R87 ;  /* 0x0000000810577223 */ /* 0x088fe20000000057 */
        /* <DEDUP_REMOVED lines=470> */
[----:B-----5:R-:W-:Y:S04]  /*15770*/  STS [R27], R36 ;  /* 0x000000241b007388 */ /* 0x020fe80000000800 */
[----:B------:R-:W-:Y:S04]  /*15780*/  STS [R27+0x200], R37 ;  /* 0x000200251b007388 */ /* 0x000fe80000000800 */
[----:B------:R-:W-:Y:S04]  /*15790*/  STS [R27+0x400], R38 ;  /* 0x000400261b007388 */ /* 0x000fe80000000800 */
[----:B------:R3:W-:Y:S04]  /*157a0*/  STS [R27+0x600], R39 ;  /* 0x000600271b007388 */ /* 0x0007e80000000800 */
[----:B------:R4:W-:Y:S01]  /*157b0*/  STS.128 [R78], R32 ;  /* 0x000000204e007388 */ /* 0x0009e20000000c00 */
[----:B------:R-:W-:Y:S01]  /*157c0*/  BAR.SYNC.DEFER_BLOCKING 0x0 ;  /* 0x0000000000007b1d */ /* 0x000fe20000010000 */
[C---:B0-----:R-:W-:Y:S01]  /*157d0*/  FFMA R71, R20.reuse, R12, R71 ;  /* 0x0000000c14477223 */ /* 0x041fe20000000047 */
[C---:B------:R-:W-:Y:S01]  /*157e0*/  FFMA R92, R20.reuse, R13, R92 ;  /* 0x0000000d145c7223 */ /* 0x040fe2000000005c */
[C---:B------:R-:W-:Y:S01]  /*157f0*/  FFMA R73, R20.reuse, R14, R73 ;  /* 0x0000000e14497223 */ /* 0x040fe20000000049 */
[----:B------:R-:W-:Y:S01]  /*15800*/  FFMA R48, R20, R15, R48 ;  /* 0x0000000f14307223 */ /* 0x000fe20000000030 */
[C---:B-1----:R-:W-:Y:S01]  /*15810*/  FFMA R53, R4.reuse, R12, R53 ;  /* 0x0000000c04357223 */ /* 0x042fe20000000035 */
[C---:B------:R-:W-:Y:S01]  /*15820*/  FFMA R54, R4.reuse, R13, R54 ;  /* 0x0000000d04367223 */ /* 0x040fe20000000036 */
[C---:B------:R-:W-:Y:S01]  /*15830*/  FFMA R55, R4.reuse, R14, R55 ;  /* 0x0000000e04377223 */ /* 0x040fe20000000037 */
        /* <DEDUP_REMOVED lines=60> */
[----:B------:R-:W2:Y:S04]  /*15c00*/  LDS.128 R12, [R69+0x100] ;  /* 0x00010000450c7984 */ /* 0x000ea80000000c00 */
[----:B------:R-:W-:Y:S04]  /*15c10*/  LDS.128 R20, [R50+0x300] ;  /* 0x0003000032147984 */ /* 0x000fe80000000c00 */
[----:B---3--:R-:W3:Y:S04]  /*15c20*/  LDG.E.128.CONSTANT R36, desc[UR10][R28.64+0x160] ;  /* 0x0001600a1c247981 */ /* 0x008ee8000c1e9d00 */
[----:B----4-:R-:W4:Y:S01]  /*15c30*/  LDG.E.128.CONSTANT R32, desc[UR10][R98.64+0xb000] ;  /* 0x00b0000a62207981 */ /* 0x010f22000c1e9d00 */
        /* <DEDUP_REMOVED lines=475> */
[----:B---3--:R-:W-:Y:S04]  /*179f0*/  STS [R27+0x1000], R36 ;  /* 0x001000241b007388 */ /* 0x008fe80000000800 */
[----:B------:R-:W-:Y:S04]  /*17a00*/  STS [R27+0x1200], R37 ;  /* 0x001200251b007388 */ /* 0x000fe80000000800 */
[----:B------:R-:W-:Y:S04]  /*17a10*/  STS [R27+0x1400], R38 ;  /* 0x001400261b007388 */ /* 0x000fe80000000800 */
[----:B------:R3:W-:Y:S04]  /*17a20*/  STS [R27+0x1600], R39 ;  /* 0x001600271b007388 */ /* 0x0007e80000000800 */
[----:B----4-:R4:W-:Y:S01]  /*17a30*/  STS.128 [R78+0x1000], R32 ;  /* 0x001000204e007388 */ /* 0x0109e20000000c00 */
        /* <DEDUP_REMOVED lines=547> */
[----:B---3--:R-:W-:Y:S04]  /*19c70*/  STS [R27], R36 ;  /* 0x000000241b007388 */ /* 0x008fe80000000800 */
[----:B------:R-:W-:Y:S04]  /*19c80*/  STS [R27+0x200], R37 ;  /* 0x000200251b007388 */ /* 0x000fe80000000800 */
[----:B------:R-:W-:Y:S04]  /*19c90*/  STS [R27+0x400], R38 ;  /* 0x000400261b007388 */ /* 0x000fe80000000800 */
[----:B------:R3:W-:Y:S04]  /*19ca0*/  STS [R27+0x600], R39 ;  /* 0x000600271b007388 */ /* 0x0007e80000000800 */
[----:B----4-:R4:W-:Y:S01]  /*19cb0*/  STS.128 [R78], R32 ;  /* 0x000000204e007388 */ /* 0x0109e20000000c00 */
        /* <DEDUP_REMOVED lines=1059> */
[----:B------:R-:W0:Y:S01]  /*1def0*/  LDS.128 R4, [R69+0x1d00] ;  /* 0x001d000045047984 */ /* 0x000e220000000c00 */
[-C--:B------:R-:W-:Y:S01]  /*1df00*/  FFMA R82, R21, R19.reuse, R82 ;  /* 0x0000001315527223 */ /* 0x080fe20000000052 */
[-C--:B------:R-:W-:Y:S01]  /*1df10*/  FFMA R96, R22, R19.reuse, R96 ;  /* 0x0000001316607223 */ /* 0x080fe20000000060 */
[----:B------:R-:W-:Y:S01]  /*1df20*/  FFMA R26, R23, R19, R26 ;  /* 0x00000013171a7223 */ /* 0x000fe2000000001a */
[----:B------:R-:W-:Y:S04]  /*1df30*/  LDS.128 R44, [R69+0x1e00] ;  /* 0x001e0000452c7984 */ /* 0x000fe80000000c00 */
        /* <DEDUP_REMOVED lines=34> */
[----:B------:R-:W1:Y:S04]  /*1e160*/  LDS.128 R4, [R69+0x1f00] ;  /* 0x001f000045047984 */ /* 0x000e680000000c00 */
[----:B---3--:R-:W-:Y:S04]  /*1e170*/  STS [R27], R36 ;  /* 0x000000241b007388 */ /* 0x008fe80000000800 */
[----:B------:R-:W-:Y:S04]  /*1e180*/  STS [R27+0x200], R37 ;  /* 0x000200251b007388 */ /* 0x000fe80000000800 */
[----:B------:R-:W-:Y:S04]  /*1e190*/  STS [R27+0x400], R38 ;  /* 0x000400261b007388 */ /* 0x000fe80000000800 */
[----:B------:R-:W-:Y:S04]  /*1e1a0*/  STS [R27+0x600], R39 ;  /* 0x000600271b007388 */ /* 0x000fe80000000800 */
[----:B----4-:R-:W-:Y:S01]  /*1e1b0*/  STS.128 [R78], R32 ;  /* 0x000000204e007388 */ /* 0x010fe20000000c00 */
[----:B------:R-:W-:Y:S01]  /*1e1c0*/  BAR.SYNC.DEFER_BLOCKING 0x0 ;  /* 0x0000000000007b1d */ /* 0x000fe20000010000 */
        /* <DEDUP_REMOVED lines=63> */
[----:B------:R-:W2:Y:S01]  /*1e5c0*/  LDS.128 R4, [R69+0x100] ;  /* 0x0001000045047984 */ /* 0x000ea20000000c00 */
[-C--:B------:R-:W-:Y:S01]  /*1e5d0*/  FFMA R81, R20, R47.reuse, R81 ;  /* 0x0000002f14517223 */ /* 0x080fe20000000051 */
[-C--:B------:R-:W-:Y:S01]  /*1e5e0*/  FFMA R30, R21, R47.reuse, R30 ;  /* 0x0000002f151e7223 */ /* 0x080fe2000000001e */
[-C--:B------:R-:W-:Y:S01]  /*1e5f0*/  FFMA R31, R22, R47.reuse, R31 ;  /* 0x0000002f161f7223 */ /* 0x080fe2000000001f */
        /* <DEDUP_REMOVED lines=69> */
[----:B------:R-:W-:Y:S04]  /*1ea50*/  LDS.128 R16, [R50+0x500] ;  /* 0x0005000032107984 */ /* 0x000fe80000000c00 */
[----:B------:R-:W2:Y:S01]  /*1ea60*/  LDG.E.128.CONSTANT R28, desc[UR10][R28.64+0x1e0] ;  /* 0x0001e00a1c1c7981 */ /* 0x000ea2000c1e9d00 */
        /* <DEDUP_REMOVED lines=202> */
[----:B------:R-:W3:Y:S04]  /*1f710*/  LDS.128 R8, [R50+0x800] ;  /* 0x0008000032087984 */ /* 0x000ee80000000c00 */
[----:B------:R-:W-:Y:S01]  /*1f720*/  LDS.128 R20, [R69+0xa00] ;  /* 0x000a000045147984 */ /* 0x000fe20000000c00 */
[-C--:B0-----:R-:W-:Y:S01]  /*1f730*/  FFMA R39, R12, R16.reuse, R39 ;  /* 0x000000100c277223 */ /* 0x081fe20000000027 */
        /* <DEDUP_REMOVED lines=31> */
[----:B------:R0:W4:Y:S01]  /*1f930*/  LDG.E.128.CONSTANT R12, desc[UR10][R98.64+0xf000] ;  /* 0x00f0000a620c7981 */ /* 0x000122000c1e9d00 */
[-C--:B---3--:R-:W-:Y:S01]  /*1f940*/  FFMA R65, R8, R16.reuse, R65 ;  /* 0x0000001008417223 */ /* 0x088fe20000000041 */
        /* <DEDUP_REMOVED lines=16> */
[----:B------:R-:W1:Y:S01]  /*1fa50*/  LDS.128 R16, [R50+0xa00] ;  /* 0x000a000032107984 */ /* 0x000e620000000c00 */
        /* <DEDUP_REMOVED lines=15> */
[----:B------:R-:W3:Y:S04]  /*1fb50*/  LDS.128 R8, [R50+0xb00] ;  /* 0x000b000032087984 */ /* 0x000ee80000000c00 */
[----:B------:R-:W5:Y:S01]  /*1fb60*/  LDS.128 R4, [R69+0xb00] ;  /* 0x000b000045047984 */ /* 0x000f620000000c00 */
[-C--:B-1----:R-:W-:Y:S01]  /*1fb70*/  FFMA R70, R18, R21.reuse, R61 ;  /* 0x0000001512467223 */ /* 0x082fe2000000003d */
[C---:B------:R-:W-:Y:S01]  /*1fb80*/  FFMA R61, R17.reuse, R22, R44 ;  /* 0x00000016113d7223 */ /* 0x040fe2000000002c */
[-C--:B------:R-:W-:Y:S01]  /*1fb90*/  FFMA R65, R16, R20.reuse, R65 ;  /* 0x0000001410417223 */ /* 0x080fe20000000041 */
[-C--:B------:R-:W-:Y:S01]  /*1fba0*/  FFMA R66, R17, R20.reuse, R66 ;  /* 0x0000001411427223 */ /* 0x080fe20000000042 */
[-C--:B------:R-:W-:Y:S01]  /*1fbb0*/  FFMA R97, R18, R20.reuse, R97 ;  /* 0x0000001412617223 */ /* 0x080fe20000000061 */
[----:B------:R-:W-:Y:S01]  /*1fbc0*/  FFMA R32, R19, R20, R32 ;  /* 0x0000001413207223 */ /* 0x000fe20000000020 */
[CC--:B------:R-:W-:Y:S01]  /*1fbd0*/  FFMA R84, R16.reuse, R21.reuse, R75 ;  /* 0x0000001510547223 */ /* 0x0c0fe2000000004b */
[-C--:B------:R-:W-:Y:S01]  /*1fbe0*/  FFMA R64, R17, R21.reuse, R64 ;  /* 0x0000001511407223 */ /* 0x080fe20000000040 */
[C---:B------:R-:W-:Y:S01]  /*1fbf0*/  FFMA R0, R19.reuse, R21, R0 ;  /* 0x0000001513007223 */ /* 0x040fe20000000000 */
[-C--:B------:R-:W-:Y:S01]  /*1fc00*/  FFMA R63, R16, R22.reuse, R63 ;  /* 0x00000016103f7223 */ /* 0x080fe2000000003f */
[-C--:B------:R-:W-:Y:S01]  /*1fc10*/  FFMA R3, R18, R22.reuse, R3 ;  /* 0x0000001612037223 */ /* 0x080fe20000000003 */
[----:B------:R-:W-:Y:S01]  /*1fc20*/  FFMA R106, R19, R22, R106 ;  /* 0x00000016136a7223 */ /* 0x000fe2000000006a */
[-C--:B------:R-:W-:Y:S01]  /*1fc30*/  FFMA R46, R16, R23.reuse, R67 ;  /* 0x00000017102e7223 */ /* 0x080fe20000000043 */
[-C--:B------:R-:W-:Y:S01]  /*1fc40*/  FFMA R62, R17, R23.reuse, R62 ;  /* 0x00000017113e7223 */ /* 0x080fe2000000003e */
[-C--:B------:R-:W-:Y:S01]  /*1fc50*/  FFMA R44, R18, R23.reuse, R45 ;  /* 0x00000017122c7223 */ /* 0x080fe2000000002d */
[----:B------:R-:W-:Y:S01]  /*1fc60*/  FFMA R2, R19, R23, R2 ;  /* 0x0000001713027223 */ /* 0x000fe20000000002 */
        /* <DEDUP_REMOVED lines=53> */
[----:B------:R-:W-:Y:S01]  /*1ffc0*/  FFMA R75, R11, R22, R34 ;  /* 0x000000160b4b7223 */ /* 0x000fe20000000022 */
[C---:B0-----:R-:W-:Y:S01]  /*1ffd0*/  FFMA R98, R8.reuse, R21, R59 ;  /* 0x0000001508627223 */ /* 0x041fe2000000003b */
[-C--:B------:R-:W-:Y:S01]  /*1ffe0*/  FFMA R34, R8, R23.reuse, R37 ;  /* 0x0000001708227223 */ /* 0x080fe20000000025 */
[----:B------:R-:W-:Y:S01]  /*1fff0*/  FFMA R86, R10, R23, R33 ;  /* 0x000000170a567223 */ /* 0x000fe20000000021 */
[-C--:B------:R-:W-:Y:S01]  /*20000*/  FFMA R39, R8, R20.reuse, R39 ;  /* 0x0000001408277223 */ /* 0x080fe20000000027 */
[-C--:B------:R-:W-:Y:S01]  /*20010*/  FFMA R40, R9, R20.reuse, R40 ;  /* 0x0000001409287223 */ /* 0x080fe20000000028 */
[CC--:B------:R-:W-:Y:S01]  /*20020*/  FFMA R25, R10.reuse, R20.reuse, R25 ;  /* 0x000000140a197223 */ /* 0x0c0fe20000000019 */
[----:B------:R-:W-:Y:S01]  /*20030*/  FFMA R74, R11, R20, R74 ;  /* 0x000000140b4a7223 */ /* 0x000fe2000000004a */
[-C--:B------:R-:W-:Y:S01]  /*20040*/  FFMA R36, R9, R21.reuse, R36 ;  /* 0x0000001509247223 */ /* 0x080fe20000000024 */
[-C--:B------:R-:W-:Y:S01]  /*20050*/  FFMA R88, R10, R21.reuse, R47 ;  /* 0x000000150a587223 */ /* 0x080fe2000000002f */
[----:B------:R-:W-:Y:S01]  /*20060*/  FFMA R72, R11, R21, R72 ;  /* 0x000000150b487223 */ /* 0x000fe20000000048 */
[-C--:B------:R-:W-:Y:S01]  /*20070*/  FFMA R41, R8, R22.reuse, R41 ;  /* 0x0000001608297223 */ /* 0x080fe20000000029 */
[----:B------:R-:W-:Y:S01]  /*20080*/  FFMA R35, R10, R22, R35 ;  /* 0x000000160a237223 */ /* 0x000fe20000000023 */
[----:B------:R-:W-:Y:S01]  /*20090*/  FFMA R38, R9, R23, R38 ;  /* 0x0000001709267223 */ /* 0x000fe20000000026 */
[C---:B---3--:R-:W-:Y:S01]  /*200a0*/  FFMA R65, R16.reuse, R20, R65 ;  /* 0x0000001410417223 */ /* 0x048fe20000000041 */
[C---:B------:R-:W-:Y:S01]  /*200b0*/  FFMA R84, R16.reuse, R21, R84 ;  /* 0x0000001510547223 */ /* 0x040fe20000000054 */
[C---:B------:R-:W-:Y:S01]  /*200c0*/  FFMA R63, R16.reuse, R22, R63 ;  /* 0x00000016103f7223 */ /* 0x040fe2000000003f */
        /* <DEDUP_REMOVED lines=49> */
[----:B------:R-:W3:Y:S04]  /*203e0*/  LDS.128 R20, [R50+0xf00] ;  /* 0x000f000032147984 */ /* 0x000ee80000000c00 */
[----:B--2---:R-:W-:Y:S04]  /*203f0*/  STS [R27+0x1000], R28 ;  /* 0x0010001c1b007388 */ /* 0x004fe80000000800 */
[----:B------:R-:W-:Y:S04]  /*20400*/  STS [R27+0x1200], R29 ;  /* 0x0012001d1b007388 */ /* 0x000fe80000000800 */
[----:B------:R-:W-:Y:S04]  /*20410*/  STS [R27+0x1400], R30 ;  /* 0x0014001e1b007388 */ /* 0x000fe80000000800 */
[----:B------:R2:W-:Y:S01]  /*20420*/  STS [R27+0x1600], R31 ;  /* 0x0016001f1b007388 */ /* 0x0005e20000000800 */
[C---:B0-----:R-:W-:Y:S01]  /*20430*/  FFMA R47, R16.reuse, R11, R46 ;  /* 0x0000000b102f7223 */ /* 0x041fe2000000002e */
[-C--:B------:R-:W-:Y:S01]  /*20440*/  FFMA R67, R16, R9.reuse, R84 ;  /* 0x0000000910437223 */ /* 0x080fe20000000054 */
[C---:B------:R-:W-:Y:S01]  /*20450*/  FFMA R46, R17.reuse, R10, R61 ;  /* 0x0000000a112e7223 */ /* 0x040fe2000000003d */
[C---:B------:R-:W-:Y:S01]  /*20460*/  FFMA R61, R18.reuse, R9, R70 ;  /* 0x00000009123d7223 */ /* 0x040fe20000000046 */
[-C--:B-1----:R-:W-:Y:S01]  /*20470*/  FFMA R84, R17, R4.reuse, R45 ;  /* 0x0000000411547223 */ /* 0x082fe2000000002d */
        /* <DEDUP_REMOVED lines=17> */
[----:B----4-:R0:W-:Y:S01]  /*20590*/  STS.128 [R78+0x1000], R12 ;  /* 0x0010000c4e007388 */ /* 0x0101e20000000c00 */
        /* <DEDUP_REMOVED lines=10> */
[C---:B---3--:R-:W-:Y:S01]  /*20640*/  FFMA R39, R20.reuse, R8, R39 ;  /* 0x0000000814277223 */ /* 0x048fe20000000027 */
[C---:B------:R-:W-:Y:S01]  /*20650*/  FFMA R59, R20.reuse, R9, R98 ;  /* 0x00000009143b7223 */ /* 0x040fe20000000062 */
[C---:B------:R-:W-:Y:S01]  /*20660*/  FFMA R41, R20.reuse, R10, R41 ;  /* 0x0000000a14297223 */ /* 0x040fe20000000029 */
[C---:B--2---:R-:W-:Y:S01]  /*20670*/  FFMA R27, R20.reuse, R11, R34 ;  /* 0x0000000b141b7223 */ /* 0x044fe20000000022 */
[C---:B------:R-:W-:Y:S01]  /*20680*/  FFMA R71, R20.reuse, R4, R71 ;  /* 0x0000000414477223 */ /* 0x040fe20000000047 */
[C---:B------:R-:W-:Y:S01]  /*20690*/  FFMA R92, R20.reuse, R5, R92 ;  /* 0x00000005145c7223 */ /* 0x040fe2000000005c */
[C---:B------:R-:W-:Y:S01]  /*206a0*/  FFMA R73, R20.reuse, R6, R73 ;  /* 0x0000000614497223 */ /* 0x040fe20000000049 */
[----:B------:R-:W-:Y:S01]  /*206b0*/  FFMA R48, R20, R7, R48 ;  /* 0x0000000714307223 */ /* 0x000fe20000000030 */
[----:B------:R-:W-:Y:S01]  /*206c0*/  BAR.SYNC.DEFER_BLOCKING 0x0 ;  /* 0x0000000000007b1d */ /* 0x000fe20000010000 */
[C---:B------:R-:W-:Y:S01]  /*206d0*/  FFMA R40, R21.reuse, R8, R40 ;  /* 0x0000000815287223 */ /* 0x040fe20000000028 */
        /* <DEDUP_REMOVED lines=15> */
[CC--:B------:R-:W-:Y:S01]  /*207d0*/  FFMA R88, R23.reuse, R4.reuse, R33 ;  /* 0x0000000417587223 */ /* 0x0c0fe20000000021 */
[C---:B------:R-:W-:Y:S01]  /*207e0*/  FFMA R49, R22.reuse, R4, R49 ;  /* 0x0000000416317223 */ /* 0x040fe20000000031 */
[C---:B------:R-:W-:Y:S01]  /*207f0*/  FFMA R42, R22.reuse, R5, R42 ;  /* 0x00000005162a7223 */ /* 0x040fe2000000002a */
[CC--:B------:R-:W-:Y:S01]  /*20800*/  FFMA R51, R22.reuse, R6.reuse, R51 ;  /* 0x0000000616337223 */ /* 0x0c0fe20000000033 */
[----:B------:R-:W-:Y:S01]  /*20810*/  FFMA R96, R22, R7, R96 ;  /* 0x0000000716607223 */ /* 0x000fe20000000060 */
[C---:B------:R-:W-:Y:S01]  /*20820*/  FFMA R90, R23.reuse, R5, R90 ;  /* 0x00000005175a7223 */ /* 0x040fe2000000005a */
[C---:B------:R-:W-:Y:S01]  /*20830*/  FFMA R77, R23.reuse, R6, R77 ;  /* 0x00000006174d7223 */ /* 0x040fe2000000004d */
[----:B------:R-:W-:Y:S01]  /*20840*/  LDS.128 R16, [R50+0x1000] ;  /* 0x0010000032107984 */ /* 0x000fe20000000c00 */
[----:B------:R-:W-:-:S03]  /*20850*/  FFMA R26, R23, R7, R26 ;  /* 0x00000007171a7223 */ /* 0x000fc6000000001a */
        /* <DEDUP_REMOVED lines=20> */
[CC--:B--2---:R-:W-:Y:S01]  /*209a0*/  FFMA R28, R17.reuse, R8.reuse, R84 ;  /* 0x00000008111c7223 */ /* 0x0c4fe20000000054 */
        /* <DEDUP_REMOVED lines=20> */
[----:B------:R-:W1:Y:S01]  /*20af0*/  LDS.128 R20, [R50+0x1300] ;  /* 0x0013000032147984 */ /* 0x000e620000000c00 */
[C---:B------:R-:W-:Y:S01]  /*20b00*/  FFMA R70, R19.reuse, R8, R70 ;  /* 0x0000000813467223 */ /* 0x040fe20000000046 */
[C---:B------:R-:W-:Y:S01]  /*20b10*/  FFMA R56, R19.reuse, R9, R56 ;  /* 0x0000000913387223 */ /* 0x040fe20000000038 */
[C---:B------:R-:W-:Y:S01]  /*20b20*/  FFMA R79, R19.reuse, R10, R79 ;  /* 0x0000000a134f7223 */ /* 0x040fe2000000004f */
[----:B------:R-:W-:Y:S01]  /*20b30*/  FFMA R52, R19, R11, R52 ;  /* 0x0000000b13347223 */ /* 0x000fe20000000034 */
[-C--:B------:R-:W-:Y:S01]  /*20b40*/  FFMA R59, R12, R29.reuse, R59 ;  /* 0x0000001d0c3b7223 */ /* 0x080fe2000000003b */
[----:B------:R-:W2:Y:S01]  /*20b50*/  LDS.128 R16, [R69+0x1300] ;  /* 0x0013000045107984 */ /* 0x000ea20000000c00 */
        /* <DEDUP_REMOVED lines=109> */
[CC--:B-1----:R-:W-:Y:S01]  /*21230*/  FFMA R28, R13.reuse, R4.reuse, R84 ;  /* 0x000000040d1c7223 */ /* 0x0c2fe20000000054 */
        /* <DEDUP_REMOVED lines=91> */
[----:B------:R-:W0:Y:S01]  /*217f0*/  LDS.128 R28, [R50+0x1900] ;  /* 0x00190000321c7984 */ /* 0x000e220000000c00 */
[-C--:B------:R-:W-:Y:S01]  /*21800*/  FFMA R59, R20, R85.reuse, R59 ;  /* 0x00000055143b7223 */ /* 0x080fe2000000003b */
[-C--:B------:R-:W-:Y:S01]  /*21810*/  FFMA R36, R21, R85.reuse, R36 ;  /* 0x0000005515247223 */ /* 0x080fe20000000024 */
[-C--:B------:R-:W-:Y:S01]  /*21820*/  FFMA R37, R22, R85.reuse, R37 ;  /* 0x0000005516257223 */ /* 0x080fe20000000025 */
[----:B------:R-:W1:Y:S01]  /*21830*/  LDS.128 R16, [R69+0x1900] ;  /* 0x0019000045107984 */ /* 0x000e620000000c00 */
        /* <DEDUP_REMOVED lines=34> */
[----:B------:R-:W-:Y:S01]  /*21a60*/  FFMA R62, R5, R11, R62 ;  /* 0x0000000b053e7223 */ /* 0x000fe2000000003e */
        /* <DEDUP_REMOVED lines=42> */
[----:B------:R-:W1:Y:S01]  /*21d10*/  LDS.128 R4, [R69+0x1b00] ;  /* 0x001b000045047984 */ /* 0x000e620000000c00 */
[C---:B------:R-:W-:Y:S01]  /*21d20*/  FFMA R51, R30.reuse, R18, R51 ;  /* 0x000000121e337223 */ /* 0x040fe20000000033 */
[----:B------:R-:W-:Y:S01]  /*21d30*/  FFMA R30, R30, R19, R96 ;  /* 0x000000131e1e7223 */ /* 0x000fe20000000060 */
[C---:B------:R-:W-:Y:S01]  /*21d40*/  FFMA R88, R31.reuse, R16, R88 ;  /* 0x000000101f587223 */ /* 0x040fe20000000058 */
[----:B------:R-:W2:Y:S01]  /*21d50*/  LDS.128 R84, [R50+0x1b00] ;  /* 0x001b000032547984 */ /* 0x000ea20000000c00 */
        /* <DEDUP_REMOVED lines=8> */
[CC--:B0-----:R-:W-:Y:S01]  /*21de0*/  FFMA R66, R13.reuse, R8.reuse, R66 ;  /* 0x000000080d427223 */ /* 0x0c1fe20000000042 */
        /* <DEDUP_REMOVED lines=15> */
[----:B------:R-:W0:Y:S01]  /*21ee0*/  S2R R13, SR_TID.X ;  /* 0x00000000000d7919 */ /* 0x000e220000002100 */
[-C--:B------:R-:W-:Y:S01]  /*21ef0*/  FFMA R65, R12, R8.reuse, R65 ;  /* 0x000000080c417223 */ /* 0x080fe20000000041 */
[-C--:B------:R-:W-:Y:S01]  /*21f00*/  FFMA R32, R15, R8.reuse, R32 ;  /* 0x000000080f207223 */ /* 0x080fe20000000020 */
[-C--:B--2---:R-:W-:Y:S01]  /*21f10*/  FFMA R39, R84, R8.reuse, R39 ;  /* 0x0000000854277223 */ /* 0x084fe20000000027 */
[----:B------:R-:W1:Y:S01]  /*21f20*/  S2R R14, SR_TID.Y ;  /* 0x00000000000e7919 */ /* 0x000e620000002200 */
        /* <DEDUP_REMOVED lines=20> */
[C---:B------:R-:W-:Y:S01]  /*22070*/  FFMA R76, R87.reuse, R11, R76 ;  /* 0x0000000b574c7223 */ /* 0x040fe2000000004c */
[C---:B------:R-:W-:Y:S01]  /*22080*/  FFMA R71, R84.reuse, R4, R71 ;  /* 0x0000000454477223 */ /* 0x040fe20000000047 */
[----:B------:R-:W2:Y:S01]  /*22090*/  LDS.128 R8, [R69+0x1c00] ;  /* 0x001c000045087984 */ /* 0x000ea20000000c00 */
[C---:B------:R-:W-:Y:S01]  /*220a0*/  FFMA R92, R84.reuse, R5, R92 ;  /* 0x00000005545c7223 */ /* 0x040fe2000000005c */
[C---:B------:R-:W-:Y:S01]  /*220b0*/  FFMA R73, R84.reuse, R6, R73 ;  /* 0x0000000654497223 */ /* 0x040fe20000000049 */
[----:B------:R-:W-:Y:S01]  /*220c0*/  FFMA R75, R84, R7, R48 ;  /* 0x00000007544b7223 */ /* 0x000fe20000000030 */
[----:B------:R-:W3:Y:S01]  /*220d0*/  LDS.128 R24, [R50+0x1d00] ;  /* 0x001d000032187984 */ /* 0x000ee20000000c00 */
[C---:B------:R-:W-:Y:S01]  /*220e0*/  FFMA R49, R86.reuse, R4, R49 ;  /* 0x0000000456317223 */ /* 0x040fe20000000031 */
[CC--:B------:R-:W-:Y:S01]  /*220f0*/  FFMA R84, R86.reuse, R5.reuse, R42 ;  /* 0x0000000556547223 */ /* 0x0c0fe2000000002a */
[C---:B------:R-:W-:Y:S01]  /*22100*/  FFMA R51, R86.reuse, R6, R51 ;  /* 0x0000000656337223 */ /* 0x040fe20000000033 */
[C---:B------:R-:W-:Y:S01]  /*22110*/  FFMA R88, R87.reuse, R4, R88 ;  /* 0x0000000457587223 */ /* 0x040fe20000000058 */
[C---:B------:R-:W-:Y:S01]  /*22120*/  FFMA R90, R87.reuse, R5, R90 ;  /* 0x00000005575a7223 */ /* 0x040fe2000000005a */
[C---:B------:R-:W-:Y:S01]  /*22130*/  FFMA R77, R87.reuse, R6, R77 ;  /* 0x00000006574d7223 */ /* 0x040fe2000000004d */
[-C--:B------:R-:W-:Y:S01]  /*22140*/  FFMA R86, R86, R7.reuse, R30 ;  /* 0x0000000756567223 */ /* 0x080fe2000000001e */
[----:B------:R-:W-:Y:S01]  /*22150*/  FFMA R87, R87, R7, R28 ;  /* 0x0000000757577223 */ /* 0x000fe2000000001c */
[----:B0-----:R-:W-:Y:S01]  /*22160*/  SHF.L.U32 R13, R13, 0x2, RZ ;  /* 0x000000020d0d7819 */ /* 0x001fe200000006ff */
[----:B------:R-:W0:Y:S01]  /*22170*/  LDS.128 R28, [R69+0x1d00] ;  /* 0x001d0000451c7984 */ /* 0x000e220000000c00 */
[----:B-1----:R-:W-:Y:S01]  /*22180*/  LEA R14, R14, UR4, 0x9 ;  /* 0x000000040e0e7c11 */ /* 0x002fe2000f8e48ff */
[-C--:B------:R-:W-:Y:S01]  /*22190*/  FFMA R53, R12, R4.reuse, R53 ;  /* 0x000000040c357223 */ /* 0x080fe20000000035 */
[-C--:B------:R-:W-:Y:S01]  /*221a0*/  FFMA R89, R15, R4.reuse, R70 ;  /* 0x000000040f597223 */ /* 0x080fe20000000046 */
[----:B------:R-:W-:Y:S01]  /*221b0*/  FFMA R78, R85, R4, R78 ;  /* 0x00000004554e7223 */ /* 0x000fe2000000004e */
[----:B------:R-:W-:Y:S01]  /*221c0*/  IADD3 R83, P0, P1, R14, UR5, R13 ;  /* 0x000000050e537c10 */ /* 0x000fe2000f91e00d */
[----:B------:R-:W1:Y:S01]  /*221d0*/  LDCU.64 UR4, c[0x0][0x390] ;  /* 0x00007200ff0477ac */ /* 0x000e620008000a00 */
[C---:B------:R-:W-:Y:S01]  /*221e0*/  FFMA R54, R12.reuse, R5, R54 ;  /* 0x000000050c367223 */ /* 0x040fe20000000036 */
[CC--:B------:R-:W-:Y:S01]  /*221f0*/  FFMA R55, R12.reuse, R6.reuse, R55 ;  /* 0x000000060c377223 */ /* 0x0c0fe20000000037 */
[----:B------:R-:W-:Y:S01]  /*22200*/  FFMA R68, R12, R7, R68 ;  /* 0x000000070c447223 */ /* 0x000fe20000000044 */
[C---:B------:R-:W-:Y:S01]  /*22210*/  FFMA R81, R15.reuse, R5, R56 ;  /* 0x000000050f517223 */ /* 0x040fe20000000038 */
[C---:B------:R-:W-:Y:S01]  /*22220*/  FFMA R12, R15.reuse, R7, R52 ;  /* 0x000000070f0c7223 */ /* 0x040fe20000000034 */
[-C--:B------:R-:W-:Y:S01]  /*22230*/  FFMA R79, R15, R6.reuse, R79 ;  /* 0x000000060f4f7223 */ /* 0x080fe2000000004f */
[C---:B------:R-:W-:Y:S01]  /*22240*/  FFMA R43, R85.reuse, R6, R43 ;  /* 0x00000006552b7223 */ /* 0x040fe2000000002b */
[C---:B------:R-:W-:Y:S01]  /*22250*/  FFMA R80, R85.reuse, R5, R80 ;  /* 0x0000000555507223 */ /* 0x040fe20000000050 */
[----:B------:R-:W-:Y:S01]  /*22260*/  FFMA R82, R85, R7, R82 ;  /* 0x0000000755527223 */ /* 0x000fe20000000052 */
[----:B--2---:R-:W-:Y:S01]  /*22270*/  FFMA R4, R19, R8, R32 ;  /* 0x0000000813047223 */ /* 0x004fe20000000020 */
[-C--:B------:R-:W-:Y:S01]  /*22280*/  FFMA R70, R16, R9.reuse, R67 ;  /* 0x0000000910467223 */ /* 0x080fe20000000043 */
[CC--:B------:R-:W-:Y:S01]  /*22290*/  FFMA R56, R18.reuse, R9.reuse, R61 ;  /* 0x0000000912387223 */ /* 0x0c0fe2000000003d */
[-C--:B------:R-:W-:Y:S01]  /*222a0*/  FFMA R13, R18, R10.reuse, R3 ;  /* 0x0000000a120d7223 */ /* 0x080fe20000000003 */
[-C--:B---3--:R-:W-:Y:S01]  /*222b0*/  FFMA R32, R26, R9.reuse, R37 ;  /* 0x000000091a207223 */ /* 0x088fe20000000025 */
        /* <DEDUP_REMOVED lines=9> */
[----:B0-----:R-:W-:Y:S01]  /*22350*/  FFMA R59, R17, R28, R20 ;  /* 0x0000001c113b7223 */ /* 0x001fe20000000014 */
[----:B------:R-:W-:Y:S01]  /*22360*/  LDS.128 R44, [R50+0x1f00] ;  /* 0x001f0000322c7984 */ /* 0x000fe20000000c00 */
[-C--:B------:R-:W-:Y:S01]  /*22370*/  FFMA R6, R18, R29.reuse, R94 ;  /* 0x0000001d12067223 */ /* 0x080fe2000000005e */
[C---:B------:R-:W-:Y:S01]  /*22380*/  FFMA R39, R24.reuse, R8, R39 ;  /* 0x0000000818277223 */ /* 0x040fe20000000027 */
[C---:B------:R-:W-:Y:S01]  /*22390*/  FFMA R41, R24.reuse, R10, R41 ;  /* 0x0000000a18297223 */ /* 0x040fe20000000029 */
[----:B------:R-:W0:Y:S01]  /*223a0*/  LDS.128 R20, [R69+0x1e00] ;  /* 0x001e000045147984 */ /* 0x000e220000000c00 */
[C---:B------:R-:W-:Y:S01]  /*223b0*/  FFMA R71, R24.reuse, R28, R71 ;  /* 0x0000001c18477223 */ /* 0x040fe20000000047 */
[C---:B------:R-:W-:Y:S01]  /*223c0*/  FFMA R92, R24.reuse, R29, R92 ;  /* 0x0000001d185c7223 */ /* 0x040fe2000000005c */
[C---:B------:R-:W-:Y:S01]  /*223d0*/  FFMA R73, R24.reuse, R30, R73 ;  /* 0x0000001e18497223 */ /* 0x040fe20000000049 */
[----:B------:R-:W-:Y:S01]  /*223e0*/  FFMA R94, R24, R31, R75 ;  /* 0x0000001f185e7223 */ /* 0x000fe2000000004b */
[----:B------:R-:W-:Y:S01]  /*223f0*/  IADD3.X R24, PT, PT, RZ, RZ, RZ, P0, P1 ;  /* 0x000000ffff187210 */ /* 0x000fe200007e24ff */
[-C--:B------:R-:W-:Y:S01]  /*22400*/  FFMA R65, R16, R8.reuse, R65 ;  /* 0x0000000810417223 */ /* 0x080fe20000000041 */
[----:B-1----:R-:W-:Y:S01]  /*22410*/  LEA R96, P0, R83, UR4, 0x2 ;  /* 0x0000000453607c11 */ /* 0x002fe2000f8010ff */
        /* <DEDUP_REMOVED lines=39> */
[----:B------:R-:W-:Y:S01]  /*22690*/  LEA.HI.X R97, R83, UR5, R24, 0x2, P0 ;  /* 0x0000000553617c11 */ /* 0x000fe200080f1418 */
[C---:B------:R-:W-:Y:S01]  /*226a0*/  FFMA R90, R27.reuse, R29, R90 ;  /* 0x0000001d1b5a7223 */ /* 0x040fe2000000005a */
[C---:B------:R-:W-:Y:S01]  /*226b0*/  FFMA R77, R27.reuse, R30, R77 ;  /* 0x0000001e1b4d7223 */ /* 0x040fe2000000004d */
[----:B------:R-:W-:Y:S01]  /*226c0*/  FFMA R88, R27, R31, R87 ;  /* 0x0000001f1b587223 */ /* 0x000fe20000000057 */
[C---:B0-----:R-:W-:Y:S01]  /*226d0*/  FFMA R29, R44.reuse, R21, R42 ;  /* 0x000000152c1d7223 */ /* 0x041fe2000000002a */
[----:B------:R0:W2:Y:S01]  /*226e0*/  LDS.128 R24, [R50+0x1e00] ;  /* 0x001e000032187984 */ /* 0x0000a20000000c00 */
        /* <DEDUP_REMOVED lines=9> */
[C---:B0-----:R-:W-:Y:S01]  /*22780*/  FFMA R50, R46.reuse, R22, R35 ;  /* 0x000000162e327223 */ /* 0x041fe20000000023 */
[----:B------:R-:W-:Y:S01]  /*22790*/  FFMA R51, R46, R23, R34 ;  /* 0x000000172e337223 */ /* 0x000fe20000000022 */
[----:B------:R0:W-:Y:S04]  /*227a0*/  STG.E.128 desc[UR10][R96.64+0x8000], R28 ;  /* 0x0080001c60007986 */ /* 0x0001e8000c101d0a */
[----:B------:R3:W-:Y:S04]  /*227b0*/  STG.E.128 desc[UR10][R96.64+0x8200], R40 ;  /* 0x0082002860007986 */ /* 0x0007e8000c101d0a */
[----:B------:R2:W-:Y:S01]  /*227c0*/  STG.E.128 desc[UR10][R96.64+0x8400], R48 ;  /* 0x0084003060007986 */ /* 0x0005e2000c101d0a */
        /* <DEDUP_REMOVED lines=12> */
[C---:B---3--:R-:W-:Y:S01]  /*22890*/  FFMA R40, R47.reuse, R20, R74 ;  /* 0x000000142f287223 */ /* 0x048fe2000000004a */
[C---:B------:R-:W-:Y:S01]  /*228a0*/  FFMA R41, R47.reuse, R21, R72 ;  /* 0x000000152f297223 */ /* 0x040fe20000000048 */
[C---:B------:R-:W-:Y:S01]  /*228b0*/  FFMA R42, R47.reuse, R22, R67 ;  /* 0x000000162f2a7223 */ /* 0x040fe20000000043 */
[CC--:B------:R-:W-:Y:S01]  /*228c0*/  FFMA R43, R47.reuse, R23.reuse, R76 ;  /* 0x000000172f2b7223 */ /* 0x0c0fe2000000004c */
[C---:B--2---:R-:W-:Y:S01]  /*228d0*/  FFMA R51, R24.reuse, R23, R52 ;  /* 0x0000001718337223 */ /* 0x044fe20000000034 */
[CC--:B------:R-:W-:Y:S01]  /*228e0*/  FFMA R52, R24.reuse, R16.reuse, R53 ;  /* 0x0000001018347223 */ /* 0x0c0fe20000000035 */
[CC--:B------:R-:W-:Y:S01]  /*228f0*/  FFMA R53, R24.reuse, R17.reuse, R54 ;  /* 0x0000001118357223 */ /* 0x0c0fe20000000036 */
[C---:B------:R-:W-:Y:S01]  /*22900*/  FFMA R44, R47.reuse, R16, R75 ;  /* 0x000000102f2c7223 */ /* 0x040fe2000000004b */
[C---:B------:R-:W-:Y:S01]  /*22910*/  FFMA R45, R47.reuse, R17, R90 ;  /* 0x000000112f2d7223 */ /* 0x040fe2000000005a */
[CC--:B------:R-:W-:Y:S01]  /*22920*/  FFMA R46, R47.reuse, R18.reuse, R77 ;  /* 0x000000122f2e7223 */ /* 0x0c0fe2000000004d */
[----:B------:R0:W-:Y:S01]  /*22930*/  STG.E.128 desc[UR10][R96.64+0x8600], R40 ;  /* 0x0086002860007986 */ /* 0x0001e2000c101d0a */
[C---:B------:R-:W-:Y:S01]  /*22940*/  FFMA R54, R24.reuse, R18, R55 ;  /* 0x0000001218367223 */ /* 0x040fe20000000037 */
[----:B------:R-:W-:Y:S01]  /*22950*/  FFMA R47, R47, R19, R88 ;  /* 0x000000132f2f7223 */ /* 0x000fe20000000058 */
[C---:B------:R-:W-:Y:S01]  /*22960*/  FFMA R48, R24.reuse, R20, R65 ;  /* 0x0000001418307223 */ /* 0x040fe20000000041 */
[----:B------:R1:W-:Y:S01]  /*22970*/  STG.E.128 desc[UR10][R96.64+0x8100], R36 ;  /* 0x0081002460007986 */ /* 0x0003e2000c101d0a */
[C---:B------:R-:W-:Y:S01]  /*22980*/  FFMA R49, R24.reuse, R21, R70 ;  /* 0x0000001518317223 */ /* 0x040fe20000000046 */
[C---:B------:R-:W-:Y:S01]  /*22990*/  FFMA R50, R24.reuse, R22, R63 ;  /* 0x0000001618327223 */ /* 0x040fe2000000003f */
[----:B------:R-:W-:Y:S01]  /*229a0*/  FFMA R55, R24, R19, R68 ;  /* 0x0000001318377223 */ /* 0x000fe20000000044 */
[----:B------:R2:W-:Y:S04]  /*229b0*/  STG.E.128 desc[UR10][R96.64+0x8300], R32 ;  /* 0x0083002060007986 */ /* 0x0005e8000c101d0a */
[----:B------:R3:W-:Y:S04]  /*229c0*/  STG.E.128 desc[UR10][R96.64+0x8500], R28 ;  /* 0x0085001c60007986 */ /* 0x0007e8000c101d0a */
[----:B------:R-:W-:Y:S01]  /*229d0*/  STG.E.128 desc[UR10][R96.64+0x8700], R44 ;  /* 0x0087002c60007986 */ /* 0x000fe2000c101d0a */
        /* <DEDUP_REMOVED lines=8> */
[C---:B--2---:R-:W-:Y:S01]  /*22a60*/  FFMA R32, R25.reuse, R20, R66 ;  /* 0x0000001419207223 */ /* 0x044fe20000000042 */
[C---:B------:R-:W-:Y:S01]  /*22a70*/  FFMA R33, R25.reuse, R21, R64 ;  /* 0x0000001519217223 */ /* 0x040fe20000000040 */
[C---:B------:R-:W-:Y:S01]  /*22a80*/  FFMA R34, R25.reuse, R22, R61 ;  /* 0x0000001619227223 */ /* 0x040fe2000000003d */
[C---:B------:R-:W-:Y:S01]  /*22a90*/  FFMA R35, R25.reuse, R23, R62 ;  /* 0x0000001719237223 */ /* 0x040fe2000000003e */
        /* <DEDUP_REMOVED lines=21> */
.L_x_4:
        /* <DEDUP_REMOVED lines=9> */
.L_x_9:


//--------------------- .text._Z26sgemm_double_buffer_kernelILi32ELi32ELi32EEvPfS0_S0_ --------------------------
	.section	.text._Z26sgemm_double_buffer_kernelILi32ELi32ELi32EEvPfS0_S0_,"ax",@progbits
	.align	128
        .global         _Z26sgemm_double_buffer_kernelILi32ELi32ELi32EEvPfS0_S0_
        .type           _Z26sgemm_double_buffer_kernelILi32ELi32ELi32EEvPfS0_S0_,@function
        .size           _Z26sgemm_double_buffer_kernelILi32ELi32ELi32EEvPfS0_S0_,(.L_x_10 - _Z26sgemm_double_buffer_kernelILi32ELi32ELi32EEvPfS0_S0_)
        .other          _Z26sgemm_double_buffer_kernelILi32ELi32ELi32EEvPfS0_S0_,@"STO_CUDA_ENTRY STV_DEFAULT"
_Z26sgemm_double_buffer_kernelILi32ELi32ELi32EEvPfS0_S0_:
.text._Z26sgemm_double_buffer_kernelILi32ELi32ELi32EEvPfS0_S0_:
[----:B------:R-:W-:Y:S01]  /*0000*/  LDC R1, c[0x0][0x37c] ;  /* 0x0000df00ff017b82 */ /* 0x000fe20000000800 */
[----:B------:R-:W0:Y:S07]  /*0010*/  S2R R61, SR_TID.X ;  /* 0x00000000003d7919 */ /* 0x000e2e0000002100 */
[----:B------:R-:W1:Y:S01]  /*0020*/  S2UR UR4, SR_CTAID.Y ;  /* 0x00000000000479c3 */ /* 0x000e620000002600 */
[----:B------:R-:W2:Y:S01]  /*0030*/  LDCU.64 UR6, c[0x0][0x388] ;  /* 0x00007100ff0677ac */ /* 0x000ea20008000a00 */
[----:B------:R-:W3:Y:S01]  /*0040*/  S2R R20, SR_TID.Y ;  /* 0x0000000000147919 */ /* 0x000ee20000002200 */
[----:B------:R-:W4:Y:S05]  /*0050*/  LDCU.64 UR10, c[0x0][0x358] ;  /* 0x00006b00ff0a77ac */ /* 0x000f2a0008000a00 */
[----:B------:R-:W5:Y:S08]  /*0060*/  S2UR UR5, SR_CTAID.X ;  /* 0x00000000000579c3 */ /* 0x000f700000002500 */
[----:B------:R-:W2:Y:S01]  /*0070*/  LDC.64 R82, c[0x0][0x380] ;  /* 0x0000e000ff527b82 */ /* 0x000ea20000000a00 */
[----:B-1----:R-:W-:Y:S01]  /*0080*/  USHF.L.U32 UR4, UR4, 0xc, URZ ;  /* 0x0000000c04047899 */ /* 0x002fe200080006ff */
[----:B0-----:R-:W-:Y:S01]  /*0090*/  SHF.L.U32 R2, R61, 0x2, RZ ;  /* 0x000000023d027819 */ /* 0x001fe200000006ff */
[----:B-----5:R-:W-:Y:S01]  /*00a0*/  USHF.L.U32 UR5, UR5, 0x7, URZ ;  /* 0x0000000705057899 */ /* 0x020fe200080006ff */
[----:B---3--:R-:W-:-:S02]  /*00b0*/  LEA R0, R20, R61, 0x4 ;  /* 0x0000003d14007211 */ /* 0x008fc400078e20ff */
[----:B------:R-:W-:Y:S02]  /*00c0*/  LOP3.LUT R3, R2, 0x4, RZ, 0xc0, !PT ;  /* 0x0000000402037812 */ /* 0x000fe400078ec0ff */
[C---:B------:R-:W-:Y:S02]  /*00d0*/  SHF.L.U32 R63, R0.reuse, 0x4, RZ ;  /* 0x00000004003f7819 */ /* 0x040fe400000006ff */
[C---:B------:R-:W-:Y:S02]  /*00e0*/  SHF.L.U32 R5, R0.reuse, 0x2, RZ ;  /* 0x0000000200057819 */ /* 0x040fe400000006ff */
[----:B------:R-:W-:Y:S02]  /*00f0*/  LOP3.LUT R2, R63, 0x7ffe0, RZ, 0xc0, !PT ;  /* 0x0007ffe03f027812 */ /* 0x000fe400078ec0ff */
[----:B------:R-:W-:Y:S02]  /*0100*/  LOP3.LUT R4, R0, 0x7fe0, RZ, 0xc0, !PT ;  /* 0x00007fe000047812 */ /* 0x000fe400078ec0ff */
[----:B------:R-:W-:-:S02]  /*0110*/  LOP3.LUT R5, R5, 0x7c, RZ, 0xc0, !PT ;  /* 0x0000007c05057812 */ /* 0x000fc400078ec0ff */
[----:B------:R-:W-:Y:S02]  /*0120*/  IADD3 R3, PT, PT, R3, UR4, R2 ;  /* 0x0000000403037c10 */ /* 0x000fe4000fffe002 */
[----:B------:R-:W-:-:S03]  /*0130*/  IADD3 R4, P0, P1, R5, UR5, R4 ;  /* 0x0000000505047c10 */ /* 0x000fc6000f91e004 */
[----:B--2---:R-:W-:Y:S01]  /*0140*/  IMAD.WIDE.U32 R82, R3, 0x4, R82 ;  /* 0x0000000403527825 */ /* 0x004fe200078e0052 */
[----:B------:R-:W-:Y:S02]  /*0150*/  IADD3.X R3, PT, PT, RZ, RZ, RZ, P0, P1 ;  /* 0x000000ffff037210 */ /* 0x000fe400007e24ff */
[C---:B------:R-:W-:Y:S02]  /*0160*/  LEA R34, P0, R4.reuse, UR6, 0x2 ;  /* 0x0000000604227c11 */ /* 0x040fe4000f8010ff */
[----:B----4-:R-:W2:Y:S02]  /*0170*/  LDG.E.128.CONSTANT R28, desc[UR10][R82.64] ;  /* 0x0000000a521c7981 */ /* 0x010ea4000c1e9d00 */
        /* <DEDUP_REMOVED lines=12> */
[----:B------:R-:W-:Y:S01]  /*0240*/  LEA R61, R61, UR6, 0x4 ;  /* 0x000000063d3d7c11 */ /* 0x000fe2000f8e20ff */
[----:B--2---:R-:W-:Y:S04]  /*0250*/  STS [R32], R28 ;  /* 0x0000001c20007388 */ /* 0x004fe80000000800 */
[----:B------:R-:W-:Y:S04]  /*0260*/  STS [R32+0x200], R29 ;  /* 0x0002001d20007388 */ /* 0x000fe80000000800 */
[----:B------:R-:W-:Y:S04]  /*0270*/  STS [R32+0x400], R30 ;  /* 0x0004001e20007388 */ /* 0x000fe80000000800 */
[----:B------:R-:W-:Y:S04]  /*0280*/  STS [R32+0x600], R31 ;  /* 0x0006001f20007388 */ /* 0x000fe80000000800 */
[----:B---3--:R-:W-:Y:S01]  /*0290*/  STS.128 [R63+UR6], R36 ;  /* 0x000000243f007988 */ /* 0x008fe20008000c06 */
[----:B------:R-:W-:Y:S06]  /*02a0*/  BAR.SYNC.DEFER_BLOCKING 0x0 ;  /* 0x0000000000007b1d */ /* 0x000fec0000010000 */
[----:B------:R-:W-:Y:S04]  /*02b0*/  LDS.128 R4, [R20] ;  /* 0x0000000014047984 */ /* 0x000fe80000000c00 */
[----:B------:R-:W0:Y:S04]  /*02c0*/  LDS.128 R16, [R61] ;  /* 0x000000003d107984 */ /* 0x000e280000000c00 */
[----:B------:R-:W-:Y:S04]  /*02d0*/  LDS.128 R24, [R20+0x200] ;  /* 0x0002000014187984 */ /* 0x000fe80000000c00 */
[----:B------:R-:W1:Y:S04]  /*02e0*/  LDS.128 R44, [R61+0x200] ;  /* 0x000200003d2c7984 */ /* 0x000e680000000c00 */
[----:B------:R-:W2:Y:S04]  /*02f0*/  LDS.128 R8, [R20+0x100] ;  /* 0x0001000014087984 */ /* 0x000ea80000000c00 */
[----:B------:R-:W3:Y:S04]  /*0300*/  LDS.128 R12, [R20+0x300] ;  /* 0x00030000140c7984 */ /* 0x000ee80000000c00 */
[----:B------:R-:W4:Y:S01]  /*0310*/  LDS.128 R40, [R61+0x100] ;  /* 0x000100003d287984 */ /* 0x000f220000000c00 */
        /* <DEDUP_REMOVED lines=8> */
[----:B-1----:R-:W-:Y:S01]  /*03a0*/  FFMA R39, R24, R44, R3 ;  /* 0x0000002c18277223 */ /* 0x002fe20000000003 */
[CC--:B------:R-:W-:Y:S01]  /*03b0*/  FFMA R59, R6.reuse, R16.reuse, RZ ;  /* 0x00000010063b7223 */ /* 0x0c0fe200000000ff */
        /* <DEDUP_REMOVED lines=22> */
[----:B------:R-:W-:-:S02]  /*0520*/  FFMA R36, R11, R19, RZ ;  /* 0x000000130b247223 */ /* 0x000fc400000000ff */
[----:B------:R-:W0:Y:S01]  /*0530*/  LDS.128 R16, [R61+0x300] ;  /* 0x000300003d107984 */ /* 0x000e220000000c00 */
[C---:B---3--:R-:W-:Y:S01]  /*0540*/  FFMA R53, R12.reuse, R44, R53 ;  /* 0x0000002c0c357223 */ /* 0x048fe20000000035 */
[C---:B------:R-:W-:Y:S01]  /*0550*/  FFMA R62, R12.reuse, R45, R62 ;  /* 0x0000002d0c3e7223 */ /* 0x040fe2000000003e */
[C---:B------:R-:W-:Y:S01]  /*0560*/  FFMA R51, R12.reuse, R46, R51 ;  /* 0x0000002e0c337223 */ /* 0x040fe20000000033 */
[----:B------:R-:W-:Y:S01]  /*0570*/  FFMA R68, R12, R47, R68 ;  /* 0x0000002f0c447223 */ /* 0x000fe20000000044 */
[C---:B------:R-:W-:Y:S01]  /*0580*/  FFMA R66, R13.reuse, R44, R66 ;  /* 0x0000002c0d427223 */ /* 0x040fe20000000042 */
[C---:B------:R-:W-:Y:S01]  /*0590*/  FFMA R12, R13.reuse, R45, R4 ;  /* 0x0000002d0d0c7223 */ /* 0x040fe20000000004 */
[CC--:B------:R-:W-:Y:S01]  /*05a0*/  FFMA R55, R13.reuse, R46.reuse, R55 ;  /* 0x0000002e0d377223 */ /* 0x0c0fe20000000037 */
[----:B------:R-:W-:Y:S01]  /*05b0*/  FFMA R70, R13, R47, R70 ;  /* 0x0000002f0d467223 */ /* 0x000fe20000000046 */
[-C--:B------:R-:W-:Y:S01]  /*05c0*/  FFMA R88, R26, R45.reuse, R23 ;  /* 0x0000002d1a587223 */ /* 0x080fe20000000017 */
[C---:B------:R-:W-:Y:S01]  /*05d0*/  FFMA R38, R14.reuse, R45, R21 ;  /* 0x0000002d0e267223 */ /* 0x040fe20000000015 */
[-C--:B------:R-:W-:Y:S01]  /*05e0*/  FFMA R31, R15, R46.reuse, R0 ;  /* 0x0000002e0f1f7223 */ /* 0x080fe20000000000 */
[----:B------:R-:W-:Y:S01]  /*05f0*/  FFMA R48, R14, R47, R3 ;  /* 0x0000002f0e307223 */ /* 0x000fe20000000003 */
[----:B------:R-:W-:Y:S01]  /*0600*/  FFMA R13, R27, R46, R2 ;  /* 0x0000002e1b0d7223 */ /* 0x000fe20000000002 */
[C---:B----4-:R-:W-:Y:S01]  /*0610*/  FFMA R23, R6.reuse, R40, RZ ;  /* 0x0000002806177223 */ /* 0x050fe200000000ff */
[CC--:B------:R-:W-:Y:S01]  /*0620*/  FFMA R0, R6.reuse, R41.reuse, RZ ;  /* 0x0000002906007223 */ /* 0x0c0fe200000000ff */
[-C--:B------:R-:W-:Y:S01]  /*0630*/  FFMA R21, R6, R42.reuse, RZ ;  /* 0x0000002a06157223 */ /* 0x080fe200000000ff */
[----:B------:R-:W-:Y:S01]  /*0640*/  FFMA R3, R7, R42, RZ ;  /* 0x0000002a07037223 */ /* 0x000fe200000000ff */
[C---:B------:R-:W-:Y:S01]  /*0650*/  FFMA R71, R10.reuse, R40, RZ ;  /* 0x000000280a477223 */ /* 0x040fe200000000ff */
[C---:B------:R-:W-:Y:S01]  /*0660*/  FFMA R4, R10.reuse, R41, RZ ;  /* 0x000000290a047223 */ /* 0x040fe200000000ff */
[----:B------:R-:W-:Y:S01]  /*0670*/  FFMA R67, R10, R42, RZ ;  /* 0x0000002a0a437223 */ /* 0x000fe200000000ff */
[CC--:B------:R-:W-:Y:S01]  /*0680*/  FFMA R29, R24.reuse, R46.reuse, R29 ;  /* 0x0000002e181d7223 */ /* 0x0c0fe2000000001d */
[-C--:B------:R-:W-:Y:S01]  /*0690*/  FFMA R52, R24, R47.reuse, R52 ;  /* 0x0000002f18347223 */ /* 0x080fe20000000034 */
[CC--:B------:R-:W-:Y:S01]  /*06a0*/  FFMA R49, R25.reuse, R46.reuse, R49 ;  /* 0x0000002e19317223 */ /* 0x0c0fe20000000031 */
[-C--:B------:R-:W-:Y:S01]  /*06b0*/  FFMA R64, R25, R47.reuse, R64 ;  /* 0x0000002f19407223 */ /* 0x080fe20000000040 */
[-C--:B------:R-:W-:Y:S01]  /*06c0*/  FFMA R57, R26, R46.reuse, R57 ;  /* 0x0000002e1a397223 */ /* 0x080fe20000000039 */
[----:B------:R-:W-:Y:S01]  /*06d0*/  FFMA R37, R14, R46, R37 ;  /* 0x0000002e0e257223 */ /* 0x000fe20000000025 */
[-C--:B------:R-:W-:Y:S01]  /*06e0*/  FFMA R78, R26, R47.reuse, R5 ;  /* 0x0000002f1a4e7223 */ /* 0x080fe20000000005 */
[-C--:B------:R-:W-:Y:S01]  /*06f0*/  FFMA R72, R27, R47.reuse, R72 ;  /* 0x0000002f1b487223 */ /* 0x080fe20000000048 */
[----:B------:R-:W-:Y:S01]  /*0700*/  FFMA R36, R15, R47, R36 ;  /* 0x0000002f0f247223 */ /* 0x000fe20000000024 */
[-C--:B------:R-:W-:Y:S01]  /*0710*/  FFMA R6, R6, R43.reuse, RZ ;  /* 0x0000002b06067223 */ /* 0x080fe200000000ff */
[CC--:B------:R-:W-:Y:S01]  /*0720*/  FFMA R2, R7.reuse, R40.reuse, RZ ;  /* 0x0000002807027223 */ /* 0x0c0fe200000000ff */
[----:B------:R-:W-:Y:S01]  /*0730*/  FFMA R10, R10, R43, RZ ;  /* 0x0000002b0a0a7223 */ /* 0x000fe200000000ff */
[C---:B------:R-:W-:Y:S01]  /*0740*/  FFMA R8, R7.reuse, R41, RZ ;  /* 0x0000002907087223 */ /* 0x040fe200000000ff */
[----:B------:R-:W-:Y:S01]  /*0750*/  FFMA R86, R7, R43, RZ ;  /* 0x0000002b07567223 */ /* 0x000fe200000000ff */
[C---:B------:R-:W-:Y:S01]  /*0760*/  FFMA R46, R11.reuse, R40, RZ ;  /* 0x000000280b2e7223 */ /* 0x040fe200000000ff */
[C---:B------:R-:W-:Y:S01]  /*0770*/  FFMA R56, R11.reuse, R41, RZ ;  /* 0x000000290b387223 */ /* 0x040fe200000000ff */
[C---:B------:R-:W-:Y:S01]  /*0780*/  FFMA R47, R11.reuse, R42, RZ ;  /* 0x0000002a0b2f7223 */ /* 0x040fe200000000ff */
[----:B------:R-:W-:Y:S01]  /*0790*/  FFMA R60, R11, R43, RZ ;  /* 0x0000002b0b3c7223 */ /* 0x000fe200000000ff */
[-C--:B------:R-:W-:Y:S01]  /*07a0*/  FFMA R50, R24, R45.reuse, R50 ;  /* 0x0000002d18327223 */ /* 0x080fe20000000032 */
[-C--:B------:R-:W-:Y:S01]  /*07b0*/  FFMA R54, R25, R45.reuse, R54 ;  /* 0x0000002d19367223 */ /* 0x080fe20000000036 */
[-C--:B------:R-:W-:Y:S01]  /*07c0*/  FFMA R74, R27, R45.reuse, R74 ;  /* 0x0000002d1b4a7223 */ /* 0x080fe2000000004a */
[----:B------:R-:W-:Y:S01]  /*07d0*/  FFMA R30, R15, R45, R30 ;  /* 0x0000002d0f1e7223 */ /* 0x000fe2000000001e */
[-C--:B0-----:R-:W-:Y:S01]  /*07e0*/  FFMA R45, R26, R17.reuse, R0 ;  /* 0x000000111a2d7223 */ /* 0x081fe20000000000 */
[C---:B------:R-:W-:Y:S01]  /*07f0*/  FFMA R22, R27.reuse, R18, R3 ;  /* 0x000000121b167223 */ /* 0x040fe20000000003 */
[C---:B------:R-:W-:Y:S01]  /*0800*/  FFMA R33, R14.reuse, R44, R33 ;  /* 0x0000002c0e217223 */ /* 0x040fe20000000021 */
[CC--:B------:R-:W-:Y:S01]  /*0810*/  FFMA R0, R27.reuse, R16.reuse, R2 ;  /* 0x000000101b007223 */ /* 0x0c0fe20000000002 */
        /* <DEDUP_REMOVED lines=16> */
[----:B------:R-:W-:Y:S04]  /*0920*/  LDS.128 R4, [R20+0x400] ;  /* 0x0004000014047984 */ /* 0x000fe80000000c00 */
[----:B------:R-:W0:Y:S04]  /*0930*/  LDS.128 R16, [R61+0x400] ;  /* 0x000400003d107984 */ /* 0x000e280000000c00 */
[----:B------:R-:W1:Y:S04]  /*0940*/  LDS.128 R8, [R61+0x500] ;  /* 0x000500003d087984 */ /* 0x000e680000000c00 */
[----:B------:R-:W2:Y:S01]  /*0950*/  LDS.128 R24, [R20+0x500] ;  /* 0x0005000014187984 */ /* 0x000ea20000000c00 */
[----:B------:R-:W-:Y:S01]  /*0960*/  FFMA R28, R15, R44, R28 ;  /* 0x0000002c0f1c7223 */ /* 0x000fe2000000001c */
[-C--:B0-----:R-:W-:Y:S01]  /*0970*/  FFMA R92, R4, R19.reuse, R52 ;  /* 0x00000013045c7223 */ /* 0x081fe20000000034 */
[C---:B------:R-:W-:Y:S01]  /*0980*/  FFMA R52, R7.reuse, R19, R72 ;  /* 0x0000001307347223 */ /* 0x040fe20000000048 */
[C---:B------:R-:W-:Y:S01]  /*0990*/  FFMA R42, R7.reuse, R17, R74 ;  /* 0x00000011072a7223 */ /* 0x040fe2000000004a */
[C---:B------:R-:W-:Y:S01]  /*09a0*/  FFMA R74, R7.reuse, R18, R13 ;  /* 0x00000012074a7223 */ /* 0x040fe2000000000d */
[CC--:B-1----:R-:W-:Y:S01]  /*09b0*/  FFMA R44, R6.reuse, R9.reuse, R45 ;  /* 0x00000009062c7223 */ /* 0x0c2fe2000000002d */
[-C--:B------:R-:W-:Y:S01]  /*09c0*/  FFMA R23, R6, R8.reuse, R23 ;  /* 0x0000000806177223 */ /* 0x080fe20000000017 */
[C---:B------:R-:W-:Y:S01]  /*09d0*/  FFMA R0, R7.reuse, R8, R0 ;  /* 0x0000000807007223 */ /* 0x040fe20000000000 */
[----:B--2---:R-:W-:Y:S01]  /*09e0*/  FFMA R84, R26, R9, R3 ;  /* 0x000000091a547223 */ /* 0x004fe20000000003 */
[----:B------:R-:W-:Y:S01]  /*09f0*/  FFMA R3, R7, R10, R22 ;  /* 0x0000000a07037223 */ /* 0x000fe20000000016 */
[----:B------:R-:W-:Y:S01]  /*0a00*/  FFMA R72, R24, R19, R68 ;  /* 0x0000001318487223 */ /* 0x000fe20000000044 */
[-C--:B------:R-:W-:Y:S01]  /*0a10*/  FFMA R71, R26, R8.reuse, R71 ;  /* 0x000000081a477223 */ /* 0x080fe20000000047 */
[----:B------:R-:W-:Y:S01]  /*0a20*/  FFMA R46, R27, R8, R46 ;  /* 0x000000081b2e7223 */ /* 0x000fe2000000002e */
        /* <DEDUP_REMOVED lines=10> */
[C---:B------:R-:W-:Y:S01]  /*0ad0*/  FFMA R41, R4.reuse, R16, R39 ;  /* 0x0000001004297223 */ /* 0x040fe20000000027 */
[C---:B------:R-:W-:Y:S01]  /*0ae0*/  FFMA R79, R4.reuse, R18, R29 ;  /* 0x00000012044f7223 */ /* 0x040fe2000000001d */
[----:B------:R-:W-:Y:S01]  /*0af0*/  LDS.128 R8, [R20+0x600] ;  /* 0x0006000014087984 */ /* 0x000fe20000000c00 */
[-C--:B------:R-:W-:Y:S01]  /*0b00*/  FFMA R50, R4, R17.reuse, R50 ;  /* 0x0000001104327223 */ /* 0x080fe20000000032 */
[C---:B------:R-:W-:Y:S01]  /*0b10*/  FFMA R58, R5.reuse, R16, R58 ;  /* 0x00000010053a7223 */ /* 0x040fe2000000003a */
[C---:B------:R-:W-:Y:S01]  /*0b20*/  FFMA R54, R5.reuse, R17, R54 ;  /* 0x0000001105367223 */ /* 0x040fe20000000036 */
[----:B------:R-:W0:Y:S01]  /*0b30*/  LDS.128 R12, [R61+0x600] ;  /* 0x000600003d0c7984 */ /* 0x000e220000000c00 */
[C---:B------:R-:W-:Y:S01]  /*0b40*/  FFMA R49, R5.reuse, R18, R49 ;  /* 0x0000001205317223 */ /* 0x040fe20000000031 */
[----:B------:R-:W-:Y:S01]  /*0b50*/  FFMA R64, R5, R19, R64 ;  /* 0x0000001305407223 */ /* 0x000fe20000000040 */
[C---:B------:R-:W-:Y:S01]  /*0b60*/  FFMA R39, R6.reuse, R16, R59 ;  /* 0x0000001006277223 */ /* 0x040fe2000000003b */
[C---:B------:R-:W-:Y:S01]  /*0b70*/  FFMA R47, R6.reuse, R17, R88 ;  /* 0x00000011062f7223 */ /* 0x040fe20000000058 */
[C---:B------:R-:W-:Y:S01]  /*0b80*/  FFMA R29, R6.reuse, R18, R57 ;  /* 0x00000012061d7223 */ /* 0x040fe20000000039 */
[----:B------:R-:W-:Y:S01]  /*0b90*/  FFMA R77, R6, R19, R78 ;  /* 0x00000013064d7223 */ /* 0x000fe2000000004e */
[----:B------:R-:W-:Y:S01]  /*0ba0*/  FFMA R40, R7, R16, R76 ;  /* 0x0000001007287223 */ /* 0x000fe2000000004c */
[-C--:B------:R-:W-:Y:S01]  /*0bb0*/  FFMA R51, R24, R18.reuse, R51 ;  /* 0x0000001218337223 */ /* 0x080fe20000000033 */
[----:B------:R-:W1:Y:S01]  /*0bc0*/  LDS.128 R4, [R20+0x700] ;  /* 0x0007000014047984 */ /* 0x000e620000000c00 */
[CC--:B------:R-:W-:Y:S01]  /*0bd0*/  FFMA R57, R25.reuse, R18.reuse, R55 ;  /* 0x0000001219397223 */ /* 0x0c0fe20000000037 */
[----:B------:R-:W-:Y:S01]  /*0be0*/  FFMA R37, R26, R18, R37 ;  /* 0x000000121a257223 */ /* 0x000fe20000000025 */
[CC--:B------:R-:W-:Y:S01]  /*0bf0*/  FFMA R53, R24.reuse, R16.reuse, R53 ;  /* 0x0000001018357223 */ /* 0x0c0fe20000000035 */
[----:B------:R-:W-:Y:S01]  /*0c00*/  FFMA R62, R24, R17, R62 ;  /* 0x00000011183e7223 */ /* 0x000fe2000000003e */
[CC--:B------:R-:W-:Y:S01]  /*0c10*/  FFMA R65, R25.reuse, R16.reuse, R66 ;  /* 0x0000001019417223 */ /* 0x0c0fe20000000042 */
        /* <DEDUP_REMOVED lines=11> */
[CC--:B------:R-:W-:Y:S01]  /*0cd0*/  FFMA R90, R8.reuse, R13.reuse, R50 ;  /* 0x0000000d085a7223 */ /* 0x0c0fe20000000032 */
[C---:B------:R-:W-:Y:S01]  /*0ce0*/  FFMA R66, R9.reuse, R13, R54 ;  /* 0x0000000d09427223 */ /* 0x040fe20000000036 */
[C---:B------:R-:W-:Y:S01]  /*0cf0*/  FFMA R78, R9.reuse, R12, R58 ;  /* 0x0000000c094e7223 */ /* 0x040fe2000000003a */
[-C--:B------:R-:W-:Y:S01]  /*0d00*/  FFMA R88, R9, R15.reuse, R64 ;  /* 0x0000000f09587223 */ /* 0x080fe20000000040 */
[CC--:B------:R-:W-:Y:S01]  /*0d10*/  FFMA R79, R8.reuse, R14.reuse, R79 ;  /* 0x0000000e084f7223 */ /* 0x0c0fe2000000004f */
[----:B------:R-:W-:Y:S01]  /*0d20*/  FFMA R76, R8, R15, R92 ;  /* 0x0000000f084c7223 */ /* 0x000fe2000000005c */
[CC--:B-1----:R-:W-:Y:S01]  /*0d30*/  FFMA R49, R4.reuse, R14.reuse, R51 ;  /* 0x0000000e04317223 */ /* 0x0c2fe20000000033 */
[CC--:B------:R-:W-:Y:S01]  /*0d40*/  FFMA R54, R4.reuse, R13.reuse, R62 ;  /* 0x0000000d04367223 */ /* 0x0c0fe2000000003e */
[C---:B------:R-:W-:Y:S01]  /*0d50*/  FFMA R50, R5.reuse, R13, R68 ;  /* 0x0000000d05327223 */ /* 0x040fe20000000044 */
[C---:B------:R-:W-:Y:S01]  /*0d60*/  FFMA R51, R5.reuse, R14, R57 ;  /* 0x0000000e05337223 */ /* 0x040fe20000000039 */
[CC--:B------:R-:W-:Y:S01]  /*0d70*/  FFMA R53, R4.reuse, R12.reuse, R53 ;  /* 0x0000000c04357223 */ /* 0x0c0fe20000000035 */
[-C--:B------:R-:W-:Y:S01]  /*0d80*/  FFMA R72, R4, R15.reuse, R72 ;  /* 0x0000000f04487223 */ /* 0x080fe20000000048 */
[CC--:B------:R-:W-:Y:S01]  /*0d90*/  FFMA R48, R5.reuse, R12.reuse, R65 ;  /* 0x0000000c05307223 */ /* 0x0c0fe20000000041 */
        /* <DEDUP_REMOVED lines=28> */
[----:B------:R-:W2:Y:S01]  /*0f60*/  LDG.E.128.CONSTANT R36, desc[UR10][R34.64+0x400] ;  /* 0x0004000a22247981 */ /* 0x000ea2000c1e9d00 */
[C---:B0-----:R-:W-:Y:S01]  /*0f70*/  FFMA R48, R17.reuse, R12, R48 ;  /* 0x0000000c11307223 */ /* 0x041fe20000000030 */
[C---:B------:R-:W-:Y:S01]  /*0f80*/  FFMA R50, R17.reuse, R13, R50 ;  /* 0x0000000d11327223 */ /* 0x040fe20000000032 */
[CC--:B------:R-:W-:Y:S01]  /*0f90*/  FFMA R51, R17.reuse, R14.reuse, R51 ;  /* 0x0000000e11337223 */ /* 0x0c0fe20000000033 */
[----:B------:R-:W-:Y:S01]  /*0fa0*/  FFMA R70, R17, R15, R70 ;  /* 0x0000000f11467223 */ /* 0x000fe20000000046 */
[----:B-1----:R-:W-:-:S02]  /*0fb0*/  FFMA R17, R10, R14, R29 ;  /* 0x0000000e0a117223 */ /* 0x002fc4000000001d */
        /* <DEDUP_REMOVED lines=8> */
[----:B------:R-:W-:Y:S02]  /*1040*/  FFMA R60, R7, R27, R60 ;  /* 0x0000001b073c7223 */ /* 0x000fe4000000003c */
        /* <DEDUP_REMOVED lines=29> */
[----:B------:R-:W1:Y:S01]  /*1220*/  LDS.128 R12, [R61+0xa00] ;  /* 0x000a00003d0c7984 */ /* 0x000e620000000c00 */
        /* <DEDUP_REMOVED lines=13> */
[C---:B------:R-:W-:Y:S01]  /*1300*/  FFMA R46, R19.reuse, R4, R46 ;  /* 0x00000004132e7223 */ /* 0x040fe2000000002e */
[C---:B------:R-:W-:Y:S01]  /*1310*/  FFMA R56, R19.reuse, R5, R56 ;  /* 0x0000000513387223 */ /* 0x040fe20000000038 */
[C---:B------:R-:W-:Y:S01]  /*1320*/  FFMA R45, R19.reuse, R6, R45 ;  /* 0x00000006132d7223 */ /* 0x040fe2000000002d */
[----:B------:R-:W-:-:S02]  /*1330*/  FFMA R60, R19, R7, R60 ;  /* 0x00000007133c7223 */ /* 0x000fc4000000003c */
[----:B------:R-:W4:Y:S01]  /*1340*/  LDS.128 R4, [R61+0xb00] ;  /* 0x000b00003d047984 */ /* 0x000f220000000c00 */
        /* <DEDUP_REMOVED lines=14> */
[-C--:B------:R-:W-:Y:S01]  /*1430*/  FFMA R77, R26, R15.reuse, R77 ;  /* 0x0000000f1a4d7223 */ /* 0x080fe2000000004d */
[----:B------:R-:W-:Y:S01]  /*1440*/  FFMA R52, R27, R15, R52 ;  /* 0x0000000f1b347223 */ /* 0x000fe20000000034 */
        /* <DEDUP_REMOVED lines=17> */
[C---:B----4-:R-:W-:Y:S01]  /*1560*/  FFMA R23, R26.reuse, R4, R23 ;  /* 0x000000041a177223 */ /* 0x050fe20000000017 */
        /* <DEDUP_REMOVED lines=17> */
[----:B------:R-:W4:Y:S01]  /*1680*/  LDS.128 R4, [R61+0xd00] ;  /* 0x000d00003d047984 */ /* 0x000f220000000c00 */
[C---:B0-----:R-:W-:Y:S01]  /*1690*/  FFMA R78, R13.reuse, R16, R78 ;  /* 0x000000100d4e7223 */ /* 0x041fe2000000004e */
[C---:B------:R-:W-:Y:S01]  /*16a0*/  FFMA R66, R13.reuse, R17, R66 ;  /* 0x000000110d427223 */ /* 0x040fe20000000042 */
[CC--:B------:R-:W-:Y:S01]  /*16b0*/  FFMA R41, R13.reuse, R18.reuse, R41 ;  /* 0x000000120d297223 */ /* 0x0c0fe20000000029 */
[----:B------:R-:W-:Y:S01]  /*16c0*/  FFMA R88, R13, R19, R88 ;  /* 0x000000130d587223 */ /* 0x000fe20000000058 */
        /* <DEDUP_REMOVED lines=9> */
[C---:B------:R-:W-:Y:S01]  /*1760*/  FFMA R74, R15.reuse, R18, R74 ;  /* 0x000000120f4a7223 */ /* 0x040fe2000000004a */
[-C--:B------:R-:W-:Y:S01]  /*1770*/  FFMA R77, R14, R19.reuse, R77 ;  /* 0x000000130e4d7223 */ /* 0x080fe2000000004d */
[----:B------:R-:W-:Y:S01]  /*1780*/  FFMA R52, R15, R19, R52 ;  /* 0x000000130f347223 */ /* 0x000fe20000000034 */
[----:B------:R-:W-:Y:S01]  /*1790*/  LDS.128 R24, [R20+0xf00] ;  /* 0x000f000014187984 */ /* 0x000fe20000000c00 */
        /* <DEDUP_REMOVED lines=34> */
[----:B------:R-:W4:Y:S01]  /*19c0*/  LDS.128 R16, [R61+0xf00] ;  /* 0x000f00003d107984 */ /* 0x000f220000000c00 */
[C---:B0-----:R-:W-:Y:S01]  /*19d0*/  FFMA R48, R25.reuse, R8, R48 ;  /* 0x0000000819307223 */ /* 0x041fe20000000030 */
[C---:B------:R-:W-:Y:S01]  /*19e0*/  FFMA R50, R25.reuse, R9, R50 ;  /* 0x0000000919327223 */ /* 0x040fe20000000032 */
[C---:B------:R-:W-:Y:S01]  /*19f0*/  FFMA R51, R25.reuse, R10, R51 ;  /* 0x0000000a19337223 */ /* 0x040fe20000000033 */
        /* <DEDUP_REMOVED lines=25> */
[----:B---3--:R-:W-:Y:S04]  /*1b90*/  STS [R32+0x1000], R28 ;  /* 0x0010001c20007388 */ /* 0x008fe80000000800 */
[----:B------:R-:W-:Y:S04]  /*1ba0*/  STS [R32+0x1200], R29 ;  /* 0x0012001d20007388 */ /* 0x000fe80000000800 */
[----:B------:R-:W-:Y:S04]  /*1bb0*/  STS [R32+0x1400], R30 ;  /* 0x0014001e20007388 */ /* 0x000fe80000000800 */
[----:B------:R-:W-:Y:S04]  /*1bc0*/  STS [R32+0x1600], R31 ;  /* 0x0016001f20007388 */ /* 0x000fe80000000800 */
[----:B--2---:R0:W-:Y:S01]  /*1bd0*/  STS.128 [R63+UR6+0x1000], R36 ;  /* 0x001000243f007988 */ /* 0x0041e20008000c06 */
[----:B------:R-:W-:Y:S01]  /*1be0*/  BAR.SYNC.DEFER_BLOCKING 0x0 ;  /* 0x0000000000007b1d */ /* 0x000fe20000010000 */
        /* <DEDUP_REMOVED lines=20> */
[----:B0-----:R-:W2:Y:S04]  /*1d30*/  LDG.E.128.CONSTANT R36, desc[UR10][R34.64+0x800] ;  /* 0x0008000a22247981 */ /* 0x001ea8000c1e9d00 */
[----:B------:R-:W-:Y:S04]  /*1d40*/  LDS.128 R4, [R20+0x1000] ;  /* 0x0010000014047984 */ /* 0x000fe80000000c00 */
[----:B------:R-:W0:Y:S04]  /*1d50*/  LDS.128 R8, [R61+0x1000] ;  /* 0x001000003d087984 */ /* 0x000e280000000c00 */
[----:B------:R-:W1:Y:S04]  /*1d60*/  LDS.128 R12, [R20+0x1100] ;  /* 0x00110000140c7984 */ /* 0x000e680000000c00 */
[----:B------:R-:W3:Y:S01]  /*1d70*/  LDS.128 R16, [R61+0x1100] ;  /* 0x001100003d107984 */ /* 0x000ee20000000c00 */
        /* <DEDUP_REMOVED lines=240> */
[----:B------:R-:W-:-:S02]  /*2c80*/  FFMA R58, R7, R15, R58 ;  /* 0x0000000f073a7223 */ /* 0x000fc4000000003a */
[----:B------:R-:W0:Y:S02]  /*2c90*/  LDS.128 R12, [R61+0x1a00] ;  /* 0x001a00003d0c7984 */ /* 0x000e240000000c00 */
[C---:B0-----:R-:W-:Y:S01]  /*2ca0*/  FFMA R78, R25.reuse, R12, R78 ;  /* 0x0000000c194e7223 */ /* 0x041fe2000000004e */
[C---:B------:R-:W-:Y:S01]  /*2cb0*/  FFMA R66, R25.reuse, R13, R66 ;  /* 0x0000000d19427223 */ /* 0x040fe20000000042 */
[CC--:B------:R-:W-:Y:S01]  /*2cc0*/  FFMA R41, R25.reuse, R14.reuse, R41 ;  /* 0x0000000e19297223 */ /* 0x0c0fe20000000029 */
[----:B------:R-:W-:Y:S01]  /*2cd0*/  FFMA R88, R25, R15, R88 ;  /* 0x0000000f19587223 */ /* 0x000fe20000000058 */
[----:B------:R-:W-:Y:S02]  /*2ce0*/  FFMA R25, R26, R14, R29 ;  /* 0x0000000e1a197223 */ /* 0x000fe4000000001d */
        /* <DEDUP_REMOVED lines=47> */
[C---:B-1----:R-:W-:Y:S01]  /*2fe0*/  FFMA R23, R26.reuse, R4, R23 ;  /* 0x000000041a177223 */ /* 0x042fe20000000017 */
        /* <DEDUP_REMOVED lines=118> */
[----:B---3--:R-:W-:Y:S04]  /*3750*/  STS [R32], R28 ;  /* 0x0000001c20007388 */ /* 0x008fe80000000800 */
[----:B------:R-:W-:Y:S04]  /*3760*/  STS [R32+0x200], R29 ;  /* 0x0002001d20007388 */ /* 0x000fe80000000800 */
[----:B------:R-:W-:Y:S04]  /*3770*/  STS [R32+0x400], R30 ;  /* 0x0004001e20007388 */ /* 0x000fe80000000800 */
[----:B------:R-:W-:Y:S04]  /*3780*/  STS [R32+0x600], R31 ;  /* 0x0006001f20007388 */ /* 0x000fe80000000800 */
[----:B--2---:R-:W-:Y:S01]  /*3790*/  STS.128 [R63+UR6], R36 ;  /* 0x000000243f007988 */ /* 0x004fe20008000c06 */
[----:B------:R-:W-:Y:S06]  /*37a0*/  BAR.SYNC.DEFER_BLOCKING 0x0 ;  /* 0x0000000000007b1d */ /* 0x000fec0000010000 */
[----:B------:R-:W-:Y:S04]  /*37b0*/  LDS.128 R4, [R20] ;  /* 0x0000000014047984 */ /* 0x000fe80000000c00 */
[----:B------:R-:W0:Y:S04]  /*37c0*/  LDS.128 R8, [R61] ;  /* 0x000000003d087984 */ /* 0x000e280000000c00 */
[----:B------:R-:W1:Y:S04]  /*37d0*/  LDS.128 R12, [R20+0x100] ;  /* 0x00010000140c7984 */ /* 0x000e680000000c00 */
[----:B------:R-:W2:Y:S04]  /*37e0*/  LDS.128 R16, [R61+0x100] ;  /* 0x000100003d107984 */ /* 0x000ea80000000c00 */
        /* <DEDUP_REMOVED lines=207> */
[----:B------:R-:W4:Y:S04]  /*44e0*/  LDG.E.128.CONSTANT R8, desc[UR10][R34.64+0xc00] ;  /* 0x000c000a22087981 */ /* 0x000f28000c1e9d00 */
[----:B------:R-:W0:Y:S04]  /*44f0*/  LDS.128 R16, [R20+0x900] ;  /* 0x0009000014107984 */ /* 0x000e280000000c00 */
[----:B------:R-:W1:Y:S01]  /*4500*/  LDS.128 R4, [R61+0x900] ;  /* 0x000900003d047984 */ /* 0x000e620000000c00 */
        /* <DEDUP_REMOVED lines=154> */
[----:B------:R-:W0:Y:S04]  /*4eb0*/  LDS.128 R4, [R61+0xf00] ;  /* 0x000f00003d047984 */ /* 0x000e280000000c00 */
[----:B------:R-:W1:Y:S04]  /*4ec0*/  LDS.128 R28, [R61+0xe00] ;  /* 0x000e00003d1c7984 */ /* 0x000e680000000c00 */
[----:B--2---:R-:W-:Y:S04]  /*4ed0*/  STS [R32+0x1000], R12 ;  /* 0x0010000c20007388 */ /* 0x004fe80000000800 */
[----:B------:R-:W-:Y:S04]  /*4ee0*/  STS [R32+0x1200], R13 ;  /* 0x0012000d20007388 */ /* 0x000fe80000000800 */
[----:B------:R-:W-:Y:S04]  /*4ef0*/  STS [R32+0x1400], R14 ;  /* 0x0014000e20007388 */ /* 0x000fe80000000800 */
[----:B------:R-:W-:Y:S04]  /*4f00*/  STS [R32+0x1600], R15 ;  /* 0x0016000f20007388 */ /* 0x000fe80000000800 */
[----:B----4-:R-:W-:Y:S01]  /*4f10*/  STS.128 [R63+UR6+0x1000], R8 ;  /* 0x001000083f007988 */ /* 0x010fe20008000c06 */
        /* <DEDUP_REMOVED lines=148> */
[CC--:B------:R-:W-:Y:S01]  /*5860*/  FFMA R47, R26.reuse, R29.reuse, R47 ;  /* 0x0000001d1a2f7223 */ /* 0x0c0fe2000000002f */
[-C--:B------:R-:W-:Y:S01]  /*5870*/  FFMA R42, R27, R29.reuse, R42 ;  /* 0x0000001d1b2a7223 */ /* 0x080fe2000000002a */
[----:B------:R-:W-:Y:S01]  /*5880*/  FFMA R64, R19, R29, R64 ;  /* 0x0000001d13407223 */ /* 0x000fe20000000040 */
[CC--:B------:R-:W-:Y:S01]  /*5890*/  FFMA R39, R26.reuse, R30.reuse, R39 ;  /* 0x0000001e1a277223 */ /* 0x0c0fe20000000027 */
[-C--:B------:R-:W-:Y:S01]  /*58a0*/  FFMA R74, R27, R30.reuse, R74 ;  /* 0x0000001e1b4a7223 */ /* 0x080fe2000000004a */
[----:B------:R-:W-:Y:S01]  /*58b0*/  FFMA R62, R19, R30, R62 ;  /* 0x0000001e133e7223 */ /* 0x000fe2000000003e */
[-C--:B------:R-:W-:Y:S01]  /*58c0*/  FFMA R77, R26, R31.reuse, R77 ;  /* 0x0000001f1a4d7223 */ /* 0x080fe2000000004d */
[-C--:B------:R-:W-:Y:S01]  /*58d0*/  FFMA R52, R27, R31.reuse, R52 ;  /* 0x0000001f1b347223 */ /* 0x080fe20000000034 */
[----:B------:R-:W-:Y:S01]  /*58e0*/  FFMA R58, R19, R31, R58 ;  /* 0x0000001f133a7223 */ /* 0x000fe2000000003a */
[C---:B0-----:R-:W-:Y:S01]  /*58f0*/  FFMA R59, R34.reuse, R12, R59 ;  /* 0x0000000c223b7223 */ /* 0x041fe2000000003b */
[----:B------:R-:W-:Y:S01]  /*5900*/  LDS.128 R16, [R20+0x1600] ;  /* 0x0016000014107984 */ /* 0x000fe20000000c00 */
[C---:B------:R-:W-:Y:S01]  /*5910*/  FFMA R43, R34.reuse, R13, R43 ;  /* 0x0000000d222b7223 */ /* 0x040fe2000000002b */
[----:B------:R-:W-:-:S02]  /*5920*/  FFMA R57, R34, R14, R57 ;  /* 0x0000000e22397223 */ /* 0x000fc40000000039 */
[----:B------:R-:W0:Y:S01]  /*5930*/  LDS.128 R28, [R61+0x1600] ;  /* 0x001600003d1c7984 */ /* 0x000e220000000c00 */
[C---:B------:R-:W-:Y:S01]  /*5940*/  FFMA R75, R34.reuse, R15, R75 ;  /* 0x0000000f224b7223 */ /* 0x040fe2000000004b */
[C---:B-1----:R-:W-:Y:S01]  /*5950*/  FFMA R71, R34.reuse, R4, R71 ;  /* 0x0000000422477223 */ /* 0x042fe20000000047 */
[CC--:B------:R-:W-:Y:S01]  /*5960*/  FFMA R84, R34.reuse, R5.reuse, R84 ;  /* 0x0000000522547223 */ /* 0x0c0fe20000000054 */
        /* <DEDUP_REMOVED lines=36> */
[----:B------:R-:W1:Y:S01]  /*5bb0*/  LDS.128 R24, [R20+0x1700] ;  /* 0x0017000014187984 */ /* 0x000e620000000c00 */
[CC--:B------:R-:W-:Y:S01]  /*5bc0*/  FFMA R39, R10.reuse, R14.reuse, R39 ;  /* 0x0000000e0a277223 */ /* 0x0c0fe20000000027 */
[-C--:B------:R-:W-:Y:S01]  /*5bd0*/  FFMA R74, R11, R14.reuse, R74 ;  /* 0x0000000e0b4a7223 */ /* 0x080fe2000000004a */
[----:B------:R-:W-:Y:S01]  /*5be0*/  FFMA R62, R35, R14, R62 ;  /* 0x0000000e233e7223 */ /* 0x000fe2000000003e */
[-C--:B------:R-:W-:Y:S01]  /*5bf0*/  FFMA R77, R10, R15.reuse, R77 ;  /* 0x0000000f0a4d7223 */ /* 0x080fe2000000004d */
[-C--:B------:R-:W-:Y:S01]  /*5c00*/  FFMA R52, R11, R15.reuse, R52 ;  /* 0x0000000f0b347223 */ /* 0x080fe20000000034 */
[----:B------:R-:W-:Y:S01]  /*5c10*/  FFMA R58, R35, R15, R58 ;  /* 0x0000000f233a7223 */ /* 0x000fe2000000003a */
[----:B------:R-:W2:Y:S04]  /*5c20*/  LDS.128 R4, [R61+0x1700] ;  /* 0x001700003d047984 */ /* 0x000ea80000000c00 */
[----:B------:R-:W-:Y:S04]  /*5c30*/  LDS.128 R8, [R20+0x1800] ;  /* 0x0018000014087984 */ /* 0x000fe80000000c00 */
[----:B------:R-:W3:Y:S04]  /*5c40*/  LDS.128 R12, [R61+0x1800] ;  /* 0x001800003d0c7984 */ /* 0x000ee80000000c00 */
[----:B------:R-:W4:Y:S01]  /*5c50*/  LDS.128 R80, [R20+0x1900] ;  /* 0x0019000014507984 */ /* 0x000f220000000c00 */
[C---:B0-----:R-:W-:Y:S01]  /*5c60*/  FFMA R32, R16.reuse, R29, R38 ;  /* 0x0000001d10207223 */ /* 0x041fe20000000026 */
[C---:B------:R-:W-:Y:S01]  /*5c70*/  FFMA R33, R17.reuse, R30, R41 ;  /* 0x0000001e11217223 */ /* 0x040fe20000000029 */
        /* <DEDUP_REMOVED lines=26> */
[C---:B--2---:R-:W-:Y:S01]  /*5e20*/  FFMA R71, R26.reuse, R4, R71 ;  /* 0x000000041a477223 */ /* 0x044fe20000000047 */
        /* <DEDUP_REMOVED lines=11> */
[C---:B---3--:R-:W-:Y:S01]  /*5ee0*/  FFMA R24, R8.reuse, R13, R32 ;  /* 0x0000000d08187223 */ /* 0x048fe20000000020 */
[----:B------:R-:W-:Y:S01]  /*5ef0*/  FFMA R25, R9, R14, R33 ;  /* 0x0000000e09197223 */ /* 0x000fe20000000021 */
[----:B------:R-:W-:Y:S04]  /*5f00*/  LDS.128 R16, [R20+0x1b00] ;  /* 0x001b000014107984 */ /* 0x000fe80000000c00 */
[----:B------:R-:W0:Y:S01]  /*5f10*/  LDS.128 R32, [R61+0x1a00] ;  /* 0x001a00003d207984 */ /* 0x000e220000000c00 */
        /* <DEDUP_REMOVED lines=8> */
[----:B------:R-:W1:Y:S04]  /*5fa0*/  LDS.128 R4, [R61+0x1900] ;  /* 0x001900003d047984 */ /* 0x000e680000000c00 */
[----:B------:R-:W2:Y:S01]  /*5fb0*/  LDS.128 R28, [R20+0x1a00] ;  /* 0x001a0000141c7984 */ /* 0x000ea20000000c00 */
[C---:B------:R-:W-:Y:S01]  /*5fc0*/  FFMA R55, R8.reuse, R12, R55 ;  /* 0x0000000c08377223 */ /* 0x040fe20000000037 */
[C---:B------:R-:W-:Y:S01]  /*5fd0*/  FFMA R79, R8.reuse, R14, R79 ;  /* 0x0000000e084f7223 */ /* 0x040fe2000000004f */
[----:B------:R-:W-:Y:S01]  /*5fe0*/  FFMA R76, R8, R15, R76 ;  /* 0x0000000f084c7223 */ /* 0x000fe2000000004c */
[CC--:B------:R-:W-:Y:S01]  /*5ff0*/  FFMA R78, R9.reuse, R12.reuse, R78 ;  /* 0x0000000c094e7223 */ /* 0x0c0fe2000000004e */
        /* <DEDUP_REMOVED lines=36> */
[----:B------:R-:W4:Y:S01]  /*6240*/  S2R R17, SR_TID.Y ;  /* 0x0000000000117919 */ /* 0x000f220000002200 */
[C---:B-1----:R-:W-:Y:S01]  /*6250*/  FFMA R71, R82.reuse, R4, R71 ;  /* 0x0000000452477223 */ /* 0x042fe20000000047 */
        /* <DEDUP_REMOVED lines=11> */
[C---:B--2---:R-:W-:Y:S01]  /*6310*/  FFMA R80, R28.reuse, R33, R24 ;  /* 0x000000211c507223 */ /* 0x044fe20000000018 */
[----:B------:R-:W-:Y:S01]  /*6320*/  FFMA R38, R29, R34, R25 ;  /* 0x000000221d267223 */ /* 0x000fe20000000019 */
[C---:B------:R-:W-:Y:S01]  /*6330*/  FFMA R46, R83.reuse, R4, R46 ;  /* 0x00000004532e7223 */ /* 0x040fe2000000002e */
[C---:B------:R-:W-:Y:S01]  /*6340*/  FFMA R56, R83.reuse, R5, R56 ;  /* 0x0000000553387223 */ /* 0x040fe20000000038 */
[C---:B------:R-:W-:Y:S01]  /*6350*/  FFMA R45, R83.reuse, R6, R45 ;  /* 0x00000006532d7223 */ /* 0x040fe2000000002d */
[----:B------:R-:W-:Y:S01]  /*6360*/  FFMA R60, R83, R7, R60 ;  /* 0x00000007533c7223 */ /* 0x000fe2000000003c */
[----:B------:R-:W-:Y:S04]  /*6370*/  LDS.128 R8, [R61+0x1c00] ;  /* 0x001c00003d087984 */ /* 0x000fe80000000c00 */
        /* <DEDUP_REMOVED lines=23> */
[----:B------:R-:W-:-:S02]  /*64f0*/  FFMA R73, R31, R15, R86 ;  /* 0x0000000f1f497223 */ /* 0x000fc40000000056 */
[----:B------:R-:W3:Y:S01]  /*6500*/  LDS.128 R28, [R61+0x1d00] ;  /* 0x001d00003d1c7984 */ /* 0x000ee20000000c00 */
[----:B0-----:R-:W-:Y:S02]  /*6510*/  SHF.L.U32 R16, R16, 0x2, RZ ;  /* 0x0000000210107819 */ /* 0x001fe400000006ff */
[----:B----4-:R-:W-:Y:S01]  /*6520*/  LEA R17, R17, UR4, 0x7 ;  /* 0x0000000411117c11 */ /* 0x010fe2000f8e38ff */
[----:B------:R-:W-:-:S03]  /*6530*/  FFMA R63, R19, R12, R46 ;  /* 0x0000000c133f7223 */ /* 0x000fc6000000002e */
[----:B------:R-:W-:Y:S01]  /*6540*/  IADD3 R46, P0, P1, R17, UR5, R16 ;  /* 0x00000005112e7c10 */ /* 0x000fe2000f91e010 */
[----:B------:R-:W0:Y:S01]  /*6550*/  LDCU.64 UR4, c[0x0][0x390] ;  /* 0x00007200ff0477ac */ /* 0x000e220008000a00 */
        /* <DEDUP_REMOVED lines=10> */
[CC--:B------:R-:W-:Y:S01]  /*6600*/  FFMA R67, R18.reuse, R14.reuse, R67 ;  /* 0x0000000e12437223 */ /* 0x0c0fe20000000043 */
[----:B------:R-:W-:Y:S01]  /*6610*/  FFMA R65, R18, R15, R82 ;  /* 0x0000000f12417223 */ /* 0x000fe20000000052 */
[C---:B------:R-:W-:Y:S01]  /*6620*/  FFMA R56, R19.reuse, R13, R56 ;  /* 0x0000000d13387223 */ /* 0x040fe20000000038 */
[C---:B------:R-:W-:Y:S01]  /*6630*/  FFMA R45, R19.reuse, R14, R45 ;  /* 0x0000000e132d7223 */ /* 0x040fe2000000002d */
[----:B------:R-:W-:Y:S01]  /*6640*/  FFMA R60, R19, R15, R60 ;  /* 0x0000000f133c7223 */ /* 0x000fe2000000003c */
[C---:B-1----:R-:W-:Y:S01]  /*6650*/  FFMA R48, R25.reuse, R8, R48 ;  /* 0x0000000819307223 */ /* 0x042fe20000000030 */
[----:B------:R-:W-:Y:S01]  /*6660*/  LDS.128 R12, [R20+0x1e00] ;  /* 0x001e0000140c7984 */ /* 0x000fe20000000c00 */
[C---:B------:R-:W-:Y:S01]  /*6670*/  FFMA R50, R25.reuse, R9, R50 ;  /* 0x0000000919327223 */ /* 0x040fe20000000032 */
[C---:B------:R-:W-:Y:S01]  /*6680*/  FFMA R51, R25.reuse, R10, R51 ;  /* 0x0000000a19337223 */ /* 0x040fe20000000033 */
[----:B------:R-:W-:Y:S01]  /*6690*/  FFMA R70, R25, R11, R70 ;  /* 0x0000000b19467223 */ /* 0x000fe20000000046 */
[----:B------:R-:W1:Y:S01]  /*66a0*/  LDS.128 R16, [R61+0x1e00] ;  /* 0x001e00003d107984 */ /* 0x000e620000000c00 */
[C---:B--2---:R-:W-:Y:S01]  /*66b0*/  FFMA R32, R5.reuse, R8, R78 ;  /* 0x0000000805207223 */ /* 0x044fe2000000004e */
[----:B------:R-:W-:Y:S01]  /*66c0*/  IADD3.X R25, PT, PT, RZ, RZ, RZ, P0, P1 ;  /* 0x000000ffff197210 */ /* 0x000fe200007e24ff */
[CC--:B------:R-:W-:Y:S01]  /*66d0*/  FFMA R34, R5.reuse, R9.reuse, R66 ;  /* 0x0000000905227223 */ /* 0x0c0fe20000000042 */
[-C--:B------:R-:W-:Y:S01]  /*66e0*/  FFMA R35, R5, R10.reuse, R38 ;  /* 0x0000000a05237223 */ /* 0x080fe20000000026 */
[----:B0-----:R-:W-:Y:S01]  /*66f0*/  LEA R78, P0, R46, UR4, 0x2 ;  /* 0x000000042e4e7c11 */ /* 0x001fe2000f8010ff */
[-C--:B------:R-:W-:Y:S01]  /*6700*/  FFMA R38, R6, R9.reuse, R47 ;  /* 0x0000000906267223 */ /* 0x080fe2000000002f */
[-C--:B------:R-:W-:Y:S01]  /*6710*/  FFMA R66, R26, R9.reuse, R43 ;  /* 0x000000091a427223 */ /* 0x080fe2000000002b */
[-C--:B------:R-:W-:Y:S01]  /*6720*/  FFMA R43, R7, R10.reuse, R74 ;  /* 0x0000000a072b7223 */ /* 0x080fe2000000004a */
[----:B------:R-:W-:Y:S01]  /*6730*/  FFMA R47, R27, R10, R62 ;  /* 0x0000000a1b2f7223 */ /* 0x000fe2000000003e */
[C---:B------:R-:W-:Y:S01]  /*6740*/  FFMA R55, R4.reuse, R8, R55 ;  /* 0x0000000804377223 */ /* 0x040fe20000000037 */
[C---:B------:R-:W-:Y:S01]  /*6750*/  FFMA R41, R4.reuse, R9, R80 ;  /* 0x0000000904297223 */ /* 0x040fe20000000050 */
[C---:B------:R-:W-:Y:S01]  /*6760*/  FFMA R33, R4.reuse, R10, R79 ;  /* 0x0000000a04217223 */ /* 0x040fe2000000004f */
[-C--:B------:R-:W-:Y:S01]  /*6770*/  FFMA R76, R4, R11.reuse, R76 ;  /* 0x0000000b044c7223 */ /* 0x080fe2000000004c */
        /* <DEDUP_REMOVED lines=36> */
[CC--:B-1----:R-:W-:Y:S01]  /*69c0*/  FFMA R30, R12.reuse, R18.reuse, R33 ;  /* 0x000000120c1e7223 */ /* 0x0c2fe20000000021 */
        /* <DEDUP_REMOVED lines=37> */
[C---:B-1----:R-:W-:Y:S01]  /*6c20*/  FFMA R28, R22.reuse, R16, R59 ;  /* 0x00000010161c7223 */ /* 0x042fe2000000003b */
        /* <DEDUP_REMOVED lines=22> */
.L_x_5:
        /* <DEDUP_REMOVED lines=15> */
.L_x_10:


//--------------------- .nv.shared._Z26sgemm_double_buffer_kernelILi640000ELi32ELi16EEvPfS0_S0_ --------------------------
	.section	.nv.shared._Z26sgemm_double_buffer_kernelILi640000ELi32ELi16EEvPfS0_S0_,"aw",@nobits
	.sectionflags	@""
	.align	4
.nv.shared._Z26sgemm_double_buffer_kernelILi640000ELi32ELi16EEvPfS0_S0_:
	.zero		17408


//--------------------- .nv.shared.reserved.0     --------------------------
	.section	.nv.shared.reserved.0,"aw",@nobits
	.weak		__nv_reservedSMEM_offset_0_alias
	.size		__nv_reservedSMEM_offset_0_alias, 0, 64
	.other		__nv_reservedSMEM_offset_0_alias,@"STO_CUDA_RESERVED_SHARED STV_DEFAULT"
__nv_reservedSMEM_offset_0_alias:
	.zero		0
	.zero		64


//--------------------- .nv.shared._Z26sgemm_double_buffer_kernelILi640000ELi128ELi32EEvPfS0_S0_ --------------------------
	.section	.nv.shared._Z26sgemm_double_buffer_kernelILi640000ELi128ELi32EEvPfS0_S0_,"aw",@nobits
	.sectionflags	@""
	.align	4
.nv.shared._Z26sgemm_double_buffer_kernelILi640000ELi128ELi32EEvPfS0_S0_:
	.zero		17408


//--------------------- .nv.shared._Z26sgemm_double_buffer_kernelILi1024ELi1024ELi1024EEvPfS0_S0_ --------------------------
	.section	.nv.shared._Z26sgemm_double_buffer_kernelILi1024ELi1024ELi1024EEvPfS0_S0_,"aw",@nobits
	.sectionflags	@""
	.align	4
.nv.shared._Z26sgemm_double_buffer_kernelILi1024ELi1024ELi1024EEvPfS0_S0_:
	.zero		17408


//--------------------- .nv.shared._Z26sgemm_double_buffer_kernelILi128ELi128ELi128EEvPfS0_S0_ --------------------------
	.section	.nv.shared._Z26sgemm_double_buffer_kernelILi128ELi128ELi128EEvPfS0_S0_,"aw",@nobits
	.sectionflags	@""
	.align	4
.nv.shared._Z26sgemm_double_buffer_kernelILi128ELi128ELi128EEvPfS0_S0_:
	.zero		17408


//--------------------- .nv.shared._Z26sgemm_double_buffer_kernelILi32ELi32ELi32EEvPfS0_S0_ --------------------------
	.section	.nv.shared._Z26sgemm_double_buffer_kernelILi32ELi32ELi32EEvPfS0_S0_,"aw",@nobits
	.sectionflags	@""
	.align	4
.nv.shared._Z26sgemm_double_buffer_kernelILi32ELi32ELi32EEvPfS0_S0_:
	.zero		17408


//--------------------- .nv.constant0._Z26sgemm_double_buffer_kernelILi640000ELi32ELi16EEvPfS0_S0_ --------------------------
	.section	.nv.constant0._Z26sgemm_double_buffer_kernelILi640000ELi32ELi16EEvPfS0_S0_,"a",@progbits
	.sectionflags	@""
	.align	4
.nv.constant0._Z26sgemm_double_buffer_kernelILi640000ELi32ELi16EEvPfS0_S0_:
	.zero		920


//--------------------- .nv.constant0._Z26sgemm_double_buffer_kernelILi640000ELi128ELi32EEvPfS0_S0_ --------------------------
	.section	.nv.constant0._Z26sgemm_double_buffer_kernelILi640000ELi128ELi32EEvPfS0_S0_,"a",@progbits
	.sectionflags	@""
	.align	4
.nv.constant0._Z26sgemm_double_buffer_kernelILi640000ELi128ELi32EEvPfS0_S0_:
	.zero		920


//--------------------- .nv.constant0._Z26sgemm_double_buffer_kernelILi1024ELi1024ELi1024EEvPfS0_S0_ --------------------------
	.section	.nv.constant0._Z26sgemm_double_buffer_kernelILi1024ELi1024ELi1024EEvPfS0_S0_,"a",@progbits
	.sectionflags	@""
	.align	4
.nv.constant0._Z26sgemm_double_buffer_kernelILi1024ELi1024ELi1024EEvPfS0_S0_:
	.zero		920


//--------------------- .nv.constant0._Z26sgemm_double_buffer_kernelILi128ELi128ELi128EEvPfS0_S0_ --------------------------
	.section	.nv.constant0._Z26sgemm_double_buffer_kernelILi128ELi128ELi128EEvPfS0_S0_,"a",@progbits
	.sectionflags	@""
	.align	4
.nv.constant0._Z26sgemm_double_buffer_kernelILi128ELi128ELi128EEvPfS0_S0_:
	.zero		920


//--------------------- .nv.constant0._Z26sgemm_double_buffer_kernelILi32ELi32ELi32EEvPfS0_S0_ --------------------------
	.section	.nv.constant0._Z26sgemm_double_buffer_kernelILi32ELi32ELi32EEvPfS0_S0_,"a",@progbits
	.sectionflags	@""
	.align	4
.nv.constant0._Z26sgemm_double_buffer_kernelILi32ELi32ELi32EEvPfS0_S0_:
	.zero		920


//--------------------- SYMBOLS --------------------------

	.type		.nv.reservedSmem.offset0,@object
	.size		.nv.reservedSmem.offset0,0x4
	.type		.nv.reservedSmem.cap,@object
	.size		.nv.reservedSmem.cap,0x4
